	.target	sm_80

	.elftype	@"ET_EXEC"


//--------------------- .note.nv.tkinfo           --------------------------
	.section	.note.nv.tkinfo,"",@"SHT_NOTE"
	.sectionflags	@"SHF_NOTE_NV_TKINFO"
	.tkinfo
        /*0018*/ 	.word	0x00000002
        /*0030*/ 	.string	""
        /*0030*/ 	.string	"ptxas"
        /*0030*/ 	.string	"Cuda compilation tools, release 13.0, V13.0.88"
        /*0030*/ 	.string	"Build cuda_13.0.r13.0/compiler.36424714_0"
        /*0030*/ 	.string	"-v  -suppress-debug-info  -lineinfo  -arch sm_80 "



//--------------------- .note.nv.cuinfo           --------------------------
	.section	.note.nv.cuinfo,"",@"SHT_NOTE"
	.sectionflags	@"SHF_NOTE_NV_CUINFO"
        /*0018*/ 	.short	0x0002
        /*001a*/ 	.short	0x0050
        /*001c*/ 	.short	0x0082
	.zero		2


//--------------------- .nv.info                  --------------------------
	.section	.nv.info,"",@"SHT_CUDA_INFO"
	.align	4


	//----- nvinfo : EIATTR_REGCOUNT
	.align		4
        /*0000*/ 	.byte	0x04, 0x2f
        /*0002*/ 	.short	(.L_1 - .L_0)
	.align		4
.L_0:
        /*0004*/ 	.word	index@(matmul_kernel)
        /*0008*/ 	.word	0x000000ff


	//----- nvinfo : EIATTR_FRAME_SIZE
	.align		4
.L_1:
        /*000c*/ 	.byte	0x04, 0x11
        /*000e*/ 	.short	(.L_3 - .L_2)
	.align		4
.L_2:
        /*0010*/ 	.word	index@(matmul_kernel)
        /*0014*/ 	.word	0x000012d8


	//----- nvinfo : EIATTR_MIN_STACK_SIZE
	.align		4
.L_3:
        /*0018*/ 	.byte	0x04, 0x12
        /*001a*/ 	.short	(.L_5 - .L_4)
	.align		4
.L_4:
        /*001c*/ 	.word	index@(matmul_kernel)
        /*0020*/ 	.word	0x000012d8
.L_5:


//--------------------- .nv.info.matmul_kernel    --------------------------
	.section	.nv.info.matmul_kernel,"",@"SHT_CUDA_INFO"
	.sectionflags	@""
	.align	4


	//----- nvinfo : EIATTR_CUDA_API_VERSION
	.align		4
        /*0000*/ 	.byte	0x04, 0x37
        /*0002*/ 	.short	(.L_7 - .L_6)
.L_6:
        /*0004*/ 	.word	0x00000082


	//----- nvinfo : EIATTR_SW2861232_WAR
	.align		4
.L_7:
        /*0008*/ 	.byte	0x01, 0x35
	.zero		2


	//----- nvinfo : EIATTR_PARAM_CBANK
	.align		4
        /*000c*/ 	.byte	0x04, 0x0a
        /*000e*/ 	.short	(.L_9 - .L_8)
	.align		4
.L_8:
        /*0010*/ 	.word	index@(.nv.constant0.matmul_kernel)
        /*0014*/ 	.short	0x0160
        /*0016*/ 	.short	0x0050


	//----- nvinfo : EIATTR_CBANK_PARAM_SIZE
	.align		4
.L_9:
        /*0018*/ 	.byte	0x03, 0x19
        /*001a*/ 	.short	0x0050


	//----- nvinfo : EIATTR_KPARAM_INFO
	.align		4
        /*001c*/ 	.byte	0x04, 0x17
        /*001e*/ 	.short	(.L_11 - .L_10)
.L_10:
        /*0020*/ 	.word	0x00000000
        /*0024*/ 	.short	0x000d
        /*0026*/ 	.short	0x0048
        /*0028*/ 	.byte	0x00, 0xf4, 0x21, 0x00


	//----- nvinfo : EIATTR_KPARAM_INFO
	.align		4
.L_11:
        /*002c*/ 	.byte	0x04, 0x17
        /*002e*/ 	.short	(.L_13 - .L_12)
.L_12:
        /*0030*/ 	.word	0x00000000
        /*0034*/ 	.short	0x000c
        /*0036*/ 	.short	0x0040
        /*0038*/ 	.byte	0x00, 0xf4, 0x21, 0x00


	//----- nvinfo : EIATTR_KPARAM_INFO
	.align		4
.L_13:
        /*003c*/ 	.byte	0x04, 0x17
        /*003e*/ 	.short	(.L_15 - .L_14)
.L_14:
        /*0040*/ 	.word	0x00000000
        /*0044*/ 	.short	0x000b
        /*0046*/ 	.short	0x0038
        /*0048*/ 	.byte	0x00, 0xf0, 0x11, 0x00


	//----- nvinfo : EIATTR_KPARAM_INFO
	.align		4
.L_15:
        /*004c*/ 	.byte	0x04, 0x17
        /*004e*/ 	.short	(.L_17 - .L_16)
.L_16:
        /*0050*/ 	.word	0x00000000
        /*0054*/ 	.short	0x000a
        /*0056*/ 	.short	0x0034
        /*0058*/ 	.byte	0x00, 0xf0, 0x11, 0x00


	//----- nvinfo : EIATTR_KPARAM_INFO
	.align		4
.L_17:
        /*005c*/ 	.byte	0x04, 0x17
        /*005e*/ 	.short	(.L_19 - .L_18)
.L_18:
        /*0060*/ 	.word	0x00000000
        /*0064*/ 	.short	0x0009
        /*0066*/ 	.short	0x0030
        /*0068*/ 	.byte	0x00, 0xf0, 0x11, 0x00


	//----- nvinfo : EIATTR_KPARAM_INFO
	.align		4
.L_19:
        /*006c*/ 	.byte	0x04, 0x17
        /*006e*/ 	.short	(.L_21 - .L_20)
.L_20:
        /*0070*/ 	.word	0x00000000
        /*0074*/ 	.short	0x0008
        /*0076*/ 	.short	0x002c
        /*0078*/ 	.byte	0x00, 0xf0, 0x11, 0x00


	//----- nvinfo : EIATTR_KPARAM_INFO
	.align		4
.L_21:
        /*007c*/ 	.byte	0x04, 0x17
        /*007e*/ 	.short	(.L_23 - .L_22)
.L_22:
        /*0080*/ 	.word	0x00000000
        /*0084*/ 	.short	0x0007
        /*0086*/ 	.short	0x0028
        /*0088*/ 	.byte	0x00, 0xf0, 0x11, 0x00


	//----- nvinfo : EIATTR_KPARAM_INFO
	.align		4
.L_23:
        /*008c*/ 	.byte	0x04, 0x17
        /*008e*/ 	.short	(.L_25 - .L_24)
.L_24:
        /*0090*/ 	.word	0x00000000
        /*0094*/ 	.short	0x0006
        /*0096*/ 	.short	0x0024
        /*0098*/ 	.byte	0x00, 0xf0, 0x11, 0x00


	//----- nvinfo : EIATTR_KPARAM_INFO
	.align		4
.L_25:
        /*009c*/ 	.byte	0x04, 0x17
        /*009e*/ 	.short	(.L_27 - .L_26)
.L_26:
        /*00a0*/ 	.word	0x00000000
        /*00a4*/ 	.short	0x0005
        /*00a6*/ 	.short	0x0020
        /*00a8*/ 	.byte	0x00, 0xf0, 0x11, 0x00


	//----- nvinfo : EIATTR_KPARAM_INFO
	.align		4
.L_27:
        /*00ac*/ 	.byte	0x04, 0x17
        /*00ae*/ 	.short	(.L_29 - .L_28)
.L_28:
        /*00b0*/ 	.word	0x00000000
        /*00b4*/ 	.short	0x0004
        /*00b6*/ 	.short	0x001c
        /*00b8*/ 	.byte	0x00, 0xf0, 0x11, 0x00


	//----- nvinfo : EIATTR_KPARAM_INFO
	.align		4
.L_29:
        /*00bc*/ 	.byte	0x04, 0x17
        /*00be*/ 	.short	(.L_31 - .L_30)
.L_30:
        /*00c0*/ 	.word	0x00000000
        /*00c4*/ 	.short	0x0003
        /*00c6*/ 	.short	0x0018
        /*00c8*/ 	.byte	0x00, 0xf0, 0x11, 0x00


	//----- nvinfo : EIATTR_KPARAM_INFO
	.align		4
.L_31:
        /*00cc*/ 	.byte	0x04, 0x17
        /*00ce*/ 	.short	(.L_33 - .L_32)
.L_32:
        /*00d0*/ 	.word	0x00000000
        /*00d4*/ 	.short	0x0002
        /*00d6*/ 	.short	0x0010
        /*00d8*/ 	.byte	0x00, 0xf4, 0x21, 0x00


	//----- nvinfo : EIATTR_KPARAM_INFO
	.align		4
.L_33:
        /*00dc*/ 	.byte	0x04, 0x17
        /*00de*/ 	.short	(.L_35 - .L_34)
.L_34:
        /*00e0*/ 	.word	0x00000000
        /*00e4*/ 	.short	0x0001
        /*00e6*/ 	.short	0x0008
        /*00e8*/ 	.byte	0x00, 0xf4, 0x21, 0x00


	//----- nvinfo : EIATTR_KPARAM_INFO
	.align		4
.L_35:
        /*00ec*/ 	.byte	0x04, 0x17
        /*00ee*/ 	.short	(.L_37 - .L_36)
.L_36:
        /*00f0*/ 	.word	0x00000000
        /*00f4*/ 	.short	0x0000
        /*00f6*/ 	.short	0x0000
        /*00f8*/ 	.byte	0x00, 0xf4, 0x21, 0x00


	//----- nvinfo : EIATTR_MAXREG_COUNT
	.align		4
.L_37:
        /*00fc*/ 	.byte	0x03, 0x1b
        /*00fe*/ 	.short	0x00ff


	//----- nvinfo : EIATTR_NUM_BARRIERS
	.align		4
        /*0100*/ 	.byte	0x02, 0x4c
        /*0102*/ 	.byte	0x01
	.zero		1


	//----- nvinfo : EIATTR_ANNOTATIONS
	.align		4
        /*0104*/ 	.byte	0x04, 0x55
        /*0106*/ 	.short	(.L_39 - .L_38)


	//   ....[0]....
.L_38:
        /*0108*/ 	.word	0x00000001
        /*010c*/ 	.byte	0xd0, 0x05, 0x00, 0x00, 0x01, 0x00, 0x00, 0x00, 0xb0, 0x06, 0x00, 0x00, 0x01, 0x00, 0x00, 0x00
        /* <DEDUP_REMOVED lines=2864> */
        /*b41c*/ 	.byte	0x80, 0xda, 0x03, 0x00, 0x01, 0x00, 0x00, 0x00, 0x90, 0xda, 0x03, 0x00


	//----- nvinfo : EIATTR_MERCURY_ISA_VERSION
	.align		4
.L_39:
        /*b428*/ 	.byte	0x03, 0x5f
        /*b42a*/ 	.short	0x0000


	//----- nvinfo : EIATTR_EXIT_INSTR_OFFSETS
	.align		4
        /*b42c*/ 	.byte	0x04, 0x1c
        /*b42e*/ 	.short	(.L_41 - .L_40)


	//   ....[0]....
.L_40:
        /*b430*/ 	.word	0x0003db80


	//   ....[1]....
        /*b434*/ 	.word	0x0003dba0


	//----- nvinfo : EIATTR_REQNTID
	.align		4
.L_41:
        /*b438*/ 	.byte	0x04, 0x10
        /*b43a*/ 	.short	(.L_43 - .L_42)
.L_42:
        /*b43c*/ 	.word	0x00000080
        /*b440*/ 	.word	0x00000001
        /*b444*/ 	.word	0x00000001
.L_43:


//--------------------- .nv.callgraph             --------------------------
	.section	.nv.callgraph,"",@"SHT_CUDA_CALLGRAPH"
	.align	4
	.sectionentsize	8
	.align		4
        /*0000*/ 	.word	0x00000000
	.align		4
        /*0004*/ 	.word	0xffffffff
	.align		4
        /*0008*/ 	.word	0x00000000
	.align		4
        /*000c*/ 	.word	0xfffffffe
	.align		4
        /*0010*/ 	.word	0x00000000
	.align		4
        /*0014*/ 	.word	0xfffffffd
	.align		4
        /*0018*/ 	.word	0x00000000
	.align		4
        /*001c*/ 	.word	0xfffffffc


//--------------------- .nv.rel.action            --------------------------
	.section	.nv.rel.action,"",@"SHT_CUDA_RELOCINFO"
	.align	8
	.sectionentsize	8
        /*0000*/ 	.byte	0x73, 0x00, 0x00, 0x00, 0x00, 0x00, 0x00, 0x00, 0x00, 0x00, 0x00, 0x11, 0x25, 0x00, 0x05, 0x36


//--------------------- .nv.constant0.matmul_kernel --------------------------
	.section	.nv.constant0.matmul_kernel,"a",@progbits
	.sectionflags	@""
	.align	4
.nv.constant0.matmul_kernel:
	.zero		432


//--------------------- .text.matmul_kernel       --------------------------
	.section	.text.matmul_kernel,"ax",@progbits
	.sectioninfo	@"SHI_REGISTERS=255"
	.align	128
        .global         matmul_kernel
        .type           matmul_kernel,@function
        .size           matmul_kernel,(.L_x_3 - matmul_kernel)
        .other          matmul_kernel,@"STO_CUDA_ENTRY STV_DEFAULT"
matmul_kernel:
.text.matmul_kernel:
[----:B------:R-:W-:-:S03]  /*0000*/  IMAD.MOV.U32 R1, RZ, RZ, c[0x0][0x28] ;  /* 0x00000a00ff017624 */ /* 0x000fc600078e00ff */
[----:B------:R-:W-:Y:S01]  /*0010*/  IMAD.MOV.U32 R0, RZ, RZ, c[0x0][0x17c] ;  /* 0x00005f00ff007624 */ /* 0x000fe200078e00ff */
[----:B------:R-:W1:Y:S01]  /*0020*/  S2R R7, SR_CTAID.X ;  /* 0x0000000000077919 */ /* 0x000e620000002500 */
[----:B------:R-:W-:Y:S01]  /*0030*/  IADD3 R1, R1, -0x12d8, RZ ;  /* 0xffffed2801017810 */ /* 0x000fe20007ffe0ff */
[----:B------:R-:W-:Y:S02]  /*0040*/  ULDC.64 UR8, c[0x0][0x118] ;  /* 0x0000460000087ab9 */ /* 0x000fe40000000a00 */
[----:B------:R-:W-:Y:S01]  /*0050*/  IADD3 R0, R0, 0x3f, RZ ;  /* 0x0000003f00007810 */ /* 0x000fe20007ffe0ff */
[----:B------:R-:W2:Y:S03]  /*0060*/  S2R R58, SR_TID.X ;  /* 0x00000000003a7919 */ /* 0x000ea60000002100 */
[----:B------:R-:W-:-:S04]  /*0070*/  SHF.R.S32.HI R3, RZ, 0x1f, R0 ;  /* 0x0000001fff037819 */ /* 0x000fc80000011400 */
[----:B------:R-:W-:-:S04]  /*0080*/  LEA.HI R3, R3, R0, RZ, 0x6 ;  /* 0x0000000003037211 */ /* 0x000fc800078f30ff */
[----:B------:R-:W-:-:S04]  /*0090*/  SHF.R.S32.HI R3, RZ, 0x6, R3 ;  /* 0x00000006ff037819 */ /* 0x000fc80000011403 */
[----:B------:R-:W-:-:S04]  /*00a0*/  SHF.L.U32 R4, R3, 0x3, RZ ;  /* 0x0000000303047819 */ /* 0x000fc800000006ff */
[-C--:B------:R-:W-:Y:S02]  /*00b0*/  IABS R5, R4.reuse ;  /* 0x0000000400057213 */ /* 0x080fe40000000000 */
[----:B-1----:R-:W-:Y:S02]  /*00c0*/  IABS R8, R7 ;  /* 0x0000000700087213 */ /* 0x002fe40000000000 */
[----:B------:R-:W1:Y:S01]  /*00d0*/  I2F.RP R0, R5 ;  /* 0x0000000500007306 */ /* 0x000e620000209400 */
[----:B------:R-:W-:Y:S02]  /*00e0*/  IABS R10, R4 ;  /* 0x00000004000a7213 */ /* 0x000fe40000000000 */
[----:B--2---:R-:W-:-:S05]  /*00f0*/  LOP3.LUT R55, R58, 0x7f, RZ, 0xc0, !PT ;  /* 0x0000007f3a377812 */ /* 0x004fca00078ec0ff */
[----:B-1----:R-:W1:Y:S02]  /*0100*/  MUFU.RCP R0, R0 ;  /* 0x0000000000007308 */ /* 0x002e640000001000 */
[----:B-1----:R-:W-:Y:S01]  /*0110*/  IADD3 R2, R0, 0xffffffe, RZ ;  /* 0x0ffffffe00027810 */ /* 0x002fe20007ffe0ff */
[----:B------:R-:W-:-:S05]  /*0120*/  IMAD.MOV R0, RZ, RZ, -R10 ;  /* 0x000000ffff007224 */ /* 0x000fca00078e0a0a */
[----:B------:R1:W2:Y:S02]  /*0130*/  F2I.FTZ.U32.TRUNC.NTZ R3, R2 ;  /* 0x0000000200037305 */ /* 0x0002a4000021f000 */
[----:B-1----:R-:W-:Y:S01]  /*0140*/  MOV R2, RZ ;  /* 0x000000ff00027202 */ /* 0x002fe20000000f00 */
[----:B--2---:R-:W-:-:S04]  /*0150*/  IMAD.MOV R6, RZ, RZ, -R3 ;  /* 0x000000ffff067224 */ /* 0x004fc800078e0a03 */
[----:B------:R-:W-:Y:S02]  /*0160*/  IMAD R9, R6, R5, RZ ;  /* 0x0000000506097224 */ /* 0x000fe400078e02ff */
[----:B------:R-:W-:Y:S02]  /*0170*/  IMAD.MOV.U32 R6, RZ, RZ, R8 ;  /* 0x000000ffff067224 */ /* 0x000fe400078e0008 */
[----:B------:R-:W-:-:S06]  /*0180*/  IMAD.HI.U32 R3, R3, R9, R2 ;  /* 0x0000000903037227 */ /* 0x000fcc00078e0002 */
[----:B------:R-:W-:-:S04]  /*0190*/  IMAD.HI.U32 R3, R3, R6, RZ ;  /* 0x0000000603037227 */ /* 0x000fc800078e00ff */
[----:B------:R-:W-:-:S05]  /*01a0*/  IMAD R0, R3, R0, R6 ;  /* 0x0000000003007224 */ /* 0x000fca00078e0206 */
[----:B------:R-:W-:-:S13]  /*01b0*/  ISETP.GT.U32.AND P1, PT, R5, R0, PT ;  /* 0x000000000500720c */ /* 0x000fda0003f24070 */
[----:B------:R-:W-:Y:S01]  /*01c0*/  @!P1 IMAD.IADD R0, R0, 0x1, -R5 ;  /* 0x0000000100009824 */ /* 0x000fe200078e0a05 */
[----:B------:R-:W-:Y:S02]  /*01d0*/  @!P1 IADD3 R3, R3, 0x1, RZ ;  /* 0x0000000103039810 */ /* 0x000fe40007ffe0ff */
[----:B------:R-:W-:Y:S02]  /*01e0*/  ISETP.NE.AND P1, PT, R4, RZ, PT ;  /* 0x000000ff0400720c */ /* 0x000fe40003f25270 */
[----:B------:R-:W-:Y:S02]  /*01f0*/  ISETP.GE.U32.AND P0, PT, R0, R5, PT ;  /* 0x000000050000720c */ /* 0x000fe40003f06070 */
[----:B------:R-:W-:-:S04]  /*0200*/  LOP3.LUT R0, R7, R4, RZ, 0x3c, !PT ;  /* 0x0000000407007212 */ /* 0x000fc800078e3cff */
[----:B------:R-:W-:Y:S02]  /*0210*/  ISETP.GE.AND P2, PT, R0, RZ, PT ;  /* 0x000000ff0000720c */ /* 0x000fe40003f46270 */
[----:B------:R-:W-:-:S04]  /*0220*/  MOV R0, c[0x0][0x178] ;  /* 0x00005e0000007a02 */ /* 0x000fc80000000f00 */
[----:B------:R-:W-:Y:S02]  /*0230*/  IADD3 R0, R0, 0x1ff, RZ ;  /* 0x000001ff00007810 */ /* 0x000fe40007ffe0ff */
[----:B------:R-:W-:-:S05]  /*0240*/  @P0 IADD3 R3, R3, 0x1, RZ ;  /* 0x0000000103030810 */ /* 0x000fca0007ffe0ff */
[----:B------:R-:W-:Y:S01]  /*0250*/  IMAD.MOV.U32 R2, RZ, RZ, R3 ;  /* 0x000000ffff027224 */ /* 0x000fe200078e0003 */
[----:B------:R-:W-:-:S03]  /*0260*/  SHF.R.S32.HI R3, RZ, 0x1f, R0 ;  /* 0x0000001fff037819 */ /* 0x000fc60000011400 */
[----:B------:R-:W-:Y:S01]  /*0270*/  @!P2 IMAD.MOV R2, RZ, RZ, -R2 ;  /* 0x000000ffff02a224 */ /* 0x000fe200078e0a02 */
[----:B------:R-:W-:Y:S02]  /*0280*/  @!P1 LOP3.LUT R2, RZ, R4, RZ, 0x33, !PT ;  /* 0x00000004ff029212 */ /* 0x000fe400078e33ff */
[----:B------:R-:W-:Y:S02]  /*0290*/  LEA.HI R3, R3, R0, RZ, 0x9 ;  /* 0x0000000003037211 */ /* 0x000fe400078f48ff */
[----:B------:R-:W-:Y:S01]  /*02a0*/  SHF.L.U32 R10, R2, 0x3, RZ ;  /* 0x00000003020a7819 */ /* 0x000fe200000006ff */
[----:B------:R-:W-:Y:S01]  /*02b0*/  IMAD.MOV R2, RZ, RZ, -R2 ;  /* 0x000000ffff027224 */ /* 0x000fe200078e0a02 */
[----:B------:R-:W-:Y:S02]  /*02c0*/  IABS R0, c[0x0][0x17c] ;  /* 0x00005f0000007a13 */ /* 0x000fe40000000000 */
[----:B------:R-:W-:Y:S01]  /*02d0*/  LEA.HI.SX32 R3, R3, -R10, 0x17 ;  /* 0x8000000a03037211 */ /* 0x000fe200078fbaff */
[----:B------:R-:W-:Y:S01]  /*02e0*/  IMAD R12, R4, R2, R7 ;  /* 0x00000002040c7224 */ /* 0x000fe200078e0207 */
[----:B------:R-:W-:Y:S01]  /*02f0*/  MOV R2, RZ ;  /* 0x000000ff00027202 */ /* 0x000fe20000000f00 */
[----:B------:R-:W1:Y:S01]  /*0300*/  I2F.RP R9, R0 ;  /* 0x0000000000097306 */ /* 0x000e620000209400 */
[----:B------:R-:W-:-:S02]  /*0310*/  IMNMX R13, R3, 0x8, PT ;  /* 0x00000008030d7817 */ /* 0x000fc40003800200 */
[----:B------:R-:W-:Y:S02]  /*0320*/  IABS R4, R12 ;  /* 0x0000000c00047213 */ /* 0x000fe40000000000 */
[----:B------:R-:W-:Y:S02]  /*0330*/  IABS R11, R13 ;  /* 0x0000000d000b7213 */ /* 0x000fe40000000000 */
[----:B------:R-:W-:Y:S02]  /*0340*/  IABS R7, c[0x0][0x178] ;  /* 0x00005e0000077a13 */ /* 0x000fe40000000000 */
[----:B------:R-:W2:Y:S08]  /*0350*/  I2F.RP R5, R11 ;  /* 0x0000000b00057306 */ /* 0x000eb00000209400 */
[----:B-1----:R-:W-:Y:S08]  /*0360*/  MUFU.RCP R9, R9 ;  /* 0x0000000900097308 */ /* 0x002ff00000001000 */
[----:B--2---:R-:W1:Y:S02]  /*0370*/  MUFU.RCP R5, R5 ;  /* 0x0000000500057308 */ /* 0x004e640000001000 */
[----:B-1----:R-:W-:-:S06]  /*0380*/  IADD3 R3, R5, 0xffffffe, RZ ;  /* 0x0ffffffe05037810 */ /* 0x002fcc0007ffe0ff */
[----:B------:R-:W1:Y:S02]  /*0390*/  F2I.FTZ.U32.TRUNC.NTZ R3, R3 ;  /* 0x0000000300037305 */ /* 0x000e64000021f000 */
[----:B-1----:R-:W-:-:S04]  /*03a0*/  IMAD.MOV R6, RZ, RZ, -R3 ;  /* 0x000000ffff067224 */ /* 0x002fc800078e0a03 */
[----:B------:R-:W-:Y:S01]  /*03b0*/  IMAD R5, R6, R11, RZ ;  /* 0x0000000b06057224 */ /* 0x000fe200078e02ff */
[----:B------:R-:W-:-:S03]  /*03c0*/  IABS R6, R13 ;  /* 0x0000000d00067213 */ /* 0x000fc60000000000 */
[----:B------:R-:W-:-:S04]  /*03d0*/  IMAD.HI.U32 R3, R3, R5, R2 ;  /* 0x0000000503037227 */ /* 0x000fc800078e0002 */
[----:B------:R-:W-:Y:S01]  /*03e0*/  IMAD.MOV R5, RZ, RZ, -R6 ;  /* 0x000000ffff057224 */ /* 0x000fe200078e0a06 */
[----:B------:R-:W-:Y:S01]  /*03f0*/  IADD3 R6, R9, 0xffffffe, RZ ;  /* 0x0ffffffe09067810 */ /* 0x000fe20007ffe0ff */
[----:B------:R-:W-:-:S04]  /*0400*/  IMAD.HI.U32 R3, R3, R4, RZ ;  /* 0x0000000403037227 */ /* 0x000fc800078e00ff */
[----:B------:R-:W-:Y:S02]  /*0410*/  IMAD R4, R3, R5, R4 ;  /* 0x0000000503047224 */ /* 0x000fe400078e0204 */
[----:B------:R-:W-:Y:S02]  /*0420*/  IMAD.MOV.U32 R2, RZ, RZ, R7 ;  /* 0x000000ffff027224 */ /* 0x000fe400078e0007 */
[----:B------:R1:W2:Y:S01]  /*0430*/  F2I.FTZ.U32.TRUNC.NTZ R7, R6 ;  /* 0x0000000600077305 */ /* 0x0002a2000021f000 */
[----:B------:R-:W-:-:S07]  /*0440*/  ISETP.GT.U32.AND P1, PT, R11, R4, PT ;  /* 0x000000040b00720c */ /* 0x000fce0003f24070 */
[----:B------:R-:W3:Y:S01]  /*0450*/  I2F.RP R8, R2 ;  /* 0x0000000200087306 */ /* 0x000ee20000209400 */
[----:B-1----:R-:W-:-:S05]  /*0460*/  IMAD.MOV.U32 R6, RZ, RZ, RZ ;  /* 0x000000ffff067224 */ /* 0x002fca00078e00ff */
[-C--:B------:R-:W-:Y:S02]  /*0470*/  @!P1 IADD3 R4, R4, -R11.reuse, RZ ;  /* 0x8000000b04049210 */ /* 0x080fe40007ffe0ff */
[----:B------:R-:W-:Y:S01]  /*0480*/  @!P1 IADD3 R3, R3, 0x1, RZ ;  /* 0x0000000103039810 */ /* 0x000fe20007ffe0ff */
[--C-:B--2---:R-:W-:Y:S01]  /*0490*/  IMAD.MOV R9, RZ, RZ, -R7.reuse ;  /* 0x000000ffff097224 */ /* 0x104fe200078e0a07 */
[----:B------:R-:W-:Y:S02]  /*04a0*/  ISETP.GE.U32.AND P0, PT, R4, R11, PT ;  /* 0x0000000b0400720c */ /* 0x000fe40003f06070 */
[----:B------:R-:W-:Y:S01]  /*04b0*/  LOP3.LUT R4, R12, R13, RZ, 0x3c, !PT ;  /* 0x0000000d0c047212 */ /* 0x000fe200078e3cff */
[----:B------:R-:W-:Y:S01]  /*04c0*/  IMAD R9, R9, R0, RZ ;  /* 0x0000000009097224 */ /* 0x000fe200078e02ff */
[----:B------:R-:W-:Y:S01]  /*04d0*/  ISETP.NE.AND P1, PT, R13, RZ, PT ;  /* 0x000000ff0d00720c */ /* 0x000fe20003f25270 */
[----:B---3--:R-:W1:Y:S01]  /*04e0*/  MUFU.RCP R8, R8 ;  /* 0x0000000800087308 */ /* 0x008e620000001000 */
[----:B------:R-:W-:Y:S01]  /*04f0*/  ISETP.GE.AND P2, PT, R4, RZ, PT ;  /* 0x000000ff0400720c */ /* 0x000fe20003f46270 */
[----:B------:R-:W-:-:S06]  /*0500*/  IMAD.HI.U32 R6, R7, R9, R6 ;  /* 0x0000000907067227 */ /* 0x000fcc00078e0006 */
[----:B------:R-:W-:-:S05]  /*0510*/  @P0 IADD3 R3, R3, 0x1, RZ ;  /* 0x0000000103030810 */ /* 0x000fca0007ffe0ff */
[----:B------:R-:W-:Y:S01]  /*0520*/  IMAD.MOV.U32 R4, RZ, RZ, R3 ;  /* 0x000000ffff047224 */ /* 0x000fe200078e0003 */
[----:B------:R-:W-:Y:S02]  /*0530*/  SHF.R.U32.HI R3, RZ, 0x6, R58 ;  /* 0x00000006ff037819 */ /* 0x000fe4000001163a */
[----:B-1----:R-:W-:Y:S02]  /*0540*/  IADD3 R5, R8, 0xffffffe, RZ ;  /* 0x0ffffffe08057810 */ /* 0x002fe40007ffe0ff */
[----:B------:R-:W-:Y:S02]  /*0550*/  @!P2 IADD3 R4, -R4, RZ, RZ ;  /* 0x000000ff0404a210 */ /* 0x000fe40007ffe1ff */
[----:B------:R-:W-:Y:S02]  /*0560*/  @!P1 LOP3.LUT R4, RZ, R13, RZ, 0x33, !PT ;  /* 0x0000000dff049212 */ /* 0x000fe400078e33ff */
[----:B------:R-:W1:Y:S01]  /*0570*/  F2I.FTZ.U32.TRUNC.NTZ R5, R5 ;  /* 0x0000000500057305 */ /* 0x000e62000021f000 */
[----:B------:R-:W-:-:S02]  /*0580*/  SGXT.U32 R3, R3, 0x1 ;  /* 0x000000010303781a */ /* 0x000fc40000000000 */
[C---:B------:R-:W-:Y:S01]  /*0590*/  IMAD.SHL.U32 R14, R4.reuse, 0x40, RZ ;  /* 0x00000040040e7824 */ /* 0x040fe200078e00ff */
[----:B------:R-:W-:-:S04]  /*05a0*/  IADD3 R4, -R4, RZ, RZ ;  /* 0x000000ff04047210 */ /* 0x000fc80007ffe1ff */
[----:B------:R-:W-:Y:S01]  /*05b0*/  LOP3.LUT R8, R14, R3, RZ, 0xfc, !PT ;  /* 0x000000030e087212 */ /* 0x000fe200078efcff */
[----:B------:R-:W-:Y:S01]  /*05c0*/  IMAD R3, R13, R4, R12 ;  /* 0x000000040d037224 */ /* 0x000fe200078e020c */
[----:B------:R2:W-:Y:S01]  /*05d0*/  STL [R1+0xce8], R14 ;  /* 0x000ce80e01007387 */ /* 0x0005e20000100800 */
[----:B------:R-:W-:Y:S01]  /*05e0*/  IMAD.MOV.U32 R4, RZ, RZ, RZ ;  /* 0x000000ffff047224 */ /* 0x000fe200078e00ff */
[----:B------:R-:W-:Y:S01]  /*05f0*/  IABS R9, R8 ;  /* 0x0000000800097213 */ /* 0x000fe20000000000 */
[----:B------:R-:W-:Y:S01]  /*0600*/  IMAD.IADD R3, R10, 0x1, R3 ;  /* 0x000000010a037824 */ /* 0x000fe200078e0203 */
[C---:B------:R-:W-:Y:S01]  /*0610*/  LOP3.LUT R20, R8.reuse, 0x3e, RZ, 0xfc, !PT ;  /* 0x0000003e08147812 */ /* 0x040fe200078efcff */
[----:B-1----:R-:W-:Y:S01]  /*0620*/  IMAD.MOV R11, RZ, RZ, -R5 ;  /* 0x000000ffff0b7224 */ /* 0x002fe200078e0a05 */
[----:B------:R-:W-:Y:S01]  /*0630*/  LOP3.LUT R12, R8, 0x2, RZ, 0xfc, !PT ;  /* 0x00000002080c7812 */ /* 0x000fe200078efcff */
[----:B------:R-:W-:Y:S01]  /*0640*/  IMAD R51, R3, 0x200, R55 ;  /* 0x0000020003337824 */ /* 0x000fe200078e0237 */
[----:B------:R-:W-:Y:S01]  /*0650*/  IABS R17, R20 ;  /* 0x0000001400117213 */ /* 0x000fe20000000000 */
[----:B------:R-:W-:Y:S01]  /*0660*/  IMAD R7, R11, R2, RZ ;  /* 0x000000020b077224 */ /* 0x000fe200078e02ff */
[----:B------:R-:W-:-:S02]  /*0670*/  MOV R11, R9 ;  /* 0x00000009000b7202 */ /* 0x000fc40000000f00 */
[----:B--2---:R-:W-:Y:S01]  /*0680*/  LOP3.LUT R14, R8, 0x4, RZ, 0xfc, !PT ;  /* 0x00000004080e7812 */ /* 0x004fe200078efcff */
[----:B------:R-:W-:Y:S01]  /*0690*/  IMAD.HI.U32 R4, R5, R7, R4 ;  /* 0x0000000705047227 */ /* 0x000fe200078e0004 */
[----:B------:R-:W-:Y:S01]  /*06a0*/  IABS R13, R12 ;  /* 0x0000000c000d7213 */ /* 0x000fe20000000000 */
[----:B------:R1:W-:Y:S01]  /*06b0*/  STL [R1+0xb78], R51 ;  /* 0x000b783301007387 */ /* 0x0003e20000100800 */
[----:B------:R-:W-:Y:S01]  /*06c0*/  IABS R10, R14 ;  /* 0x0000000e000a7213 */ /* 0x000fe20000000000 */
[----:B------:R-:W-:Y:S01]  /*06d0*/  IMAD.HI.U32 R5, R6, R11, RZ ;  /* 0x0000000b06057227 */ /* 0x000fe200078e00ff */
[----:B------:R-:W-:Y:S02]  /*06e0*/  LOP3.LUT R16, R8, 0x6, RZ, 0xfc, !PT ;  /* 0x0000000608107812 */ /* 0x000fe400078efcff */
[----:B------:R-:W-:Y:S01]  /*06f0*/  ISETP.GE.AND P1, PT, R14, RZ, PT ;  /* 0x000000ff0e00720c */ /* 0x000fe20003f26270 */
[----:B------:R-:W-:Y:S01]  /*0700*/  IMAD.MOV R5, RZ, RZ, -R5 ;  /* 0x000000ffff057224 */ /* 0x000fe200078e0a05 */
[----:B------:R-:W-:Y:S01]  /*0710*/  IABS R15, R16 ;  /* 0x00000010000f7213 */ /* 0x000fe20000000000 */
[----:B------:R-:W-:Y:S01]  /*0720*/  IMAD.HI.U32 R9, R6, R17, RZ ;  /* 0x0000001106097227 */ /* 0x000fe200078e00ff */
[----:B------:R-:W-:-:S02]  /*0730*/  LOP3.LUT R14, R8, 0x8, RZ, 0xfc, !PT ;  /* 0x00000008080e7812 */ /* 0x000fc400078efcff */
[----:B------:R-:W-:Y:S01]  /*0740*/  ISETP.GE.AND P2, PT, R12, RZ, PT ;  /* 0x000000ff0c00720c */ /* 0x000fe20003f46270 */
[----:B------:R-:W-:Y:S01]  /*0750*/  IMAD R5, R0, R5, R11 ;  /* 0x0000000500057224 */ /* 0x000fe200078e020b */
[----:B------:R-:W-:Y:S01]  /*0760*/  MOV R11, R10 ;  /* 0x0000000a000b7202 */ /* 0x000fe20000000f00 */
[----:B------:R-:W-:Y:S01]  /*0770*/  IMAD.HI.U32 R7, R6, R13, RZ ;  /* 0x0000000d06077227 */ /* 0x000fe200078e00ff */
[----:B------:R-:W-:Y:S02]  /*0780*/  ISETP.GE.AND P0, PT, R16, RZ, PT ;  /* 0x000000ff1000720c */ /* 0x000fe40003f06270 */
[----:B------:R-:W-:Y:S01]  /*0790*/  ISETP.GT.U32.AND P3, PT, R0, R5, PT ;  /* 0x000000050000720c */ /* 0x000fe20003f64070 */
[----:B------:R-:W-:Y:S01]  /*07a0*/  IMAD.MOV R10, RZ, RZ, -R9 ;  /* 0x000000ffff0a7224 */ /* 0x000fe200078e0a09 */
[----:B------:R-:W-:Y:S01]  /*07b0*/  LOP3.LUT R16, R8, 0xa, RZ, 0xfc, !PT ;  /* 0x0000000a08107812 */ /* 0x000fe200078efcff */
[----:B------:R-:W-:Y:S01]  /*07c0*/  IMAD.HI.U32 R9, R6, R11, RZ ;  /* 0x0000000b06097227 */ /* 0x000fe200078e00ff */
[----:B------:R-:W-:-:S02]  /*07d0*/  LOP3.LUT R18, R8, 0xc, RZ, 0xfc, !PT ;  /* 0x0000000c08127812 */ /* 0x000fc400078efcff */
[----:B------:R-:W-:Y:S01]  /*07e0*/  LOP3.LUT R22, R8, 0x10, RZ, 0xfc, !PT ;  /* 0x0000001008167812 */ /* 0x000fe200078efcff */
[----:B------:R-:W-:Y:S01]  /*07f0*/  IMAD.MOV R7, RZ, RZ, -R7 ;  /* 0x000000ffff077224 */ /* 0x000fe200078e0a07 */
[----:B------:R-:W-:Y:S01]  /*0800*/  IADD3 R9, -R9, RZ, RZ ;  /* 0x000000ff09097210 */ /* 0x000fe20007ffe1ff */
[C---:B------:R-:W-:Y:S01]  /*0810*/  IMAD R17, R0.reuse, R10, R17 ;  /* 0x0000000a00117224 */ /* 0x040fe200078e0211 */
[----:B------:R-:W-:Y:S01]  /*0820*/  IABS R19, R18 ;  /* 0x0000001200137213 */ /* 0x000fe20000000000 */
[C---:B------:R-:W-:Y:S01]  /*0830*/  IMAD R7, R0.reuse, R7, R13 ;  /* 0x0000000700077224 */ /* 0x040fe200078e020d */
[----:B------:R-:W-:Y:S01]  /*0840*/  IABS R13, R14 ;  /* 0x0000000e000d7213 */ /* 0x000fe20000000000 */
[C---:B------:R-:W-:Y:S01]  /*0850*/  IMAD R9, R0.reuse, R9, R11 ;  /* 0x0000000900097224 */ /* 0x040fe200078e020b */
[C---:B------:R-:W-:Y:S01]  /*0860*/  ISETP.GT.U32.AND P4, PT, R0.reuse, R17, PT ;  /* 0x000000110000720c */ /* 0x040fe20003f84070 */
[----:B------:R-:W-:Y:S01]  /*0870*/  @!P3 IMAD.IADD R5, R5, 0x1, -R0 ;  /* 0x000000010505b824 */ /* 0x000fe200078e0a00 */
[----:B------:R-:W-:Y:S01]  /*0880*/  ISETP.GT.U32.AND P5, PT, R0, R7, PT ;  /* 0x000000070000720c */ /* 0x000fe20003fa4070 */
[----:B------:R-:W-:Y:S01]  /*0890*/  IMAD.HI.U32 R10, R6, R15, RZ ;  /* 0x0000000f060a7227 */ /* 0x000fe200078e00ff */
[----:B------:R-:W-:-:S02]  /*08a0*/  ISETP.GT.U32.AND P3, PT, R0, R9, PT ;  /* 0x000000090000720c */ /* 0x000fc40003f64070 */
[----:B------:R-:W-:Y:S01]  /*08b0*/  ISETP.GT.U32.AND P6, PT, R0, R5, PT ;  /* 0x000000050000720c */ /* 0x000fe20003fc4070 */
[----:B------:R-:W-:Y:S01]  /*08c0*/  IMAD.MOV R10, RZ, RZ, -R10 ;  /* 0x000000ffff0a7224 */ /* 0x000fe200078e0a0a */
[----:B------:R-:W-:Y:S01]  /*08d0*/  LOP3.LUT R23, R8, 0x12, RZ, 0xfc, !PT ;  /* 0x0000001208177812 */ /* 0x000fe200078efcff */
[----:B------:R-:W-:Y:S01]  /*08e0*/  IMAD.HI.U32 R12, R6, R13, RZ ;  /* 0x0000000d060c7227 */ /* 0x000fe200078e00ff */
[----:B------:R-:W-:Y:S02]  /*08f0*/  LOP3.LUT R24, R8, 0x14, RZ, 0xfc, !PT ;  /* 0x0000001408187812 */ /* 0x000fe400078efcff */
[----:B------:R-:W-:Y:S01]  /*0900*/  IABS R21, R23 ;  /* 0x0000001700157213 */ /* 0x000fe20000000000 */
[----:B------:R-:W-:Y:S01]  /*0910*/  IMAD R11, R0, R10, R15 ;  /* 0x0000000a000b7224 */ /* 0x000fe200078e020f */
[----:B------:R-:W-:Y:S01]  /*0920*/  @!P4 IADD3 R17, R17, -R0, RZ ;  /* 0x800000001111c210 */ /* 0x000fe20007ffe0ff */
[--C-:B------:R-:W-:Y:S01]  /*0930*/  @!P5 IMAD.IADD R7, R7, 0x1, -R0.reuse ;  /* 0x000000010707d824 */ /* 0x100fe200078e0a00 */
[----:B------:R-:W-:Y:S01]  /*0940*/  ISETP.GE.AND P4, PT, R8, RZ, PT ;  /* 0x000000ff0800720c */ /* 0x000fe20003f86270 */
[----:B------:R-:W-:Y:S01]  /*0950*/  @!P3 IMAD.IADD R9, R9, 0x1, -R0 ;  /* 0x000000010909b824 */ /* 0x000fe200078e0a00 */
[C---:B------:R-:W-:Y:S01]  /*0960*/  ISETP.GT.U32.AND P5, PT, R0.reuse, R17, PT ;  /* 0x000000110000720c */ /* 0x040fe20003fa4070 */
[----:B------:R-:W-:Y:S01]  /*0970*/  IMAD.MOV R12, RZ, RZ, -R12 ;  /* 0x000000ffff0c7224 */ /* 0x000fe200078e0a0c */
[----:B------:R-:W-:-:S02]  /*0980*/  ISETP.GT.U32.AND P3, PT, R0, R7, PT ;  /* 0x000000070000720c */ /* 0x000fc40003f64070 */
[----:B------:R-:W-:Y:S02]  /*0990*/  @!P6 IADD3 R5, R5, -R0, RZ ;  /* 0x800000000505e210 */ /* 0x000fe40007ffe0ff */
[----:B------:R-:W-:Y:S02]  /*09a0*/  ISETP.GT.U32.AND P6, PT, R0, R9, PT ;  /* 0x000000090000720c */ /* 0x000fe40003fc4070 */
[----:B------:R-:W-:Y:S01]  /*09b0*/  IABS R15, R16 ;  /* 0x00000010000f7213 */ /* 0x000fe20000000000 */
[----:B------:R-:W-:Y:S01]  /*09c0*/  IMAD.MOV.U32 R10, RZ, RZ, R5 ;  /* 0x000000ffff0a7224 */ /* 0x000fe200078e0005 */
[----:B------:R-:W-:Y:S01]  /*09d0*/  LOP3.LUT R25, R8, 0x1a, RZ, 0xfc, !PT ;  /* 0x0000001a08197812 */ /* 0x000fe200078efcff */
[----:B------:R-:W-:Y:S01]  /*09e0*/  IMAD R5, R0, R12, R13 ;  /* 0x0000000c00057224 */ /* 0x000fe200078e020d */
[----:B------:R-:W-:Y:S01]  /*09f0*/  LOP3.LUT R27, R8, 0x22, RZ, 0xfc, !PT ;  /* 0x00000022081b7812 */ /* 0x000fe200078efcff */
[----:B------:R-:W-:Y:S01]  /*0a00*/  IMAD.HI.U32 R12, R6, R15, RZ ;  /* 0x0000000f060c7227 */ /* 0x000fe200078e00ff */
[----:B------:R-:W-:-:S02]  /*0a10*/  @!P5 IADD3 R17, R17, -R0, RZ ;  /* 0x800000001111d210 */ /* 0x000fc40007ffe0ff */
[----:B------:R-:W-:Y:S01]  /*0a20*/  ISETP.GT.U32.AND P5, PT, R0, R11, PT ;  /* 0x0000000b0000720c */ /* 0x000fe20003fa4070 */
[----:B------:R-:W-:Y:S01]  /*0a30*/  @!P3 IMAD.IADD R7, R7, 0x1, -R0 ;  /* 0x000000010707b824 */ /* 0x000fe200078e0a00 */
[----:B------:R-:W-:Y:S01]  /*0a40*/  ISETP.GE.AND P3, PT, R20, RZ, PT ;  /* 0x000000ff1400720c */ /* 0x000fe20003f66270 */
[----:B------:R-:W-:Y:S01]  /*0a50*/  IMAD.HI.U32 R13, R6, R19, RZ ;  /* 0x00000013060d7227 */ /* 0x000fe200078e00ff */
[----:B------:R-:W-:Y:S02]  /*0a60*/  @!P6 IADD3 R9, R9, -R0, RZ ;  /* 0x800000000909e210 */ /* 0x000fe40007ffe0ff */
[----:B------:R-:W-:Y:S01]  /*0a70*/  ISETP.GT.U32.AND P6, PT, R0, R5, PT ;  /* 0x000000050000720c */ /* 0x000fe20003fc4070 */
[----:B------:R-:W-:Y:S01]  /*0a80*/  IMAD.MOV R12, RZ, RZ, -R12 ;  /* 0x000000ffff0c7224 */ /* 0x000fe200078e0a0c */
[----:B------:R-:W-:Y:S01]  /*0a90*/  LOP3.LUT R20, R8, 0xe, RZ, 0xfc, !PT ;  /* 0x0000000e08147812 */ /* 0x000fe200078efcff */
[----:B------:R-:W-:Y:S01]  /*0aa0*/  @!P4 IMAD.MOV R10, RZ, RZ, -R10 ;  /* 0x000000ffff0ac224 */ /* 0x000fe200078e0a0a */
[----:B------:R-:W-:Y:S01]  /*0ab0*/  ISETP.GE.AND P4, PT, R14, RZ, PT ;  /* 0x000000ff0e00720c */ /* 0x000fe20003f86270 */
[----:B------:R-:W-:Y:S01]  /*0ac0*/  IMAD.MOV R14, RZ, RZ, -R13 ;  /* 0x000000ffff0e7224 */ /* 0x000fe200078e0a0d */
[----:B------:R-:W-:Y:S01]  /*0ad0*/  LOP3.LUT R29, R8, 0x24, RZ, 0xfc, !PT ;  /* 0x00000024081d7812 */ /* 0x000fe200078efcff */
[C---:B------:R-:W-:Y:S01]  /*0ae0*/  IMAD R13, R0.reuse, R12, R15 ;  /* 0x0000000c000d7224 */ /* 0x040fe200078e020f */
[----:B------:R-:W-:Y:S01]  /*0af0*/  IABS R12, R20 ;  /* 0x00000014000c7213 */ /* 0x000fe20000000000 */
[----:B------:R-:W-:Y:S01]  /*0b00*/  IMAD.MOV.U32 R44, RZ, RZ, R17 ;  /* 0x000000ffff2c7224 */ /* 0x000fe200078e0011 */
[----:B------:R-:W-:Y:S01]  /*0b10*/  @!P5 IADD3 R11, R11, -R0, RZ ;  /* 0x800000000b0bd210 */ /* 0x000fe20007ffe0ff */
[C---:B------:R-:W-:Y:S01]  /*0b20*/  IMAD R15, R0.reuse, R14, R19 ;  /* 0x0000000e000f7224 */ /* 0x040fe200078e0213 */
[----:B------:R-:W-:Y:S01]  /*0b30*/  IABS R19, R22 ;  /* 0x0000001600137213 */ /* 0x000fe20000000000 */
[----:B------:R-:W-:Y:S01]  /*0b40*/  @!P3 IMAD.MOV R44, RZ, RZ, -R44 ;  /* 0x000000ffff2cb224 */ /* 0x000fe200078e0a2c */
[C---:B------:R-:W-:Y:S01]  /*0b50*/  ISETP.GT.U32.AND P3, PT, R0.reuse, R13, PT ;  /* 0x0000000d0000720c */ /* 0x040fe20003f64070 */
[----:B------:R-:W-:Y:S01]  /*0b60*/  IMAD.MOV.U32 R17, RZ, RZ, R12 ;  /* 0x000000ffff117224 */ /* 0x000fe200078e000c */
[----:B------:R-:W-:Y:S01]  /*0b70*/  @!P6 IADD3 R5, R5, -R0, RZ ;  /* 0x800000000505e210 */ /* 0x000fe20007ffe0ff */
[----:B------:R-:W-:Y:S01]  /*0b80*/  IMAD.MOV.U32 R12, RZ, RZ, R7 ;  /* 0x000000ffff0c7224 */ /* 0x000fe200078e0007 */
[----:B------:R-:W-:Y:S01]  /*0b90*/  ISETP.GT.U32.AND P6, PT, R0, R11, PT ;  /* 0x0000000b0000720c */ /* 0x000fe20003fc4070 */
[----:B------:R-:W-:Y:S01]  /*0ba0*/  IMAD.MOV.U32 R14, RZ, RZ, R9 ;  /* 0x000000ffff0e7224 */ /* 0x000fe200078e0009 */
[----:B------:R-:W-:Y:S01]  /*0bb0*/  ISETP.GE.AND P5, PT, R16, RZ, PT ;  /* 0x000000ff1000720c */ /* 0x000fe20003fa6270 */
[----:B------:R-:W-:Y:S01]  /*0bc0*/  IMAD.HI.U32 R7, R6, R17, RZ ;  /* 0x0000001106077227 */ /* 0x000fe200078e00ff */
[----:B------:R-:W-:-:S02]  /*0bd0*/  @!P2 IADD3 R12, -R12, RZ, RZ ;  /* 0x000000ff0c0ca210 */ /* 0x000fc40007ffe1ff */
[----:B------:R-:W-:Y:S01]  /*0be0*/  ISETP.GT.U32.AND P2, PT, R0, R5, PT ;  /* 0x000000050000720c */ /* 0x000fe20003f44070 */
[----:B------:R-:W-:Y:S01]  /*0bf0*/  IMAD.MOV R7, RZ, RZ, -R7 ;  /* 0x000000ffff077224 */ /* 0x000fe200078e0a07 */
[----:B------:R-:W-:Y:S01]  /*0c00*/  @!P1 IADD3 R14, -R14, RZ, RZ ;  /* 0x000000ff0e0e9210 */ /* 0x000fe20007ffe1ff */
[----:B------:R-:W-:Y:S01]  /*0c10*/  IMAD.HI.U32 R9, R6, R19, RZ ;  /* 0x0000001306097227 */ /* 0x000fe200078e00ff */
[C---:B------:R-:W-:Y:S02]  /*0c20*/  ISETP.GT.U32.AND P1, PT, R0.reuse, R15, PT ;  /* 0x0000000f0000720c */ /* 0x040fe40003f24070 */
[----:B------:R-:W-:Y:S01]  /*0c30*/  @!P3 IADD3 R13, R13, -R0, RZ ;  /* 0x800000000d0db210 */ /* 0x000fe20007ffe0ff */
[----:B------:R-:W-:Y:S01]  /*0c40*/  IMAD R7, R0, R7, R17 ;  /* 0x0000000700077224 */ /* 0x000fe200078e0211 */
[----:B------:R-:W-:Y:S01]  /*0c50*/  LOP3.LUT R31, R8, 0x26, RZ, 0xfc, !PT ;  /* 0x00000026081f7812 */ /* 0x000fe200078efcff */
[--C-:B------:R-:W-:Y:S01]  /*0c60*/  @!P6 IMAD.IADD R11, R11, 0x1, -R0.reuse ;  /* 0x000000010b0be824 */ /* 0x100fe200078e0a00 */
[----:B------:R-:W-:Y:S01]  /*0c70*/  ISETP.GT.U32.AND P3, PT, R0, R13, PT ;  /* 0x0000000d0000720c */ /* 0x000fe20003f64070 */
[----:B------:R-:W-:Y:S01]  /*0c80*/  IMAD.MOV R9, RZ, RZ, -R9 ;  /* 0x000000ffff097224 */ /* 0x000fe200078e0a09 */
[----:B------:R-:W-:Y:S01]  /*0c90*/  ISETP.GE.AND P6, PT, R18, RZ, PT ;  /* 0x000000ff1200720c */ /* 0x000fe20003fc6270 */
[----:B------:R-:W-:Y:S01]  /*0ca0*/  @!P2 IMAD.IADD R5, R5, 0x1, -R0 ;  /* 0x000000010505a824 */ /* 0x000fe200078e0a00 */
[----:B------:R-:W-:Y:S01]  /*0cb0*/  ISETP.GT.U32.AND P2, PT, R0, R7, PT ;  /* 0x000000070000720c */ /* 0x000fe20003f44070 */
[----:B------:R-:W-:Y:S01]  /*0cc0*/  IMAD.HI.U32 R17, R6, R21, RZ ;  /* 0x0000001506117227 */ /* 0x000fe200078e00ff */
[----:B------:R-:W-:-:S02]  /*0cd0*/  IABS R18, R24 ;  /* 0x0000001800127213 */ /* 0x000fc40000000000 */
[----:B------:R-:W-:Y:S01]  /*0ce0*/  MOV R16, R11 ;  /* 0x0000000b00107202 */ /* 0x000fe20000000f00 */
[----:B------:R-:W-:Y:S01]  /*0cf0*/  @!P1 IMAD.IADD R15, R15, 0x1, -R0 ;  /* 0x000000010f0f9824 */ /* 0x000fe200078e0a00 */
[----:B------:R-:W-:Y:S01]  /*0d00*/  ISETP.GE.AND P1, PT, R20, RZ, PT ;  /* 0x000000ff1400720c */ /* 0x000fe20003f26270 */
[----:B------:R-:W-:Y:S01]  /*0d10*/  IMAD R9, R0, R9, R19 ;  /* 0x0000000900097224 */ /* 0x000fe200078e0213 */
[C---:B------:R-:W-:Y:S01]  /*0d20*/  LOP3.LUT R33, R8.reuse, 0x2a, RZ, 0xfc, !PT ;  /* 0x0000002a08217812 */ /* 0x040fe200078efcff */
[----:B------:R-:W-:Y:S01]  /*0d30*/  IMAD.MOV R17, RZ, RZ, -R17 ;  /* 0x000000ffff117224 */ /* 0x000fe200078e0a11 */
[----:B------:R-:W-:Y:S01]  /*0d40*/  LOP3.LUT R37, R8, 0x2e, RZ, 0xfc, !PT ;  /* 0x0000002e08257812 */ /* 0x000fe200078efcff */
[----:B------:R-:W-:Y:S01]  /*0d50*/  IMAD.MOV.U32 R19, RZ, RZ, R18 ;  /* 0x000000ffff137224 */ /* 0x000fe200078e0012 */
[----:B------:R-:W-:Y:S01]  /*0d60*/  MOV R18, R5 ;  /* 0x0000000500127202 */ /* 0x000fe20000000f00 */
[----:B------:R-:W-:Y:S01]  /*0d70*/  @!P0 IMAD.MOV R16, RZ, RZ, -R16 ;  /* 0x000000ffff108224 */ /* 0x000fe200078e0a10 */
[C---:B------:R-:W-:Y:S01]  /*0d80*/  ISETP.GT.U32.AND P0, PT, R0.reuse, R15, PT ;  /* 0x0000000f0000720c */ /* 0x040fe20003f04070 */
[----:B------:R-:W-:Y:S01]  /*0d90*/  @!P3 IMAD.IADD R13, R13, 0x1, -R0 ;  /* 0x000000010d0db824 */ /* 0x000fe200078e0a00 */
[C---:B------:R-:W-:Y:S01]  /*0da0*/  ISETP.GT.U32.AND P3, PT, R0.reuse, R9, PT ;  /* 0x000000090000720c */ /* 0x040fe20003f64070 */
[----:B------:R-:W-:Y:S01]  /*0db0*/  IMAD R11, R0, R17, R21 ;  /* 0x00000011000b7224 */ /* 0x000fe200078e0215 */
[----:B------:R-:W-:Y:S01]  /*0dc0*/  @!P2 IADD3 R7, R7, -R0, RZ ;  /* 0x800000000707a210 */ /* 0x000fe20007ffe0ff */
[----:B------:R-:W-:Y:S01]  /*0dd0*/  IMAD.HI.U32 R5, R6, R19, RZ ;  /* 0x0000001306057227 */ /* 0x000fe200078e00ff */
[----:B------:R-:W-:-:S02]  /*0de0*/  LOP3.LUT R21, R8, 0x16, RZ, 0xfc, !PT ;  /* 0x0000001608157812 */ /* 0x000fc400078efcff */
[C---:B------:R-:W-:Y:S01]  /*0df0*/  ISETP.GT.U32.AND P2, PT, R0.reuse, R7, PT ;  /* 0x000000070000720c */ /* 0x040fe20003f44070 */
[----:B------:R-:W-:Y:S01]  /*0e00*/  IMAD.MOV.U32 R20, RZ, RZ, R13 ;  /* 0x000000ffff147224 */ /* 0x000fe200078e000d */
[----:B------:R-:W-:Y:S01]  /*0e10*/  IADD3 R5, -R5, RZ, RZ ;  /* 0x000000ff05057210 */ /* 0x000fe20007ffe1ff */
[----:B------:R-:W-:Y:S01]  /*0e20*/  @!P4 IMAD.MOV R18, RZ, RZ, -R18 ;  /* 0x000000ffff12c224 */ /* 0x000fe200078e0a12 */
[----:B------:R-:W-:Y:S01]  /*0e30*/  IABS R17, R21 ;  /* 0x0000001500117213 */ /* 0x000fe20000000000 */
[----:B------:R-:W-:Y:S01]  /*0e40*/  @!P5 IMAD.MOV R20, RZ, RZ, -R20 ;  /* 0x000000ffff14d224 */ /* 0x000fe200078e0a14 */
[----:B------:R-:W-:Y:S01]  /*0e50*/  ISETP.GT.U32.AND P5, PT, R0, R11, PT ;  /* 0x0000000b0000720c */ /* 0x000fe20003fa4070 */
[--C-:B------:R-:W-:Y:S01]  /*0e60*/  @!P0 IMAD.IADD R15, R15, 0x1, -R0.reuse ;  /* 0x000000010f0f8824 */ /* 0x100fe200078e0a00 */
[----:B------:R-:W-:Y:S01]  /*0e70*/  ISETP.GE.AND P4, PT, R22, RZ, PT ;  /* 0x000000ff1600720c */ /* 0x000fe20003f86270 */
[----:B------:R-:W-:Y:S01]  /*0e80*/  IMAD R5, R0, R5, R19 ;  /* 0x0000000500057224 */ /* 0x000fe200078e0213 */
[----:B------:R-:W-:Y:S01]  /*0e90*/  ISETP.GE.AND P0, PT, R23, RZ, PT ;  /* 0x000000ff1700720c */ /* 0x000fe20003f06270 */
[----:B------:R-:W-:Y:S01]  /*0ea0*/  @!P3 IMAD.IADD R9, R9, 0x1, -R0 ;  /* 0x000000010909b824 */ /* 0x000fe200078e0a00 */
[----:B------:R-:W-:Y:S01]  /*0eb0*/  LOP3.LUT R23, R8, 0x18, RZ, 0xfc, !PT ;  /* 0x0000001808177812 */ /* 0x000fe200078efcff */
[----:B------:R-:W-:Y:S01]  /*0ec0*/  @!P6 IMAD.MOV R15, RZ, RZ, -R15 ;  /* 0x000000ffff0fe224 */ /* 0x000fe200078e0a0f */
[----:B------:R-:W-:Y:S01]  /*0ed0*/  ISETP.GT.U32.AND P6, PT, R0, R5, PT ;  /* 0x000000050000720c */ /* 0x000fe20003fc4070 */
[----:B------:R-:W-:Y:S01]  /*0ee0*/  IMAD.HI.U32 R13, R6, R17, RZ ;  /* 0x00000011060d7227 */ /* 0x000fe200078e00ff */
[----:B------:R-:W-:-:S02]  /*0ef0*/  @!P2 IADD3 R7, R7, -R0, RZ ;  /* 0x800000000707a210 */ /* 0x000fc40007ffe0ff */
[C---:B------:R-:W-:Y:S01]  /*0f00*/  ISETP.GT.U32.AND P3, PT, R0.reuse, R9, PT ;  /* 0x000000090000720c */ /* 0x040fe20003f64070 */
[----:B------:R-:W-:Y:S01]  /*0f10*/  @!P5 IMAD.IADD R11, R11, 0x1, -R0 ;  /* 0x000000010b0bd824 */ /* 0x000fe200078e0a00 */
[----:B------:R-:W-:Y:S02]  /*0f20*/  MOV R22, R7 ;  /* 0x0000000700167202 */ /* 0x000fe40000000f00 */
[----:B------:R-:W-:Y:S02]  /*0f30*/  IADD3 R13, -R13, RZ, RZ ;  /* 0x000000ff0d0d7210 */ /* 0x000fe40007ffe1ff */
[C---:B------:R-:W-:Y:S01]  /*0f40*/  ISETP.GT.U32.AND P5, PT, R0.reuse, R11, PT ;  /* 0x0000000b0000720c */ /* 0x040fe20003fa4070 */
[----:B------:R-:W-:Y:S01]  /*0f50*/  @!P1 IMAD.MOV R22, RZ, RZ, -R22 ;  /* 0x000000ffff169224 */ /* 0x000fe200078e0a16 */
[----:B------:R-:W-:Y:S01]  /*0f60*/  IABS R19, R23 ;  /* 0x0000001700137213 */ /* 0x000fe20000000000 */
[--C-:B------:R-:W-:Y:S01]  /*0f70*/  @!P6 IMAD.IADD R5, R5, 0x1, -R0.reuse ;  /* 0x000000010505e824 */ /* 0x100fe200078e0a00 */
[----:B------:R-:W-:Y:S01]  /*0f80*/  ISETP.GE.AND P1, PT, R21, RZ, PT ;  /* 0x000000ff1500720c */ /* 0x000fe20003f26270 */
[C---:B------:R-:W-:Y:S01]  /*0f90*/  IMAD R7, R0.reuse, R13, R17 ;  /* 0x0000000d00077224 */ /* 0x040fe200078e0211 */
[----:B------:R-:W-:Y:S01]  /*0fa0*/  IABS R21, R25 ;  /* 0x0000001900157213 */ /* 0x000fe20000000000 */
[----:B------:R-:W-:Y:S01]  /*0fb0*/  @!P3 IMAD.IADD R9, R9, 0x1, -R0 ;  /* 0x000000010909b824 */ /* 0x000fe200078e0a00 */
[----:B------:R-:W-:Y:S01]  /*0fc0*/  ISETP.GT.U32.AND P6, PT, R0, R5, PT ;  /* 0x000000050000720c */ /* 0x000fe20003fc4070 */
[----:B------:R-:W-:Y:S01]  /*0fd0*/  IMAD.HI.U32 R13, R6, R19, RZ ;  /* 0x00000013060d7227 */ /* 0x000fe200078e00ff */
[----:B------:R-:W-:-:S02]  /*0fe0*/  ISETP.GE.AND P2, PT, R24, RZ, PT ;  /* 0x000000ff1800720c */ /* 0x000fc40003f46270 */
[----:B------:R-:W-:Y:S01]  /*0ff0*/  MOV R24, R9 ;  /* 0x0000000900187202 */ /* 0x000fe20000000f00 */
[----:B------:R-:W-:Y:S01]  /*1000*/  IMAD.MOV.U32 R17, RZ, RZ, R21 ;  /* 0x000000ffff117224 */ /* 0x000fe200078e0015 */
[----:B------:R-:W-:Y:S01]  /*1010*/  ISETP.GE.AND P3, PT, R23, RZ, PT ;  /* 0x000000ff1700720c */ /* 0x000fe20003f66270 */
[----:B------:R-:W-:Y:S01]  /*1020*/  @!P5 IMAD.IADD R11, R11, 0x1, -R0 ;  /* 0x000000010b0bd824 */ /* 0x000fe200078e0a00 */
[----:B------:R-:W-:Y:S01]  /*1030*/  ISETP.GT.U32.AND P5, PT, R0, R7, PT ;  /* 0x000000070000720c */ /* 0x000fe20003fa4070 */
[----:B------:R-:W-:Y:S01]  /*1040*/  IMAD.MOV R9, RZ, RZ, -R13 ;  /* 0x000000ffff097224 */ /* 0x000fe200078e0a0d */
[----:B------:R-:W-:Y:S01]  /*1050*/  @!P4 IADD3 R24, -R24, RZ, RZ ;  /* 0x000000ff1818c210 */ /* 0x000fe20007ffe1ff */
[----:B------:R-:W-:Y:S01]  /*1060*/  IMAD.HI.U32 R13, R6, R17, RZ ;  /* 0x00000011060d7227 */ /* 0x000fe200078e00ff */
[----:B------:R-:W-:Y:S02]  /*1070*/  ISETP.GE.AND P4, PT, R25, RZ, PT ;  /* 0x000000ff1900720c */ /* 0x000fe40003f86270 */
[C---:B------:R-:W-:Y:S01]  /*1080*/  LOP3.LUT R25, R8.reuse, 0x20, RZ, 0xfc, !PT ;  /* 0x0000002008197812 */ /* 0x040fe200078efcff */
[----:B------:R-:W-:Y:S01]  /*1090*/  IMAD.MOV.U32 R26, RZ, RZ, R11 ;  /* 0x000000ffff1a7224 */ /* 0x000fe200078e000b */
[----:B------:R-:W-:Y:S01]  /*10a0*/  LOP3.LUT R11, R8, 0x1c, RZ, 0xfc, !PT ;  /* 0x0000001c080b7812 */ /* 0x000fe200078efcff */
[C---:B------:R-:W-:Y:S01]  /*10b0*/  IMAD R9, R0.reuse, R9, R19 ;  /* 0x0000000900097224 */ /* 0x040fe200078e0213 */
[----:B------:R-:W-:Y:S01]  /*10c0*/  IADD3 R13, -R13, RZ, RZ ;  /* 0x000000ff0d0d7210 */ /* 0x000fe20007ffe1ff */
[----:B------:R-:W-:Y:S01]  /*10d0*/  @!P0 IMAD.MOV R26, RZ, RZ, -R26 ;  /* 0x000000ffff1a8224 */ /* 0x000fe200078e0a1a */
[----:B------:R-:W-:Y:S01]  /*10e0*/  IABS R19, R11 ;  /* 0x0000000b00137213 */ /* 0x000fe20000000000 */
[--C-:B------:R-:W-:Y:S01]  /*10f0*/  @!P6 IMAD.IADD R5, R5, 0x1, -R0.reuse ;  /* 0x000000010505e824 */ /* 0x100fe200078e0a00 */
[----:B------:R-:W-:Y:S01]  /*1100*/  ISETP.GE.AND P0, PT, R11, RZ, PT ;  /* 0x000000ff0b00720c */ /* 0x000fe20003f06270 */
[C---:B------:R-:W-:Y:S01]  /*1110*/  IMAD R11, R0.reuse, R13, R17 ;  /* 0x0000000d000b7224 */ /* 0x040fe200078e0211 */
[----:B------:R-:W-:Y:S01]  /*1120*/  MOV R17, R19 ;  /* 0x0000001300117202 */ /* 0x000fe20000000f00 */
[----:B------:R-:W-:Y:S01]  /*1130*/  IMAD.MOV.U32 R28, RZ, RZ, R5 ;  /* 0x000000ffff1c7224 */ /* 0x000fe200078e0005 */
[----:B------:R-:W-:Y:S01]  /*1140*/  ISETP.GT.U32.AND P6, PT, R0, R9, PT ;  /* 0x000000090000720c */ /* 0x000fe20003fc4070 */
[----:B------:R-:W-:Y:S01]  /*1150*/  @!P5 IMAD.IADD R7, R7, 0x1, -R0 ;  /* 0x000000010707d824 */ /* 0x000fe200078e0a00 */
[----:B------:R-:W-:Y:S01]  /*1160*/  LOP3.LUT R23, R8, 0x1e, RZ, 0xfc, !PT ;  /* 0x0000001e08177812 */ /* 0x000fe200078efcff */
[----:B------:R-:W-:Y:S01]  /*1170*/  IMAD.HI.U32 R13, R6, R17, RZ ;  /* 0x00000011060d7227 */ /* 0x000fe200078e00ff */
[----:B------:R-:W-:-:S02]  /*1180*/  IABS R21, R25 ;  /* 0x0000001900157213 */ /* 0x000fc40000000000 */
[C---:B------:R-:W-:Y:S01]  /*1190*/  ISETP.GT.U32.AND P5, PT, R0.reuse, R7, PT ;  /* 0x000000070000720c */ /* 0x040fe20003fa4070 */
[----:B------:R-:W-:Y:S01]  /*11a0*/  @!P2 IMAD.MOV R28, RZ, RZ, -R28 ;  /* 0x000000ffff1ca224 */ /* 0x000fe200078e0a1c */
[C---:B------:R-:W-:Y:S02]  /*11b0*/  ISETP.GT.U32.AND P2, PT, R0.reuse, R11, PT ;  /* 0x0000000b0000720c */ /* 0x040fe40003f44070 */
[----:B------:R-:W-:Y:S02]  /*11c0*/  IADD3 R13, -R13, RZ, RZ ;  /* 0x000000ff0d0d7210 */ /* 0x000fe40007ffe1ff */
[----:B------:R-:W-:Y:S02]  /*11d0*/  IABS R19, R23 ;  /* 0x0000001700137213 */ /* 0x000fe40000000000 */
[----:B------:R-:W-:Y:S01]  /*11e0*/  @!P6 IADD3 R9, R9, -R0, RZ ;  /* 0x800000000909e210 */ /* 0x000fe20007ffe0ff */
[----:B------:R-:W-:Y:S01]  /*11f0*/  IMAD R5, R0, R13, R17 ;  /* 0x0000000d00057224 */ /* 0x000fe200078e0211 */
[----:B------:R-:W-:Y:S01]  /*1200*/  LOP3.LUT R39, R8, 0x30, RZ, 0xfc, !PT ;  /* 0x0000003008277812 */ /* 0x000fe200078efcff */
[----:B------:R-:W-:Y:S01]  /*1210*/  IMAD.HI.U32 R17, R6, R21, RZ ;  /* 0x0000001506117227 */ /* 0x000fe200078e00ff */
[----:B------:R-:W-:-:S02]  /*1220*/  LOP3.LUT R46, R8, 0x32, RZ, 0xfc, !PT ;  /* 0x00000032082e7812 */ /* 0x000fc400078efcff */
[C---:B------:R-:W-:Y:S01]  /*1230*/  ISETP.GT.U32.AND P6, PT, R0.reuse, R5, PT ;  /* 0x000000050000720c */ /* 0x040fe20003fc4070 */
[----:B------:R-:W-:Y:S01]  /*1240*/  @!P5 IMAD.IADD R7, R7, 0x1, -R0 ;  /* 0x000000010707d824 */ /* 0x000fe200078e0a00 */
[----:B------:R-:W-:Y:S01]  /*1250*/  @!P2 IADD3 R11, R11, -R0, RZ ;  /* 0x800000000b0ba210 */ /* 0x000fe20007ffe0ff */
[----:B------:R-:W-:Y:S01]  /*1260*/  IMAD.MOV R17, RZ, RZ, -R17 ;  /* 0x000000ffff117224 */ /* 0x000fe200078e0a11 */
[C---:B------:R-:W-:Y:S01]  /*1270*/  ISETP.GT.U32.AND P2, PT, R0.reuse, R9, PT ;  /* 0x000000090000720c */ /* 0x040fe20003f44070 */
[----:B------:R-:W-:Y:S01]  /*1280*/  IMAD.MOV.U32 R30, RZ, RZ, R7 ;  /* 0x000000ffff1e7224 */ /* 0x000fe200078e0007 */
[----:B------:R-:W-:Y:S01]  /*1290*/  ISETP.GE.AND P5, PT, R23, RZ, PT ;  /* 0x000000ff1700720c */ /* 0x000fe20003fa6270 */
[----:B------:R-:W-:Y:S01]  /*12a0*/  IMAD R17, R0, R17, R21 ;  /* 0x0000001100117224 */ /* 0x000fe200078e0215 */
[----:B------:R-:W-:Y:S01]  /*12b0*/  IABS R23, R27 ;  /* 0x0000001b00177213 */ /* 0x000fe20000000000 */
[----:B------:R-:W-:Y:S01]  /*12c0*/  IMAD.HI.U32 R13, R6, R19, RZ ;  /* 0x00000013060d7227 */ /* 0x000fe200078e00ff */
[----:B------:R-:W-:-:S02]  /*12d0*/  @!P1 IADD3 R30, -R30, RZ, RZ ;  /* 0x000000ff1e1e9210 */ /* 0x000fc40007ffe1ff */
[----:B------:R-:W-:Y:S01]  /*12e0*/  IABS R21, R31 ;  /* 0x0000001f00157213 */ /* 0x000fe20000000000 */
[--C-:B------:R-:W-:Y:S01]  /*12f0*/  @!P6 IMAD.IADD R5, R5, 0x1, -R0.reuse ;  /* 0x000000010505e824 */ /* 0x100fe200078e0a00 */
[----:B------:R-:W-:Y:S01]  /*1300*/  ISETP.GT.U32.AND P6, PT, R0, R11, PT ;  /* 0x0000000b0000720c */ /* 0x000fe20003fc4070 */
[----:B------:R-:W-:Y:S01]  /*1310*/  IMAD.HI.U32 R7, R6, R23, RZ ;  /* 0x0000001706077227 */ /* 0x000fe200078e00ff */
[----:B------:R-:W-:Y:S02]  /*1320*/  LOP3.LUT R47, R8, 0x34, RZ, 0xfc, !PT ;  /* 0x00000034082f7812 */ /* 0x000fe400078efcff */
[----:B------:R-:W-:Y:S01]  /*1330*/  ISETP.GT.U32.AND P1, PT, R0, R5, PT ;  /* 0x000000050000720c */ /* 0x000fe20003f24070 */
[--C-:B------:R-:W-:Y:S01]  /*1340*/  @!P2 IMAD.IADD R9, R9, 0x1, -R0.reuse ;  /* 0x000000010909a824 */ /* 0x100fe200078e0a00 */
[C---:B------:R-:W-:Y:S01]  /*1350*/  LOP3.LUT R48, R8.reuse, 0x36, RZ, 0xfc, !PT ;  /* 0x0000003608307812 */ /* 0x040fe200078efcff */
[----:B------:R-:W-:Y:S01]  /*1360*/  IMAD.MOV R7, RZ, RZ, -R7 ;  /* 0x000000ffff077224 */ /* 0x000fe200078e0a07 */
[----:B------:R-:W-:Y:S01]  /*1370*/  LOP3.LUT R49, R8, 0x38, RZ, 0xfc, !PT ;  /* 0x0000003808317812 */ /* 0x000fe200078efcff */
[----:B------:R-:W-:Y:S01]  /*1380*/  IMAD.MOV R13, RZ, RZ, -R13 ;  /* 0x000000ffff0d7224 */ /* 0x000fe200078e0a0d */
[----:B------:R-:W-:Y:S01]  /*1390*/  MOV R32, R9 ;  /* 0x0000000900207202 */ /* 0x000fe20000000f00 */
[----:B------:R-:W-:Y:S01]  /*13a0*/  IMAD R7, R0, R7, R23 ;  /* 0x0000000700077224 */ /* 0x000fe200078e0217 */
[C---:B------:R-:W-:Y:S01]  /*13b0*/  LOP3.LUT R50, R8.reuse, 0x3a, RZ, 0xfc, !PT ;  /* 0x0000003a08327812 */ /* 0x040fe200078efcff */
[----:B------:R-:W-:Y:S01]  /*13c0*/  @!P6 IMAD.IADD R11, R11, 0x1, -R0 ;  /* 0x000000010b0be824 */ /* 0x000fe200078e0a00 */
[----:B------:R-:W-:Y:S01]  /*13d0*/  LOP3.LUT R45, R8, 0x3c, RZ, 0xfc, !PT ;  /* 0x0000003c082d7812 */ /* 0x000fe200078efcff */
[----:B------:R-:W-:Y:S01]  /*13e0*/  @!P3 IMAD.MOV R32, RZ, RZ, -R32 ;  /* 0x000000ffff20b224 */ /* 0x000fe200078e0a20 */
[C---:B------:R-:W-:Y:S01]  /*13f0*/  ISETP.GT.U32.AND P3, PT, R0.reuse, R17, PT ;  /* 0x000000110000720c */ /* 0x040fe20003f64070 */
[C---:B------:R-:W-:Y:S01]  /*1400*/  IMAD R13, R0.reuse, R13, R19 ;  /* 0x0000000d000d7224 */ /* 0x040fe200078e0213 */
[----:B------:R-:W-:-:S02]  /*1410*/  ISETP.GT.U32.AND P6, PT, R0, R7, PT ;  /* 0x000000070000720c */ /* 0x000fc40003fc4070 */
[----:B------:R-:W-:Y:S02]  /*1420*/  IABS R19, R29 ;  /* 0x0000001d00137213 */ /* 0x000fe40000000000 */
[----:B------:R-:W-:Y:S02]  /*1430*/  @!P1 IADD3 R5, R5, -R0, RZ ;  /* 0x8000000005059210 */ /* 0x000fe40007ffe0ff */
[----:B------:R-:W-:Y:S01]  /*1440*/  ISETP.GE.AND P1, PT, R25, RZ, PT ;  /* 0x000000ff1900720c */ /* 0x000fe20003f26270 */
[----:B------:R-:W-:Y:S01]  /*1450*/  IMAD.HI.U32 R9, R6, R19, RZ ;  /* 0x0000001306097227 */ /* 0x000fe200078e00ff */
[----:B------:R-:W-:Y:S02]  /*1460*/  LOP3.LUT R25, R8, 0x28, RZ, 0xfc, !PT ;  /* 0x0000002808197812 */ /* 0x000fe400078efcff */
[----:B------:R-:W-:Y:S01]  /*1470*/  MOV R34, R11 ;  /* 0x0000000b00227202 */ /* 0x000fe20000000f00 */
[--C-:B------:R-:W-:Y:S01]  /*1480*/  @!P3 IMAD.IADD R17, R17, 0x1, -R0.reuse ;  /* 0x000000011111b824 */ /* 0x100fe200078e0a00 */
[C---:B------:R-:W-:Y:S01]  /*1490*/  ISETP.GT.U32.AND P2, PT, R0.reuse, R13, PT ;  /* 0x0000000d0000720c */ /* 0x040fe20003f44070 */
[----:B------:R-:W-:Y:S01]  /*14a0*/  IMAD.MOV R9, RZ, RZ, -R9 ;  /* 0x000000ffff097224 */ /* 0x000fe200078e0a09 */
[----:B------:R-:W-:Y:S01]  /*14b0*/  IABS R23, R25 ;  /* 0x0000001900177213 */ /* 0x000fe20000000000 */
[----:B------:R-:W-:Y:S01]  /*14c0*/  @!P6 IMAD.IADD R7, R7, 0x1, -R0 ;  /* 0x000000010707e824 */ /* 0x000fe200078e0a00 */
[C---:B------:R-:W-:Y:S01]  /*14d0*/  ISETP.GT.U32.AND P6, PT, R0.reuse, R17, PT ;  /* 0x000000110000720c */ /* 0x040fe20003fc4070 */
[----:B------:R-:W-:Y:S01]  /*14e0*/  IMAD R9, R0, R9, R19 ;  /* 0x0000000900097224 */ /* 0x000fe200078e0213 */
[----:B------:R-:W-:Y:S01]  /*14f0*/  @!P4 IADD3 R34, -R34, RZ, RZ ;  /* 0x000000ff2222c210 */ /* 0x000fe20007ffe1ff */
[----:B------:R-:W-:Y:S01]  /*1500*/  IMAD.HI.U32 R19, R6, R21, RZ ;  /* 0x0000001506137227 */ /* 0x000fe200078e00ff */
[----:B------:R-:W-:-:S02]  /*1510*/  ISETP.GT.U32.AND P4, PT, R0, R7, PT ;  /* 0x000000070000720c */ /* 0x000fc40003f84070 */
[----:B------:R-:W-:Y:S01]  /*1520*/  IABS R35, R50 ;  /* 0x0000003200237213 */ /* 0x000fe20000000000 */
[----:B------:R-:W-:Y:S01]  /*1530*/  IMAD.MOV R19, RZ, RZ, -R19 ;  /* 0x000000ffff137224 */ /* 0x000fe200078e0a13 */
[C---:B------:R-:W-:Y:S01]  /*1540*/  IADD3 R59, R51.reuse, 0x80, RZ ;  /* 0x00000080333b7810 */ /* 0x040fe20007ffe0ff */
[----:B------:R-:W-:Y:S01]  /*1550*/  IMAD.MOV.U32 R36, RZ, RZ, R5 ;  /* 0x000000ffff247224 */ /* 0x000fe200078e0005 */
[----:B------:R-:W-:Y:S01]  /*1560*/  IADD3 R57, R51, 0x100, RZ ;  /* 0x0000010033397810 */ /* 0x000fe20007ffe0ff */
[----:B------:R-:W-:Y:S01]  /*1570*/  IMAD R11, R0, R19, R21 ;  /* 0x00000013000b7224 */ /* 0x000fe200078e0215 */
[----:B------:R-:W-:Y:S01]  /*1580*/  IABS R21, R33 ;  /* 0x0000002100157213 */ /* 0x000fe20000000000 */
[----:B------:R-:W-:Y:S01]  /*1590*/  IMAD.HI.U32 R5, R6, R23, RZ ;  /* 0x0000001706057227 */ /* 0x000fe200078e00ff */
[----:B------:R-:W-:Y:S01]  /*15a0*/  @!P6 IADD3 R17, R17, -R0, RZ ;  /* 0x800000001111e210 */ /* 0x000fe20007ffe0ff */
[----:B------:R-:W-:Y:S01]  /*15b0*/  STL [R1+0xcec], R59 ;  /* 0x000cec3b01007387 */ /* 0x000fe20000100800 */
[----:B------:R-:W-:Y:S01]  /*15c0*/  ISETP.GT.U32.AND P6, PT, R0, R11, PT ;  /* 0x0000000b0000720c */ /* 0x000fe20003fc4070 */
[----:B------:R-:W-:Y:S01]  /*15d0*/  IMAD.MOV R5, RZ, RZ, -R5 ;  /* 0x000000ffff057224 */ /* 0x000fe200078e0a05 */
[----:B------:R-:W-:Y:S01]  /*15e0*/  @!P0 IADD3 R36, -R36, RZ, RZ ;  /* 0x000000ff24248210 */ /* 0x000fe20007ffe1ff */
[--C-:B------:R-:W-:Y:S01]  /*15f0*/  @!P2 IMAD.IADD R13, R13, 0x1, -R0.reuse ;  /* 0x000000010d0da824 */ /* 0x100fe200078e0a00 */
[C---:B------:R-:W-:Y:S01]  /*1600*/  ISETP.GT.U32.AND P0, PT, R0.reuse, R9, PT ;  /* 0x000000090000720c */ /* 0x040fe20003f04070 */
[C---:B------:R-:W-:Y:S01]  /*1610*/  IMAD R19, R0.reuse, R5, R23 ;  /* 0x0000000500137224 */ /* 0x040fe200078e0217 */
[----:B------:R-:W-:Y:S01]  /*1620*/  ISETP.GE.AND P2, PT, R27, RZ, PT ;  /* 0x000000ff1b00720c */ /* 0x000fe20003f46270 */
[--C-:B------:R-:W-:Y:S01]  /*1630*/  @!P4 IMAD.IADD R7, R7, 0x1, -R0.reuse ;  /* 0x000000010707c824 */ /* 0x100fe200078e0a00 */
[----:B------:R-:W-:Y:S01]  /*1640*/  ISETP.GT.U32.AND P3, PT, R0, R13, PT ;  /* 0x0000000d0000720c */ /* 0x000fe20003f64070 */
[----:B------:R-:W-:Y:S01]  /*1650*/  IMAD.HI.U32 R5, R6, R21, RZ ;  /* 0x0000001506057227 */ /* 0x000fe200078e00ff */
[----:B------:R-:W-:Y:S01]  /*1660*/  ISETP.GE.AND P4, PT, R31, RZ, PT ;  /* 0x000000ff1f00720c */ /* 0x000fe20003f86270 */
[----:B------:R-:W-:Y:S01]  /*1670*/  STL [R1+0xcf4], R57 ;  /* 0x000cf43901007387 */ /* 0x000fe20000100800 */
[----:B------:R-:W-:Y:S01]  /*1680*/  LOP3.LUT R31, R8, 0x2c, RZ, 0xfc, !PT ;  /* 0x0000002c081f7812 */ /* 0x000fe200078efcff */
[--C-:B------:R-:W-:Y:S01]  /*1690*/  @!P6 IMAD.IADD R11, R11, 0x1, -R0.reuse ;  /* 0x000000010b0be824 */ /* 0x100fe200078e0a00 */
[----:B------:R-:W-:Y:S01]  /*16a0*/  ISETP.GT.U32.AND P6, PT, R0, R19, PT ;  /* 0x000000130000720c */ /* 0x000fe20003fc4070 */
[----:B------:R-:W-:Y:S01]  /*16b0*/  @!P1 IMAD.MOV R17, RZ, RZ, -R17 ;  /* 0x000000ffff119224 */ /* 0x000fe200078e0a11 */
[----:B------:R-:W-:Y:S01]  /*16c0*/  IADD3 R5, -R5, RZ, RZ ;  /* 0x000000ff05057210 */ /* 0x000fe20007ffe1ff */
[----:B------:R-:W-:Y:S01]  /*16d0*/  @!P0 IMAD.IADD R9, R9, 0x1, -R0 ;  /* 0x0000000109098824 */ /* 0x000fe200078e0a00 */
[----:B------:R-:W-:-:S02]  /*16e0*/  IABS R23, R31 ;  /* 0x0000001f00177213 */ /* 0x000fc40000000000 */
[----:B------:R-:W-:Y:S01]  /*16f0*/  ISETP.GE.AND P0, PT, R25, RZ, PT ;  /* 0x000000ff1900720c */ /* 0x000fe20003f06270 */
[----:B------:R-:W-:Y:S01]  /*1700*/  @!P3 IMAD.IADD R13, R13, 0x1, -R0 ;  /* 0x000000010d0db824 */ /* 0x000fe200078e0a00 */
[----:B------:R-:W-:Y:S01]  /*1710*/  IABS R25, R37 ;  /* 0x0000002500197213 */ /* 0x000fe20000000000 */
[----:B------:R-:W-:Y:S01]  /*1720*/  IMAD R21, R0, R5, R21 ;  /* 0x0000000500157224 */ /* 0x000fe200078e0215 */
[----:B------:R-:W-:Y:S01]  /*1730*/  MOV R40, R7 ;  /* 0x0000000700287202 */ /* 0x000fe20000000f00 */
[----:B------:R-:W-:Y:S01]  /*1740*/  IMAD.HI.U32 R5, R6, R23, RZ ;  /* 0x0000001706057227 */ /* 0x000fe200078e00ff */
[----:B------:R-:W-:Y:S02]  /*1750*/  IABS R27, R39 ;  /* 0x00000027001b7213 */ /* 0x000fe40000000000 */
[----:B------:R-:W-:Y:S01]  /*1760*/  @!P6 IADD3 R19, R19, -R0, RZ ;  /* 0x800000001313e210 */ /* 0x000fe20007ffe0ff */
[----:B------:R-:W-:Y:S01]  /*1770*/  IMAD.MOV.U32 R38, RZ, RZ, R13 ;  /* 0x000000ffff267224 */ /* 0x000fe200078e000d */
[----:B------:R-:W-:Y:S01]  /*1780*/  ISETP.GT.U32.AND P6, PT, R0, R9, PT ;  /* 0x000000090000720c */ /* 0x000fe20003fc4070 */
[----:B------:R-:W-:Y:S01]  /*1790*/  IMAD.HI.U32 R13, R6, R25, RZ ;  /* 0x00000019060d7227 */ /* 0x000fe200078e00ff */
[----:B------:R-:W-:-:S02]  /*17a0*/  @!P2 IADD3 R40, -R40, RZ, RZ ;  /* 0x000000ff2828a210 */ /* 0x000fc40007ffe1ff */
[C---:B------:R-:W-:Y:S01]  /*17b0*/  ISETP.GT.U32.AND P2, PT, R0.reuse, R21, PT ;  /* 0x000000150000720c */ /* 0x040fe20003f44070 */
[----:B------:R-:W-:Y:S01]  /*17c0*/  IMAD.MOV R5, RZ, RZ, -R5 ;  /* 0x000000ffff057224 */ /* 0x000fe200078e0a05 */
[----:B------:R-:W-:Y:S01]  /*17d0*/  ISETP.GE.AND P3, PT, R29, RZ, PT ;  /* 0x000000ff1d00720c */ /* 0x000fe20003f66270 */
[----:B------:R-:W-:Y:S01]  /*17e0*/  IMAD.MOV R7, RZ, RZ, -R13 ;  /* 0x000000ffff077224 */ /* 0x000fe200078e0a0d */
[----:B------:R-:W-:Y:S01]  /*17f0*/  IABS R29, R46 ;  /* 0x0000002e001d7213 */ /* 0x000fe20000000000 */
[C---:B------:R-:W-:Y:S01]  /*1800*/  IMAD R13, R0.reuse, R5, R23 ;  /* 0x00000005000d7224 */ /* 0x040fe200078e0217 */
[----:B------:R-:W-:Y:S01]  /*1810*/  ISETP.GT.U32.AND P1, PT, R0, R19, PT ;  /* 0x000000130000720c */ /* 0x000fe20003f24070 */
[----:B------:R-:W-:Y:S01]  /*1820*/  IMAD.HI.U32 R5, R6, R27, RZ ;  /* 0x0000001b06057227 */ /* 0x000fe200078e00ff */
[----:B------:R-:W-:-:S03]  /*1830*/  IADD3 R56, R51, 0x180, RZ ;  /* 0x0000018033387810 */ /* 0x000fc60007ffe0ff */
[--C-:B------:R-:W-:Y:S01]  /*1840*/  @!P6 IMAD.IADD R9, R9, 0x1, -R0.reuse ;  /* 0x000000010909e824 */ /* 0x100fe200078e0a00 */
[C---:B------:R-:W-:Y:S01]  /*1850*/  ISETP.GT.U32.AND P6, PT, R0.reuse, R13, PT ;  /* 0x0000000d0000720c */ /* 0x040fe20003fc4070 */
[----:B------:R-:W-:Y:S01]  /*1860*/  IMAD R23, R0, R7, R25 ;  /* 0x0000000700177224 */ /* 0x000fe200078e0219 */
[----:B------:R-:W-:Y:S01]  /*1870*/  @!P2 IADD3 R21, R21, -R0, RZ ;  /* 0x800000001515a210 */ /* 0x000fe20007ffe0ff */
[----:B------:R-:W-:Y:S01]  /*1880*/  IMAD.HI.U32 R7, R6, R29, RZ ;  /* 0x0000001d06077227 */ /* 0x000fe200078e00ff */
[----:B------:R-:W-:Y:S01]  /*1890*/  IADD3 R5, -R5, RZ, RZ ;  /* 0x000000ff05057210 */ /* 0x000fe20007ffe1ff */
[----:B------:R2:W-:Y:S01]  /*18a0*/  STL [R1+0xcf0], R56 ;  /* 0x000cf03801007387 */ /* 0x0005e20000100800 */
[----:B------:R-:W-:Y:S01]  /*18b0*/  ISETP.GE.AND P2, PT, R31, RZ, PT ;  /* 0x000000ff1f00720c */ /* 0x000fe20003f46270 */
[----:B------:R-:W-:Y:S01]  /*18c0*/  IMAD.MOV R7, RZ, RZ, -R7 ;  /* 0x000000ffff077224 */ /* 0x000fe200078e0a07 */
[----:B------:R-:W-:Y:S01]  /*18d0*/  IABS R31, R48 ;  /* 0x00000030001f7213 */ /* 0x000fe20000000000 */
[C---:B------:R-:W-:Y:S01]  /*18e0*/  IMAD R25, R0.reuse, R5, R27 ;  /* 0x0000000500197224 */ /* 0x040fe200078e021b */
[----:B------:R-:W-:Y:S01]  /*18f0*/  IABS R41, R56 ;  /* 0x0000003800297213 */ /* 0x000fe20000000000 */
[C---:B------:R-:W-:Y:S01]  /*1900*/  IMAD R27, R0.reuse, R7, R29 ;  /* 0x00000007001b7224 */ /* 0x040fe200078e021d */
[----:B------:R-:W-:Y:S01]  /*1910*/  IABS R29, R47 ;  /* 0x0000002f001d7213 */ /* 0x000fe20000000000 */
[--C-:B------:R-:W-:Y:S01]  /*1920*/  @!P6 IMAD.IADD R13, R13, 0x1, -R0.reuse ;  /* 0x000000010d0de824 */ /* 0x100fe200078e0a00 */
[C---:B------:R-:W-:Y:S01]  /*1930*/  ISETP.GT.U32.AND P6, PT, R0.reuse, R21, PT ;  /* 0x000000150000720c */ /* 0x040fe20003fc4070 */
[----:B------:R-:W-:Y:S01]  /*1940*/  @!P1 IMAD.IADD R19, R19, 0x1, -R0 ;  /* 0x0000000113139824 */ /* 0x000fe200078e0a00 */
[C---:B------:R-:W-:Y:S01]  /*1950*/  ISETP.GT.U32.AND P1, PT, R0.reuse, R23, PT ;  /* 0x000000170000720c */ /* 0x040fe20003f24070 */
[----:B------:R-:W-:Y:S01]  /*1960*/  @!P5 IMAD.MOV R38, RZ, RZ, -R38 ;  /* 0x000000ffff26d224 */ /* 0x000fe200078e0a26 */
[----:B------:R-:W-:Y:S01]  /*1970*/  ISETP.GT.U32.AND P5, PT, R0, R11, PT ;  /* 0x0000000b0000720c */ /* 0x000fe20003fa4070 */
[----:B------:R-:W-:-:S04]  /*1980*/  IMAD.HI.U32 R5, R6, R29, RZ ;  /* 0x0000001d06057227 */ /* 0x000fc800078e00ff */
[----:B------:R-:W-:Y:S02]  /*1990*/  IMAD.MOV R7, RZ, RZ, -R5 ;  /* 0x000000ffff077224 */ /* 0x000fe400078e0a05 */
[----:B------:R-:W-:-:S04]  /*19a0*/  IMAD.HI.U32 R5, R6, R31, RZ ;  /* 0x0000001f06057227 */ /* 0x000fc800078e00ff */
[--C-:B------:R-:W-:Y:S01]  /*19b0*/  @!P6 IMAD.IADD R21, R21, 0x1, -R0.reuse ;  /* 0x000000011515e824 */ /* 0x100fe200078e0a00 */
[C---:B------:R-:W-:Y:S01]  /*19c0*/  ISETP.GT.U32.AND P6, PT, R0.reuse, R25, PT ;  /* 0x000000190000720c */ /* 0x040fe20003fc4070 */
[C---:B------:R-:W-:Y:S01]  /*19d0*/  IMAD R29, R0.reuse, R7, R29 ;  /* 0x00000007001d7224 */ /* 0x040fe200078e021d */
[----:B------:R-:W-:Y:S01]  /*19e0*/  IADD3 R5, -R5, RZ, RZ ;  /* 0x000000ff05057210 */ /* 0x000fe20007ffe1ff */
[--C-:B------:R-:W-:Y:S02]  /*19f0*/  @!P1 IMAD.IADD R23, R23, 0x1, -R0.reuse ;  /* 0x0000000117179824 */ /* 0x100fe400078e0a00 */
[----:B------:R-:W-:Y:S01]  /*1a00*/  @!P5 IMAD.IADD R11, R11, 0x1, -R0 ;  /* 0x000000010b0bd824 */ /* 0x000fe200078e0a00 */
[----:B------:R-:W-:Y:S01]  /*1a10*/  ISETP.GE.AND P5, PT, R33, RZ, PT ;  /* 0x000000ff2100720c */ /* 0x000fe20003fa6270 */
[----:B------:R-:W-:Y:S01]  /*1a20*/  IMAD.MOV.U32 R42, RZ, RZ, R9 ;  /* 0x000000ffff2a7224 */ /* 0x000fe200078e0009 */
[----:B------:R-:W-:Y:S01]  /*1a30*/  IABS R33, R49 ;  /* 0x0000003100217213 */ /* 0x000fe20000000000 */
[C---:B------:R-:W-:Y:S01]  /*1a40*/  IMAD R31, R0.reuse, R5, R31 ;  /* 0x00000005001f7224 */ /* 0x040fe200078e021f */
[----:B------:R-:W-:Y:S01]  /*1a50*/  ISETP.GT.U32.AND P1, PT, R0, R23, PT ;  /* 0x000000170000720c */ /* 0x000fe20003f24070 */
[----:B------:R-:W-:Y:S01]  /*1a60*/  IMAD.HI.U32 R9, R6, R35, RZ ;  /* 0x0000002306097227 */ /* 0x000fe200078e00ff */
[----:B------:R-:W-:-:S02]  /*1a70*/  @!P3 IADD3 R42, -R42, RZ, RZ ;  /* 0x000000ff2a2ab210 */ /* 0x000fc40007ffe1ff */
[C---:B------:R-:W-:Y:S01]  /*1a80*/  ISETP.GT.U32.AND P3, PT, R0.reuse, R13, PT ;  /* 0x0000000d0000720c */ /* 0x040fe20003f64070 */
[----:B------:R-:W-:Y:S01]  /*1a90*/  @!P6 IMAD.IADD R25, R25, 0x1, -R0 ;  /* 0x000000011919e824 */ /* 0x000fe200078e0a00 */
[----:B------:R-:W-:Y:S01]  /*1aa0*/  ISETP.GT.U32.AND P6, PT, R0, R29, PT ;  /* 0x0000001d0000720c */ /* 0x000fe20003fc4070 */
[----:B------:R-:W-:-:S04]  /*1ab0*/  IMAD.HI.U32 R7, R6, R33, RZ ;  /* 0x0000002106077227 */ /* 0x000fc800078e00ff */
[----:B------:R-:W-:Y:S01]  /*1ac0*/  IMAD.MOV R9, RZ, RZ, -R9 ;  /* 0x000000ffff097224 */ /* 0x000fe200078e0a09 */
[----:B------:R-:W-:Y:S01]  /*1ad0*/  IADD3 R7, -R7, RZ, RZ ;  /* 0x000000ff07077210 */ /* 0x000fe20007ffe1ff */
[----:B------:R-:W-:Y:S01]  /*1ae0*/  @!P1 IMAD.IADD R23, R23, 0x1, -R0 ;  /* 0x0000000117179824 */ /* 0x000fe200078e0a00 */
[----:B------:R-:W-:Y:S01]  /*1af0*/  ISETP.GE.AND P1, PT, R37, RZ, PT ;  /* 0x000000ff2500720c */ /* 0x000fe20003f26270 */
[C---:B------:R-:W-:Y:S01]  /*1b00*/  IMAD R35, R0.reuse, R9, R35 ;  /* 0x0000000900237224 */ /* 0x040fe200078e0223 */
[----:B------:R-:W-:Y:S01]  /*1b10*/  IABS R37, R45 ;  /* 0x0000002d00257213 */ /* 0x000fe20000000000 */
[----:B------:R-:W-:Y:S01]  /*1b20*/  IMAD R33, R0, R7, R33 ;  /* 0x0000000700217224 */ /* 0x000fe200078e0221 */
[----:B------:R-:W-:Y:S01]  /*1b30*/  IABS R7, R51 ;  /* 0x0000003300077213 */ /* 0x000fe20000000000 */
[----:B------:R-:W-:Y:S01]  /*1b40*/  @!P0 IMAD.MOV R19, RZ, RZ, -R19 ;  /* 0x000000ffff138224 */ /* 0x000fe200078e0a13 */
[----:B------:R-:W-:Y:S01]  /*1b50*/  @!P6 IADD3 R29, R29, -R0, RZ ;  /* 0x800000001d1de210 */ /* 0x000fe20007ffe0ff */
[----:B------:R-:W-:Y:S01]  /*1b60*/  IMAD.HI.U32 R6, R6, R37, RZ ;  /* 0x0000002506067227 */ /* 0x000fe200078e00ff */
[----:B------:R-:W-:-:S02]  /*1b70*/  ISETP.GT.U32.AND P6, PT, R0, R31, PT ;  /* 0x0000001f0000720c */ /* 0x000fc40003fc4070 */
[----:B------:R-:W-:Y:S01]  /*1b80*/  @!P3 IADD3 R13, R13, -R0, RZ ;  /* 0x800000000d0db210 */ /* 0x000fe20007ffe0ff */
[----:B------:R-:W-:Y:S01]  /*1b90*/  IMAD.HI.U32 R3, R4, R7, RZ ;  /* 0x0000000704037227 */ /* 0x000fe200078e00ff */
[----:B------:R-:W-:Y:S02]  /*1ba0*/  ISETP.GT.U32.AND P3, PT, R0, R27, PT ;  /* 0x0000001b0000720c */ /* 0x000fe40003f64070 */
[----:B------:R-:W-:Y:S01]  /*1bb0*/  IABS R9, R59 ;  /* 0x0000003b00097213 */ /* 0x000fe20000000000 */
[----:B------:R-:W-:Y:S01]  /*1bc0*/  IMAD.MOV R43, RZ, RZ, -R6 ;  /* 0x000000ffff2b7224 */ /* 0x000fe200078e0a06 */
[----:B------:R-:W-:Y:S01]  /*1bd0*/  IADD3 R6, -R3, RZ, RZ ;  /* 0x000000ff03067210 */ /* 0x000fe20007ffe1ff */
[----:B------:R-:W-:Y:S02]  /*1be0*/  @!P5 IMAD.MOV R21, RZ, RZ, -R21 ;  /* 0x000000ffff15d224 */ /* 0x000fe400078e0a15 */
[----:B------:R-:W-:-:S04]  /*1bf0*/  IMAD.HI.U32 R5, R4, R9, RZ ;  /* 0x0000000904057227 */ /* 0x000fc800078e00ff */
[--C-:B------:R-:W-:Y:S01]  /*1c00*/  @!P6 IMAD.IADD R31, R31, 0x1, -R0.reuse ;  /* 0x000000011f1fe824 */ /* 0x100fe200078e0a00 */
[----:B------:R-:W-:Y:S01]  /*1c10*/  ISETP.GT.U32.AND P6, PT, R0, R33, PT ;  /* 0x000000210000720c */ /* 0x000fe20003fc4070 */
[----:B------:R-:W-:Y:S02]  /*1c20*/  IMAD.MOV R8, RZ, RZ, -R5 ;  /* 0x000000ffff087224 */ /* 0x000fe400078e0a05 */
[C---:B------:R-:W-:Y:S02]  /*1c30*/  IMAD R5, R2.reuse, R6, R7 ;  /* 0x0000000602057224 */ /* 0x040fe400078e0207 */
[----:B------:R-:W-:Y:S01]  /*1c40*/  @!P3 IMAD.IADD R27, R27, 0x1, -R0 ;  /* 0x000000011b1bb824 */ /* 0x000fe200078e0a00 */
[----:B------:R-:W-:Y:S01]  /*1c50*/  ISETP.GE.AND P3, PT, R39, RZ, PT ;  /* 0x000000ff2700720c */ /* 0x000fe20003f66270 */
[----:B------:R-:W-:Y:S01]  /*1c60*/  IMAD.MOV.U32 R6, RZ, RZ, R11 ;  /* 0x000000ffff067224 */ /* 0x000fe200078e000b */
[----:B------:R-:W-:Y:S01]  /*1c70*/  IABS R39, R57 ;  /* 0x0000003900277213 */ /* 0x000fe20000000000 */
[----:B------:R-:W-:Y:S01]  /*1c80*/  IMAD R7, R2, R8, R9 ;  /* 0x0000000802077224 */ /* 0x000fe200078e0209 */
[----:B------:R-:W-:Y:S01]  /*1c90*/  MOV R8, R13 ;  /* 0x0000000d00087202 */ /* 0x000fe20000000f00 */
[----:B------:R-:W-:Y:S01]  /*1ca0*/  @!P4 IMAD.MOV R6, RZ, RZ, -R6 ;  /* 0x000000ffff06c224 */ /* 0x000fe200078e0a06 */
[C---:B------:R-:W-:Y:S01]  /*1cb0*/  ISETP.GT.U32.AND P4, PT, R0.reuse, R25, PT ;  /* 0x000000190000720c */ /* 0x040fe20003f84070 */
[----:B------:R-:W-:Y:S01]  /*1cc0*/  @!P6 IMAD.IADD R33, R33, 0x1, -R0 ;  /* 0x000000012121e824 */ /* 0x000fe200078e0a00 */
[----:B------:R-:W-:Y:S01]  /*1cd0*/  ISETP.GT.U32.AND P0, PT, R0, R27, PT ;  /* 0x0000001b0000720c */ /* 0x000fe20003f04070 */
[----:B------:R-:W-:Y:S01]  /*1ce0*/  IMAD.HI.U32 R3, R4, R39, RZ ;  /* 0x0000002704037227 */ /* 0x000fe200078e00ff */
[----:B------:R-:W-:-:S02]  /*1cf0*/  ISETP.GT.U32.AND P6, PT, R0, R29, PT ;  /* 0x0000001d0000720c */ /* 0x000fc40003fc4070 */
[----:B------:R-:W-:Y:S01]  /*1d00*/  @!P2 IADD3 R8, -R8, RZ, RZ ;  /* 0x000000ff0808a210 */ /* 0x000fe20007ffe1ff */
[C---:B------:R-:W-:Y:S01]  /*1d10*/  IMAD R37, R0.reuse, R43, R37 ;  /* 0x0000002b00257224 */ /* 0x040fe200078e0225 */
[----:B------:R-:W-:Y:S01]  /*1d20*/  ISETP.GT.U32.AND P2, PT, R0, R31, PT ;  /* 0x0000001f0000720c */ /* 0x000fe20003f44070 */
[----:B------:R-:W-:Y:S01]  /*1d30*/  IMAD.HI.U32 R4, R4, R41, RZ ;  /* 0x0000002904047227 */ /* 0x000fe200078e00ff */
[----:B------:R-:W-:Y:S02]  /*1d40*/  IADD3 R3, -R3, RZ, RZ ;  /* 0x000000ff03037210 */ /* 0x000fe40007ffe1ff */
[----:B------:R-:W-:Y:S01]  /*1d50*/  ISETP.GT.U32.AND P5, PT, R0, R33, PT ;  /* 0x000000210000720c */ /* 0x000fe20003fa4070 */
[----:B------:R-:W-:Y:S01]  /*1d60*/  IMAD.MOV R4, RZ, RZ, -R4 ;  /* 0x000000ffff047224 */ /* 0x000fe200078e0a04 */
[----:B------:R-:W-:Y:S01]  /*1d70*/  @!P4 IADD3 R25, R25, -R0, RZ ;  /* 0x800000001919c210 */ /* 0x000fe20007ffe0ff */
[----:B------:R-:W-:Y:S01]  /*1d80*/  IMAD R9, R2, R3, R39 ;  /* 0x0000000302097224 */ /* 0x000fe200078e0227 */
[----:B------:R-:W-:Y:S01]  /*1d90*/  ISETP.GT.U32.AND P4, PT, R0, R37, PT ;  /* 0x000000250000720c */ /* 0x000fe20003f84070 */
[--C-:B------:R-:W-:Y:S01]  /*1da0*/  @!P0 IMAD.IADD R27, R27, 0x1, -R0.reuse ;  /* 0x000000011b1b8824 */ /* 0x100fe200078e0a00 */
[C---:B------:R-:W-:Y:S01]  /*1db0*/  ISETP.GT.U32.AND P0, PT, R2.reuse, R5, PT ;  /* 0x000000050200720c */ /* 0x040fe20003f04070 */
[--C-:B------:R-:W-:Y:S01]  /*1dc0*/  @!P6 IMAD.IADD R29, R29, 0x1, -R0.reuse ;  /* 0x000000011d1de824 */ /* 0x100fe200078e0a00 */
[C---:B------:R-:W-:Y:S01]  /*1dd0*/  ISETP.GT.U32.AND P6, PT, R2.reuse, R7, PT ;  /* 0x000000070200720c */ /* 0x040fe20003fc4070 */
[C---:B------:R-:W-:Y:S01]  /*1de0*/  IMAD R11, R2.reuse, R4, R41 ;  /* 0x00000004020b7224 */ /* 0x040fe200078e0229 */
[----:B------:R-:W-:Y:S01]  /*1df0*/  @!P2 IADD3 R31, R31, -R0, RZ ;  /* 0x800000001f1fa210 */ /* 0x000fe20007ffe0ff */
[----:B------:R-:W-:Y:S01]  /*1e00*/  @!P1 IMAD.MOV R23, RZ, RZ, -R23 ;  /* 0x000000ffff179224 */ /* 0x000fe200078e0a17 */
[----:B------:R-:W-:Y:S01]  /*1e10*/  ISETP.GT.U32.AND P2, PT, R2, R9, PT ;  /* 0x000000090200720c */ /* 0x000fe20003f44070 */
[--C-:B------:R-:W-:Y:S01]  /*1e20*/  @!P5 IMAD.IADD R33, R33, 0x1, -R0.reuse ;  /* 0x000000012121d824 */ /* 0x100fe200078e0a00 */
[----:B------:R-:W-:Y:S01]  /*1e30*/  ISETP.GT.U32.AND P1, PT, R0, R35, PT ;  /* 0x000000230000720c */ /* 0x000fe20003f24070 */
[----:B------:R-:W-:Y:S01]  /*1e40*/  IMAD.MOV.U32 R3, RZ, RZ, c[0x0][0x180] ;  /* 0x00006000ff037624 */ /* 0x000fe200078e00ff */
[----:B------:R-:W-:Y:S01]  /*1e50*/  ISETP.GT.U32.AND P5, PT, R2, R11, PT ;  /* 0x0000000b0200720c */ /* 0x000fe20003fa4070 */
[----:B------:R-:W-:Y:S01]  /*1e60*/  @!P4 IMAD.IADD R37, R37, 0x1, -R0 ;  /* 0x000000012525c824 */ /* 0x000fe200078e0a00 */
[----:B------:R-:W-:Y:S01]  /*1e70*/  @!P3 IADD3 R25, -R25, RZ, RZ ;  /* 0x000000ff1919b210 */ /* 0x000fe20007ffe1ff */
[----:B------:R-:W-:Y:S01]  /*1e80*/  @!P0 IMAD.IADD R5, R5, 0x1, -R2 ;  /* 0x0000000105058824 */ /* 0x000fe200078e0a02 */
[----:B------:R-:W-:-:S02]  /*1e90*/  ISETP.GE.AND P4, PT, R47, RZ, PT ;  /* 0x000000ff2f00720c */ /* 0x000fc40003f86270 */
[----:B------:R-:W-:Y:S02]  /*1ea0*/  @!P6 IADD3 R7, R7, -R2, RZ ;  /* 0x800000020707e210 */ /* 0x000fe40007ffe0ff */
[----:B------:R-:W-:Y:S01]  /*1eb0*/  ISETP.GT.U32.AND P6, PT, R0, R37, PT ;  /* 0x000000250000720c */ /* 0x000fe20003fc4070 */
[--C-:B------:R-:W-:Y:S01]  /*1ec0*/  @!P2 IMAD.IADD R9, R9, 0x1, -R2.reuse ;  /* 0x000000010909a824 */ /* 0x100fe200078e0a02 */
[C---:B------:R-:W-:Y:S02]  /*1ed0*/  ISETP.GT.U32.AND P2, PT, R2.reuse, R5, PT ;  /* 0x000000050200720c */ /* 0x040fe40003f44070 */
[----:B------:R-:W-:Y:S01]  /*1ee0*/  ISETP.GT.U32.AND P3, PT, R2, R7, PT ;  /* 0x000000070200720c */ /* 0x000fe20003f64070 */
[----:B------:R-:W-:Y:S01]  /*1ef0*/  @!P5 IMAD.IADD R11, R11, 0x1, -R2 ;  /* 0x000000010b0bd824 */ /* 0x000fe200078e0a02 */
[----:B------:R-:W-:Y:S02]  /*1f00*/  @!P1 IADD3 R35, R35, -R0, RZ ;  /* 0x8000000023239210 */ /* 0x000fe40007ffe0ff */
[----:B------:R-:W-:Y:S01]  /*1f10*/  ISETP.GE.AND P1, PT, R46, RZ, PT ;  /* 0x000000ff2e00720c */ /* 0x000fe20003f26270 */
[----:B------:R-:W-:Y:S01]  /*1f20*/  @!P4 IMAD.MOV R29, RZ, RZ, -R29 ;  /* 0x000000ffff1dc224 */ /* 0x000fe200078e0a1d */
[----:B------:R-:W-:-:S02]  /*1f30*/  ISETP.GT.U32.AND P0, PT, R0, R35, PT ;  /* 0x000000230000720c */ /* 0x000fc40003f04070 */
[----:B------:R-:W-:Y:S01]  /*1f40*/  ISETP.GT.U32.AND P5, PT, R2, R11, PT ;  /* 0x0000000b0200720c */ /* 0x000fe20003fa4070 */
[----:B------:R-:W-:Y:S01]  /*1f50*/  @!P6 IMAD.IADD R37, R37, 0x1, -R0 ;  /* 0x000000012525e824 */ /* 0x000fe200078e0a00 */
[----:B------:R-:W-:Y:S01]  /*1f60*/  ISETP.GE.AND P6, PT, R49, RZ, PT ;  /* 0x000000ff3100720c */ /* 0x000fe20003fc6270 */
[----:B------:R-:W-:Y:S01]  /*1f70*/  @!P2 IMAD.IADD R5, R5, 0x1, -R2 ;  /* 0x000000010505a824 */ /* 0x000fe200078e0a02 */
[----:B------:R-:W-:Y:S02]  /*1f80*/  ISETP.GE.AND P2, PT, R50, RZ, PT ;  /* 0x000000ff3200720c */ /* 0x000fe40003f46270 */
[----:B------:R-:W-:Y:S02]  /*1f90*/  @!P3 IADD3 R7, R7, -R2, RZ ;  /* 0x800000020707b210 */ /* 0x000fe40007ffe0ff */
[----:B------:R-:W-:Y:S01]  /*1fa0*/  ISETP.GE.AND P4, PT, R48, RZ, PT ;  /* 0x000000ff3000720c */ /* 0x000fe20003f86270 */
[----:B------:R-:W-:Y:S01]  /*1fb0*/  @!P1 IMAD.MOV R27, RZ, RZ, -R27 ;  /* 0x000000ffff1b9224 */ /* 0x000fe200078e0a1b */
[----:B------:R-:W-:-:S02]  /*1fc0*/  ISETP.GE.AND P3, PT, R45, RZ, PT ;  /* 0x000000ff2d00720c */ /* 0x000fc40003f66270 */
[----:B------:R-:W-:Y:S01]  /*1fd0*/  @!P0 IADD3 R35, R35, -R0, RZ ;  /* 0x8000000023238210 */ /* 0x000fe20007ffe0ff */
[----:B------:R-:W-:Y:S01]  /*1fe0*/  @!P5 IMAD.IADD R11, R11, 0x1, -R2 ;  /* 0x000000010b0bd824 */ /* 0x000fe200078e0a02 */
[----:B------:R-:W-:Y:S01]  /*1ff0*/  IADD3 R4, R3, -0x1, RZ ;  /* 0xffffffff03047810 */ /* 0x000fe20007ffe0ff */
[----:B------:R-:W-:Y:S01]  /*2000*/  @!P6 IMAD.MOV R33, RZ, RZ, -R33 ;  /* 0x000000ffff21e224 */ /* 0x000fe200078e0a21 */
[----:B------:R-:W-:Y:S01]  /*2010*/  ISETP.GT.U32.AND P1, PT, R2, R9, PT ;  /* 0x000000090200720c */ /* 0x000fe20003f24070 */
[----:B------:R-:W-:Y:S01]  /*2020*/  @!P2 IMAD.MOV R35, RZ, RZ, -R35 ;  /* 0x000000ffff23a224 */ /* 0x000fe200078e0a23 */
[----:B------:R-:W-:Y:S02]  /*2030*/  ISETP.NE.AND P5, PT, RZ, c[0x0][0x17c], PT ;  /* 0x00005f00ff007a0c */ /* 0x000fe40003fa5270 */
[----:B------:R-:W-:Y:S02]  /*2040*/  LOP3.LUT R13, RZ, c[0x0][0x17c], RZ, 0x33, !PT ;  /* 0x00005f00ff0d7a12 */ /* 0x000fe400078e33ff */
[----:B------:R-:W-:-:S02]  /*2050*/  @!P4 IADD3 R31, -R31, RZ, RZ ;  /* 0x000000ff1f1fc210 */ /* 0x000fc40007ffe1ff */
[----:B------:R-:W-:Y:S02]  /*2060*/  @!P3 IADD3 R37, -R37, RZ, RZ ;  /* 0x000000ff2525b210 */ /* 0x000fe40007ffe1ff */
[----:B------:R-:W-:Y:S02]  /*2070*/  ISETP.GE.U32.AND P0, PT, R4, 0x7fffffc0, PT ;  /* 0x7fffffc00400780c */ /* 0x000fe40003f06070 */
[----:B------:R-:W-:Y:S01]  /*2080*/  ISETP.GE.AND P4, PT, R51, RZ, PT ;  /* 0x000000ff3300720c */ /* 0x000fe20003f86270 */
[----:B------:R-:W-:Y:S01]  /*2090*/  @!P1 IMAD.IADD R9, R9, 0x1, -R2 ;  /* 0x0000000109099824 */ /* 0x000fe200078e0a02 */
[C---:B------:R-:W-:Y:S02]  /*20a0*/  SEL R4, R13.reuse, R14, !P5 ;  /* 0x0000000e0d047207 */ /* 0x040fe40006800000 */
[C---:B------:R-:W-:Y:S02]  /*20b0*/  SEL R14, R13.reuse, R30, !P5 ;  /* 0x0000001e0d0e7207 */ /* 0x040fe40006800000 */
[C---:B------:R-:W-:Y:S01]  /*20c0*/  SEL R10, R13.reuse, R10, !P5 ;  /* 0x0000000a0d0a7207 */ /* 0x040fe20006800000 */
[----:B------:R-:W-:Y:S01]  /*20d0*/  IMAD R4, R4, c[0x0][0x190], RZ ;  /* 0x0000640004047a24 */ /* 0x000fe200078e02ff */
[C---:B------:R-:W-:Y:S01]  /*20e0*/  SEL R12, R13.reuse, R12, !P5 ;  /* 0x0000000c0d0c7207 */ /* 0x040fe20006800000 */
[----:B------:R-:W-:Y:S01]  /*20f0*/  IMAD R14, R14, c[0x0][0x190], RZ ;  /* 0x000064000e0e7a24 */ /* 0x000fe200078e02ff */
[----:B------:R-:W-:-:S02]  /*2100*/  SEL R16, R13, R16, !P5 ;  /* 0x000000100d107207 */ /* 0x000fc40006800000 */
[C---:B------:R-:W-:Y:S01]  /*2110*/  SEL R18, R13.reuse, R18, !P5 ;  /* 0x000000120d127207 */ /* 0x040fe20006800000 */
[----:B------:R-:W-:Y:S01]  /*2120*/  @!P4 IMAD.MOV R5, RZ, RZ, -R5 ;  /* 0x000000ffff05c224 */ /* 0x000fe200078e0a05 */
[C---:B------:R-:W-:Y:S02]  /*2130*/  SEL R20, R13.reuse, R20, !P5 ;  /* 0x000000140d147207 */ /* 0x040fe40006800000 */
[C---:B------:R-:W-:Y:S02]  /*2140*/  SEL R15, R13.reuse, R15, !P5 ;  /* 0x0000000f0d0f7207 */ /* 0x040fe40006800000 */
[C---:B------:R-:W-:Y:S02]  /*2150*/  SEL R22, R13.reuse, R22, !P5 ;  /* 0x000000160d167207 */ /* 0x040fe40006800000 */
[C---:B------:R-:W-:Y:S02]  /*2160*/  SEL R24, R13.reuse, R24, !P5 ;  /* 0x000000180d187207 */ /* 0x040fe40006800000 */
[----:B------:R-:W-:-:S02]  /*2170*/  SEL R26, R13, R26, !P5 ;  /* 0x0000001a0d1a7207 */ /* 0x000fc40006800000 */
[C---:B------:R-:W-:Y:S02]  /*2180*/  SEL R28, R13.reuse, R28, !P5 ;  /* 0x0000001c0d1c7207 */ /* 0x040fe40006800000 */
[C---:B------:R-:W-:Y:S02]  /*2190*/  SEL R32, R13.reuse, R32, !P5 ;  /* 0x000000200d207207 */ /* 0x040fe40006800000 */
[C---:B------:R-:W-:Y:S02]  /*21a0*/  SEL R30, R13.reuse, R34, !P5 ;  /* 0x000000220d1e7207 */ /* 0x040fe40006800000 */
[C---:B------:R-:W-:Y:S02]  /*21b0*/  SEL R41, R13.reuse, R36, !P5 ;  /* 0x000000240d297207 */ /* 0x040fe40006800000 */
[C---:B------:R-:W-:Y:S02]  /*21c0*/  SEL R43, R13.reuse, R38, !P5 ;  /* 0x000000260d2b7207 */ /* 0x040fe40006800000 */
[----:B------:R-:W-:Y:S01]  /*21d0*/  SEL R45, R13, R17, !P5 ;  /* 0x000000110d2d7207 */ /* 0x000fe20006800000 */
[----:B------:R-:W-:Y:S01]  /*21e0*/  IMAD R17, R41, c[0x0][0x190], RZ ;  /* 0x0000640029117a24 */ /* 0x000fe200078e02ff */
[----:B------:R-:W-:-:S02]  /*21f0*/  SEL R40, R13, R40, !P5 ;  /* 0x000000280d287207 */ /* 0x000fc40006800000 */
[C---:B------:R-:W-:Y:S02]  /*2200*/  SEL R42, R13.reuse, R42, !P5 ;  /* 0x0000002a0d2a7207 */ /* 0x040fe40006800000 */
[C---:B------:R-:W-:Y:S02]  /*2210*/  SEL R46, R13.reuse, R6, !P5 ;  /* 0x000000060d2e7207 */ /* 0x040fe40006800000 */
[----:B------:R-:W-:Y:S01]  /*2220*/  SEL R47, R13, R19, !P5 ;  /* 0x000000130d2f7207 */ /* 0x000fe20006800000 */
[----:B------:R-:W-:Y:S01]  /*2230*/  IMAD R19, R45, c[0x0][0x190], RZ ;  /* 0x000064002d137a24 */ /* 0x000fe200078e02ff */
[C---:B------:R-:W-:Y:S01]  /*2240*/  SEL R48, R13.reuse, R21, !P5 ;  /* 0x000000150d307207 */ /* 0x040fe20006800000 */
[----:B------:R-:W-:Y:S01]  /*2250*/  IMAD R21, R42, c[0x0][0x190], RZ ;  /* 0x000064002a157a24 */ /* 0x000fe200078e02ff */
[----:B------:R-:W-:Y:S01]  /*2260*/  SEL R49, R13, R8, !P5 ;  /* 0x000000080d317207 */ /* 0x000fe20006800000 */
[----:B------:R-:W-:Y:S01]  /*2270*/  IMAD R8, R15, c[0x0][0x190], RZ ;  /* 0x000064000f087a24 */ /* 0x000fe200078e02ff */
[----:B------:R-:W-:Y:S01]  /*2280*/  SEL R50, R13, R23, !P5 ;  /* 0x000000170d327207 */ /* 0x000fe20006800000 */
[----:B------:R-:W-:Y:S01]  /*2290*/  IMAD R23, R47, c[0x0][0x190], RZ ;  /* 0x000064002f177a24 */ /* 0x000fe200078e02ff */
[C---:B-1----:R-:W-:Y:S01]  /*22a0*/  SEL R51, R13.reuse, R25, !P5 ;  /* 0x000000190d337207 */ /* 0x042fe20006800000 */
[----:B------:R-:W-:Y:S01]  /*22b0*/  IMAD R15, R32, c[0x0][0x190], RZ ;  /* 0x00006400200f7a24 */ /* 0x000fe200078e02ff */
[----:B------:R-:W-:Y:S01]  /*22c0*/  SEL R52, R13, R27, !P5 ;  /* 0x0000001b0d347207 */ /* 0x000fe20006800000 */
[----:B------:R-:W-:Y:S01]  /*22d0*/  IMAD R25, R49, c[0x0][0x190], RZ ;  /* 0x0000640031197a24 */ /* 0x000fe200078e02ff */
[----:B------:R-:W-:Y:S01]  /*22e0*/  SEL R29, R13, R29, !P5 ;  /* 0x0000001d0d1d7207 */ /* 0x000fe20006800000 */
[----:B------:R-:W-:Y:S01]  /*22f0*/  IMAD R27, R51, c[0x0][0x190], RZ ;  /* 0x00006400331b7a24 */ /* 0x000fe200078e02ff */
[----:B------:R-:W-:-:S02]  /*2300*/  SEL R31, R13, R31, !P5 ;  /* 0x0000001f0d1f7207 */ /* 0x000fc40006800000 */
[----:B------:R-:W-:Y:S01]  /*2310*/  SEL R33, R13, R33, !P5 ;  /* 0x000000210d217207 */ /* 0x000fe20006800000 */
[----:B------:R-:W-:Y:S01]  /*2320*/  IMAD R29, R29, c[0x0][0x190], RZ ;  /* 0x000064001d1d7a24 */ /* 0x000fe200078e02ff */
[C---:B------:R-:W-:Y:S02]  /*2330*/  SEL R53, R13.reuse, R35, !P5 ;  /* 0x000000230d357207 */ /* 0x040fe40006800000 */
[C---:B------:R-:W-:Y:S02]  /*2340*/  SEL R54, R13.reuse, R37, !P5 ;  /* 0x000000250d367207 */ /* 0x040fe40006800000 */
[----:B------:R-:W-:Y:S01]  /*2350*/  SEL R13, R13, R44, !P5 ;  /* 0x0000002c0d0d7207 */ /* 0x000fe20006800000 */
[----:B------:R-:W-:Y:S01]  /*2360*/  IMAD R32, R53, c[0x0][0x190], RZ ;  /* 0x0000640035207a24 */ /* 0x000fe200078e02ff */
[----:B------:R-:W-:Y:S02]  /*2370*/  ISETP.GE.AND P2, PT, R59, RZ, PT ;  /* 0x000000ff3b00720c */ /* 0x000fe40003f46270 */
[----:B------:R-:W-:Y:S01]  /*2380*/  ISETP.GE.AND P6, PT, R56, RZ, PT ;  /* 0x000000ff3800720c */ /* 0x000fe20003fc6270 */
[----:B------:R-:W-:Y:S01]  /*2390*/  IMAD R13, R13, c[0x0][0x190], RZ ;  /* 0x000064000d0d7a24 */ /* 0x000fe200078e02ff */
[----:B------:R-:W-:-:S02]  /*23a0*/  ISETP.GE.AND P5, PT, R57, RZ, PT ;  /* 0x000000ff3900720c */ /* 0x000fc40003fa6270 */
[C---:B------:R-:W-:Y:S02]  /*23b0*/  IADD3 R0, R3.reuse, -0x5, RZ ;  /* 0xfffffffb03007810 */ /* 0x040fe40007ffe0ff */
[----:B------:R-:W-:Y:S02]  /*23c0*/  LOP3.LUT R6, R58, 0x3f, RZ, 0xc0, !PT ;  /* 0x0000003f3a067812 */ /* 0x000fe400078ec0ff */
[C---:B------:R-:W-:Y:S02]  /*23d0*/  IADD3 R2, R3.reuse, -0xd, RZ ;  /* 0xfffffff303027810 */ /* 0x040fe40007ffe0ff */
[----:B------:R-:W-:Y:S01]  /*23e0*/  ISETP.GE.U32.AND P1, PT, R0, 0x7fffffbc, PT ;  /* 0x7fffffbc0000780c */ /* 0x000fe20003f26070 */
[----:B------:R-:W-:Y:S01]  /*23f0*/  @!P2 IMAD.MOV R7, RZ, RZ, -R7 ;  /* 0x000000ffff07a224 */ /* 0x000fe200078e0a07 */
[----:B------:R-:W-:Y:S01]  /*2400*/  IADD3 R0, R3, -0x9, RZ ;  /* 0xfffffff703007810 */ /* 0x000fe20007ffe0ff */
[----:B------:R-:W-:Y:S01]  /*2410*/  @!P6 IMAD.MOV R11, RZ, RZ, -R11 ;  /* 0x000000ffff0be224 */ /* 0x000fe200078e0a0b */
[----:B------:R-:W-:Y:S01]  /*2420*/  ISETP.GE.U32.AND P4, PT, R2, 0x7fffffb4, PT ;  /* 0x7fffffb40200780c */ /* 0x000fe20003f86070 */
[----:B------:R-:W-:Y:S01]  /*2430*/  IMAD R2, R6, c[0x0][0x18c], RZ ;  /* 0x0000630006027a24 */ /* 0x000fe200078e02ff */
[----:B------:R-:W-:Y:S01]  /*2440*/  ISETP.GE.U32.AND P3, PT, R0, 0x7fffffb8, PT ;  /* 0x7fffffb80000780c */ /* 0x000fe20003f66070 */
[----:B------:R-:W-:Y:S01]  /*2450*/  IMAD R6, R18, c[0x0][0x190], RZ ;  /* 0x0000640012067a24 */ /* 0x000fe200078e02ff */
[----:B------:R-:W-:Y:S01]  /*2460*/  ISETP.NE.AND P2, PT, RZ, c[0x0][0x178], PT ;  /* 0x00005e00ff007a0c */ /* 0x000fe20003f45270 */
[----:B------:R-:W-:Y:S01]  /*2470*/  IMAD R18, R43, c[0x0][0x190], RZ ;  /* 0x000064002b127a24 */ /* 0x000fe200078e02ff */
[----:B------:R-:W-:-:S02]  /*2480*/  LOP3.LUT R0, RZ, c[0x0][0x178], RZ, 0x33, !PT ;  /* 0x00005e00ff007a12 */ /* 0x000fc400078e33ff */
[----:B------:R-:W-:Y:S02]  /*2490*/  @!P5 IADD3 R9, -R9, RZ, RZ ;  /* 0x000000ff0909d210 */ /* 0x000fe40007ffe1ff */
[----:B------:R-:W-:Y:S02]  /*24a0*/  LEA R35, P5, R2, c[0x0][0x168], 0x2 ;  /* 0x00005a0002237a11 */ /* 0x000fe400078a10ff */
[----:B------:R-:W-:Y:S01]  /*24b0*/  SEL R34, R0, R5, !P2 ;  /* 0x0000000500227207 */ /* 0x000fe20005000000 */
[----:B------:R-:W-:Y:S01]  /*24c0*/  IMAD R5, R16, c[0x0][0x190], RZ ;  /* 0x0000640010057a24 */ /* 0x000fe200078e02ff */
[----:B------:R-:W-:Y:S01]  /*24d0*/  SEL R36, R0, R7, !P2 ;  /* 0x0000000700247207 */ /* 0x000fe20005000000 */
[----:B------:R-:W-:Y:S01]  /*24e0*/  IMAD R7, R20, c[0x0][0x190], RZ ;  /* 0x0000640014077a24 */ /* 0x000fe200078e02ff */
[----:B------:R-:W-:Y:S01]  /*24f0*/  SEL R38, R0, R9, !P2 ;  /* 0x0000000900267207 */ /* 0x000fe20005000000 */
[----:B------:R-:W-:Y:S01]  /*2500*/  IMAD R9, R22, c[0x0][0x190], RZ ;  /* 0x0000640016097a24 */ /* 0x000fe200078e02ff */
[----:B------:R-:W-:Y:S01]  /*2510*/  SEL R39, R0, R11, !P2 ;  /* 0x0000000b00277207 */ /* 0x000fe20005000000 */
[----:B------:R-:W-:Y:S01]  /*2520*/  IMAD R0, R10, c[0x0][0x190], RZ ;  /* 0x000064000a007a24 */ /* 0x000fe200078e02ff */
[----:B------:R-:W-:Y:S01]  /*2530*/  LEA.HI.X.SX32 R37, R2, c[0x0][0x16c], 0x2, P5 ;  /* 0x00005b0002257a11 */ /* 0x000fe200028f16ff */
[----:B------:R-:W-:Y:S01]  /*2540*/  IMAD R2, R12, c[0x0][0x190], RZ ;  /* 0x000064000c027a24 */ /* 0x000fe200078e02ff */
[-C--:B------:R-:W-:Y:S01]  /*2550*/  LEA R58, P5, R4, R35.reuse, 0x2 ;  /* 0x00000023043a7211 */ /* 0x080fe200078a10ff */
[----:B------:R-:W-:Y:S01]  /*2560*/  IMAD R22, R46, c[0x0][0x190], RZ ;  /* 0x000064002e167a24 */ /* 0x000fe200078e02ff */
[-C--:B------:R-:W-:Y:S01]  /*2570*/  LEA R206, P2, R0, R35.reuse, 0x2 ;  /* 0x0000002300ce7211 */ /* 0x080fe200078410ff */
[----:B------:R-:W-:Y:S01]  /*2580*/  IMAD R20, R40, c[0x0][0x190], RZ ;  /* 0x0000640028147a24 */ /* 0x000fe200078e02ff */
[----:B------:R-:W-:Y:S01]  /*2590*/  LEA R60, P6, R2, R35, 0x2 ;  /* 0x00000023023c7211 */ /* 0x000fe200078c10ff */
[----:B------:R-:W-:Y:S01]  /*25a0*/  IMAD R10, R24, c[0x0][0x190], RZ ;  /* 0x00006400180a7a24 */ /* 0x000fe200078e02ff */
[----:B------:R-:W-:Y:S01]  /*25b0*/  LEA.HI.X.SX32 R207, R0, R37, 0x2, P2 ;  /* 0x0000002500cf7211 */ /* 0x000fe200010f16ff */
[----:B------:R-:W-:Y:S01]  /*25c0*/  IMAD R11, R26, c[0x0][0x190], RZ ;  /* 0x000064001a0b7a24 */ /* 0x000fe200078e02ff */
[----:B--2---:R-:W-:Y:S01]  /*25d0*/  LEA R56, P2, R5, R35, 0x2 ;  /* 0x0000002305387211 */ /* 0x004fe200078410ff */
[----:B------:R-:W-:Y:S01]  /*25e0*/  IMAD R12, R28, c[0x0][0x190], RZ ;  /* 0x000064001c0c7a24 */ /* 0x000fe200078e02ff */
[----:B------:R-:W-:Y:S01]  /*25f0*/  LEA.HI.X.SX32 R61, R2, R37, 0x2, P6 ;  /* 0x00000025023d7211 */ /* 0x000fe200030f16ff */
[----:B------:R-:W-:Y:S01]  /*2600*/  STL.64 [R1+0x208], R206 ;  /* 0x000208ce01007387 */ /* 0x000fe20000100a00 */
[----:B------:R-:W-:Y:S01]  /*2610*/  LEA R204, P6, R6, R35, 0x2 ;  /* 0x0000002306cc7211 */ /* 0x000fe200078c10ff */
        /* <DEDUP_REMOVED lines=9> */
[-C--:B------:R-:W-:Y:S01]  /*26b0*/  LEA.HI.X.SX32 R205, R6, R37.reuse, 0x2, P6 ;  /* 0x0000002506cd7211 */ /* 0x080fe200030f16ff */
[----:B------:R-:W-:Y:S01]  /*26c0*/  STL.64 [R1+0x338], R56 ;  /* 0x0003383801007387 */ /* 0x000fe20000100a00 */
[-C--:B------:R-:W-:Y:S01]  /*26d0*/  LEA.HI.X.SX32 R47, R7, R37.reuse, 0x2, P5 ;  /* 0x00000025072f7211 */ /* 0x080fe200028f16ff */
[----:B------:R-:W-:Y:S01]  /*26e0*/  IMAD R28, R52, c[0x0][0x190], RZ ;  /* 0x00006400341c7a24 */ /* 0x000fe200078e02ff */
[----:B------:R-:W-:Y:S01]  /*26f0*/  LEA.HI.X.SX32 R41, R8, R37, 0x2, P2 ;  /* 0x0000002508297211 */ /* 0x000fe200010f16ff */
[----:B------:R-:W-:Y:S01]  /*2700*/  STL.64 [R1+0x218], R204 ;  /* 0x000218cc01007387 */ /* 0x000fe20000100a00 */
[-C--:B------:R-:W-:Y:S01]  /*2710*/  LEA R42, P6, R9, R35.reuse, 0x2 ;  /* 0x00000023092a7211 */ /* 0x080fe200078c10ff */
[----:B------:R-:W-:Y:S01]  /*2720*/  IMAD R30, R31, c[0x0][0x190], RZ ;  /* 0x000064001f1e7a24 */ /* 0x000fe200078e02ff */
[----:B------:R-:W-:Y:S01]  /*2730*/  LEA R198, P5, R10, R35, 0x2 ;  /* 0x000000230ac67211 */ /* 0x000fe200078a10ff */
[----:B------:R-:W-:Y:S01]  /*2740*/  STL.64 [R1+0x278], R46 ;  /* 0x0002782e01007387 */ /* 0x000fe20000100a00 */
[----:B------:R-:W-:Y:S01]  /*2750*/  LEA.HI.X.SX32 R43, R9, R37, 0x2, P6 ;  /* 0x00000025092b7211 */ /* 0x000fe200030f16ff */
[----:B------:R-:W-:Y:S01]  /*2760*/  IMAD R31, R33, c[0x0][0x190], RZ ;  /* 0x00006400211f7a24 */ /* 0x000fe200078e02ff */
[----:B------:R-:W-:Y:S01]  /*2770*/  LEA R6, P6, R12, R35, 0x2 ;  /* 0x000000230c067211 */ /* 0x000fe200078c10ff */
[----:B------:R1:W-:Y:S01]  /*2780*/  STL.64 [R1+0x2e8], R40 ;  /* 0x0002e82801007387 */ /* 0x0003e20000100a00 */
[----:B------:R-:W-:Y:S01]  /*2790*/  LEA.HI.X.SX32 R199, R10, R37, 0x2, P5 ;  /* 0x000000250ac77211 */ /* 0x000fe200028f16ff */
[----:B------:R-:W-:Y:S01]  /*27a0*/  IMAD R33, R54, c[0x0][0x190], RZ ;  /* 0x0000640036217a24 */ /* 0x000fe200078e02ff */
[----:B------:R-:W-:Y:S01]  /*27b0*/  LEA R4, P5, R14, R35, 0x2 ;  /* 0x000000230e047211 */ /* 0x000fe200078a10ff */
[----:B------:R-:W-:Y:S01]  /*27c0*/  STL.64 [R1+0x348], R42 ;  /* 0x0003482a01007387 */ /* 0x000fe20000100a00 */
[-C--:B------:R-:W-:Y:S01]  /*27d0*/  LEA.HI.X.SX32 R7, R12, R37.reuse, 0x2, P6 ;  /* 0x000000250c077211 */ /* 0x080fe200030f16ff */
[----:B------:R-:W-:Y:S01]  /*27e0*/  IMAD R2, R36, c[0x0][0x184], RZ ;  /* 0x0000610024027a24 */ /* 0x000fe200078e02ff */
[----:B------:R-:W-:Y:S01]  /*27f0*/  LEA.HI.X.SX32 R5, R14, R37, 0x2, P5 ;  /* 0x000000250e057211 */ /* 0x000fe200028f16ff */
[----:B------:R-:W-:Y:S01]  /*2800*/  STL.64 [R1+0x228], R198 ;  /* 0x000228c601007387 */ /* 0x000fe20000100a00 */
[----:B------:R-:W-:Y:S01]  /*2810*/  LEA R8, P6, R16, R35, 0x2 ;  /* 0x0000002310087211 */ /* 0x000fe200078c10ff */
[----:B------:R-:W-:Y:S01]  /*2820*/  IMAD R0, R34, c[0x0][0x184], RZ ;  /* 0x0000610022007a24 */ /* 0x000fe200078e02ff */
[----:B------:R-:W-:-:S02]  /*2830*/  IADD3 R44, R3, -0x11, RZ ;  /* 0xffffffef032c7810 */ /* 0x000fc40007ffe0ff */
[C---:B-1----:R-:W-:Y:S02]  /*2840*/  LEA R40, P2, R11.reuse, R35, 0x2 ;  /* 0x000000230b287211 */ /* 0x042fe400078410ff */
[-C--:B------:R-:W-:Y:S02]  /*2850*/  LEA.HI.X.SX32 R9, R16, R37.reuse, 0x2, P6 ;  /* 0x0000002510097211 */ /* 0x080fe400030f16ff */
[----:B------:R-:W-:Y:S01]  /*2860*/  LEA.HI.X.SX32 R41, R11, R37, 0x2, P2 ;  /* 0x000000250b297211 */ /* 0x000fe200010f16ff */
[----:B------:R-:W-:Y:S01]  /*2870*/  IMAD R11, R39, c[0x0][0x184], RZ ;  /* 0x00006100270b7a24 */ /* 0x000fe200078e02ff */
[-C--:B------:R-:W-:Y:S02]  /*2880*/  LEA R212, P2, R15, R35.reuse, 0x2 ;  /* 0x000000230fd47211 */ /* 0x080fe400078410ff */
[----:B------:R-:W-:Y:S01]  /*2890*/  LEA R210, P6, R19, R35, 0x2 ;  /* 0x0000002313d27211 */ /* 0x000fe200078c10ff */
[----:B------:R-:W-:Y:S01]  /*28a0*/  STL.64 [R1+0x288], R40 ;  /* 0x0002882801007387 */ /* 0x000fe20000100a00 */
[----:B------:R-:W-:-:S02]  /*28b0*/  LEA.HI.X.SX32 R213, R15, R37, 0x2, P2 ;  /* 0x000000250fd57211 */ /* 0x000fc400010f16ff */
[----:B------:R-:W-:Y:S01]  /*28c0*/  LEA.HI.X.SX32 R211, R19, R37, 0x2, P6 ;  /* 0x0000002513d37211 */ /* 0x000fe200030f16ff */
[----:B------:R1:W-:Y:S01]  /*28d0*/  STL.64 [R1+0x2f0], R6 ;  /* 0x0002f00601007387 */ /* 0x0003e20000100a00 */
[C---:B------:R-:W-:Y:S02]  /*28e0*/  IADD3 R12, R3.reuse, -0x15, RZ ;  /* 0xffffffeb030c7810 */ /* 0x040fe40007ffe0ff */
[C---:B------:R-:W-:Y:S01]  /*28f0*/  IADD3 R196, R3.reuse, -0x1b, RZ ;  /* 0xffffffe503c47810 */ /* 0x040fe20007ffe0ff */
[----:B------:R2:W-:Y:S01]  /*2900*/  STL.64 [R1+0x358], R4 ;  /* 0x0003580401007387 */ /* 0x0005e20000100a00 */
[----:B------:R-:W-:-:S03]  /*2910*/  IADD3 R244, R3, -0x4, RZ ;  /* 0xfffffffc03f47810 */ /* 0x000fc60007ffe0ff */
[----:B------:R-:W-:Y:S01]  /*2920*/  STL.64 [R1+0x230], R212 ;  /* 0x000230d401007387 */ /* 0x000fe20000100a00 */
[----:B-1----:R-:W-:-:S03]  /*2930*/  LEA R6, P5, R17, R35, 0x2 ;  /* 0x0000002311067211 */ /* 0x002fc600078a10ff */
[----:B------:R1:W-:Y:S01]  /*2940*/  STL.64 [R1+0x298], R8 ;  /* 0x0002980801007387 */ /* 0x0003e20000100a00 */
[C---:B--2---:R-:W-:Y:S02]  /*2950*/  LEA R4, P2, R18.reuse, R35, 0x2 ;  /* 0x0000002312047211 */ /* 0x044fe400078410ff */
[-C--:B------:R-:W-:Y:S02]  /*2960*/  LEA.HI.X.SX32 R7, R17, R37.reuse, 0x2, P5 ;  /* 0x0000002511077211 */ /* 0x080fe400028f16ff */
[----:B------:R-:W-:-:S03]  /*2970*/  LEA.HI.X.SX32 R5, R18, R37, 0x2, P2 ;  /* 0x0000002512057211 */ /* 0x000fc600010f16ff */
[----:B------:R2:W-:Y:S01]  /*2980*/  STL.64 [R1+0x2f8], R6 ;  /* 0x0002f80601007387 */ /* 0x0005e20000100a00 */
[----:B-1----:R-:W-:-:S03]  /*2990*/  LEA R8, P5, R20, R35, 0x2 ;  /* 0x0000002314087211 */ /* 0x002fc600078a10ff */
[----:B------:R1:W-:Y:S01]  /*29a0*/  STL.64 [R1+0x360], R4 ;  /* 0x0003600401007387 */ /* 0x0003e20000100a00 */
[----:B------:R-:W-:Y:S01]  /*29b0*/  LEA.HI.X.SX32 R9, R20, R37, 0x2, P5 ;  /* 0x0000002514097211 */ /* 0x000fe200028f16ff */
[----:B------:R-:W-:Y:S02]  /*29c0*/  IMAD.SHL.U32 R20, R55, 0x4, RZ ;  /* 0x0000000437147824 */ /* 0x000fe400078e00ff */
[----:B------:R-:W-:Y:S01]  /*29d0*/  STL.64 [R1+0x240], R210 ;  /* 0x000240d201007387 */ /* 0x000fe20000100a00 */
[-C--:B------:R-:W-:Y:S02]  /*29e0*/  LEA R208, P5, R23, R35.reuse, 0x2 ;  /* 0x0000002317d07211 */ /* 0x080fe400078a10ff */
[----:B--2---:R-:W-:Y:S01]  /*29f0*/  LEA R6, P2, R21, R35, 0x2 ;  /* 0x0000002315067211 */ /* 0x004fe200078410ff */
[----:B------:R2:W-:Y:S01]  /*2a00*/  STL.64 [R1+0x2a0], R8 ;  /* 0x0002a00801007387 */ /* 0x0005e20000100a00 */
[----:B------:R-:W-:Y:S02]  /*2a10*/  LEA.HI.X.SX32 R209, R23, R37, 0x2, P5 ;  /* 0x0000002517d17211 */ /* 0x000fe400028f16ff */
[----:B-1----:R-:W-:-:S02]  /*2a20*/  LEA R4, P6, R22, R35, 0x2 ;  /* 0x0000002316047211 */ /* 0x002fc400078c10ff */
[-C--:B------:R-:W-:Y:S02]  /*2a30*/  LEA.HI.X.SX32 R7, R21, R37.reuse, 0x2, P2 ;  /* 0x0000002515077211 */ /* 0x080fe400010f16ff */
[----:B------:R-:W-:Y:S02]  /*2a40*/  LEA.HI.X.SX32 R5, R22, R37, 0x2, P6 ;  /* 0x0000002516057211 */ /* 0x000fe400030f16ff */
[----:B--2---:R-:W-:-:S03]  /*2a50*/  LEA R8, P2, R24, R35, 0x2 ;  /* 0x0000002318087211 */ /* 0x004fc600078410ff */
[----:B------:R1:W-:Y:S01]  /*2a60*/  STL.64 [R1+0x370], R4 ;  /* 0x0003700401007387 */ /* 0x0003e20000100a00 */
[----:B------:R-:W-:-:S03]  /*2a70*/  LEA.HI.X.SX32 R9, R24, R37, 0x2, P2 ;  /* 0x0000002518097211 */ /* 0x000fc600010f16ff */
[----:B------:R2:W-:Y:S01]  /*2a80*/  STL.64 [R1+0x308], R6 ;  /* 0x0003080601007387 */ /* 0x0005e20000100a00 */
[----:B------:R-:W-:-:S03]  /*2a90*/  LEA R200, P2, R27, R35, 0x2 ;  /* 0x000000231bc87211 */ /* 0x000fc600078410ff */
[----:B------:R-:W-:Y:S01]  /*2aa0*/  STL.64 [R1+0x248], R208 ;  /* 0x000248d001007387 */ /* 0x000fe20000100a00 */
[----:B------:R-:W-:Y:S02]  /*2ab0*/  LEA.HI.X.SX32 R201, R27, R37, 0x2, P2 ;  /* 0x000000251bc97211 */ /* 0x000fe400010f16ff */
[C---:B-1----:R-:W-:Y:S01]  /*2ac0*/  LEA R4, P6, R25.reuse, R35, 0x2 ;  /* 0x0000002319047211 */ /* 0x042fe200078c10ff */
[----:B------:R1:W-:Y:S03]  /*2ad0*/  STL.64 [R1+0x2b0], R8 ;  /* 0x0002b00801007387 */ /* 0x0003e60000100a00 */
[----:B------:R-:W-:Y:S02]  /*2ae0*/  LEA.HI.X.SX32 R5, R25, R37, 0x2, P6 ;  /* 0x0000002519057211 */ /* 0x000fe400030f16ff */
[----:B--2---:R-:W-:-:S03]  /*2af0*/  LEA R6, P5, R26, R35, 0x2 ;  /* 0x000000231a067211 */ /* 0x004fc600078a10ff */
[----:B------:R2:W-:Y:S01]  /*2b00*/  STL.64 [R1+0x310], R4 ;  /* 0x0003100401007387 */ /* 0x0005e20000100a00 */
[----:B------:R-:W-:Y:S02]  /*2b10*/  LEA.HI.X.SX32 R7, R26, R37, 0x2, P5 ;  /* 0x000000251a077211 */ /* 0x000fe400028f16ff */
[----:B-1----:R-:W-:-:S03]  /*2b20*/  LEA R8, P5, R29, R35, 0x2 ;  /* 0x000000231d087211 */ /* 0x002fc600078a10ff */
[----:B------:R1:W-:Y:S01]  /*2b30*/  STL.64 [R1+0x380], R6 ;  /* 0x0003800601007387 */ /* 0x0003e20000100a00 */
[----:B------:R-:W-:Y:S02]  /*2b40*/  LEA.HI.X.SX32 R9, R29, R37, 0x2, P5 ;  /* 0x000000251d097211 */ /* 0x000fe400028f16ff */
[----:B--2---:R-:W-:-:S04]  /*2b50*/  LEA R4, P6, R28, R35, 0x2 ;  /* 0x000000231c047211 */ /* 0x004fc800078c10ff */
[----:B------:R-:W-:Y:S02]  /*2b60*/  LEA.HI.X.SX32 R5, R28, R37, 0x2, P6 ;  /* 0x000000251c057211 */ /* 0x000fe400030f16ff */
[----:B-1----:R-:W-:-:S03]  /*2b70*/  LEA R6, P2, R30, R35, 0x2 ;  /* 0x000000231e067211 */ /* 0x002fc600078410ff */
[----:B------:R1:W-:Y:S01]  /*2b80*/  STL.64 [R1+0x2c0], R4 ;  /* 0x0002c00401007387 */ /* 0x0003e20000100a00 */
[----:B------:R-:W-:-:S03]  /*2b90*/  LEA.HI.X.SX32 R7, R30, R37, 0x2, P2 ;  /* 0x000000251e077211 */ /* 0x000fc600010f16ff */
[----:B------:R-:W-:Y:S04]  /*2ba0*/  STL.64 [R1+0x258], R200 ;  /* 0x000258c801007387 */ /* 0x000fe80000100a00 */
[----:B------:R2:W-:Y:S01]  /*2bb0*/  STL.64 [R1+0x320], R8 ;  /* 0x0003200801007387 */ /* 0x0005e20000100a00 */
[----:B-1----:R-:W-:-:S03]  /*2bc0*/  LEA R4, P6, R31, R35, 0x2 ;  /* 0x000000231f047211 */ /* 0x002fc600078c10ff */
[----:B------:R1:W-:Y:S01]  /*2bd0*/  STL.64 [R1+0x388], R6 ;  /* 0x0003880601007387 */ /* 0x0003e20000100a00 */
[----:B------:R-:W-:Y:S02]  /*2be0*/  LEA.HI.X.SX32 R5, R31, R37, 0x2, P6 ;  /* 0x000000251f057211 */ /* 0x000fe400030f16ff */
[----:B--2---:R-:W-:-:S03]  /*2bf0*/  LEA R8, P5, R32, R35, 0x2 ;  /* 0x0000002320087211 */ /* 0x004fc600078a10ff */
[----:B------:R2:W-:Y:S01]  /*2c00*/  STL.64 [R1+0x260], R4 ;  /* 0x0002600401007387 */ /* 0x0005e20000100a00 */
[----:B------:R-:W-:Y:S02]  /*2c10*/  LEA.HI.X.SX32 R9, R32, R37, 0x2, P5 ;  /* 0x0000002520097211 */ /* 0x000fe400028f16ff */
[C---:B-1----:R-:W-:Y:S02]  /*2c20*/  LEA R6, P2, R33.reuse, R35, 0x2 ;  /* 0x0000002321067211 */ /* 0x042fe400078410ff */
[----:B------:R-:W-:Y:S01]  /*2c30*/  ISETP.GE.U32.AND P5, PT, R44, 0x7fffffb0, PT ;  /* 0x7fffffb02c00780c */ /* 0x000fe20003fa6070 */
[----:B------:R1:W-:Y:S01]  /*2c40*/  STL.64 [R1+0x2c8], R8 ;  /* 0x0002c80801007387 */ /* 0x0003e20000100a00 */
[----:B------:R-:W-:Y:S02]  /*2c50*/  LEA.HI.X.SX32 R7, R33, R37, 0x2, P2 ;  /* 0x0000002521077211 */ /* 0x000fe400010f16ff */
[----:B--2---:R-:W-:-:S03]  /*2c60*/  LEA R4, P6, R13, R35, 0x2 ;  /* 0x000000230d047211 */ /* 0x004fc600078c10ff */
[----:B------:R2:W-:Y:S01]  /*2c70*/  STL.64 [R1+0x330], R6 ;  /* 0x0003300601007387 */ /* 0x0005e20000100a00 */
[----:B------:R-:W-:Y:S01]  /*2c80*/  LEA.HI.X.SX32 R5, R13, R37, 0x2, P6 ;  /* 0x000000250d057211 */ /* 0x000fe200030f16ff */
[----:B-1----:R-:W-:-:S04]  /*2c90*/  IMAD R9, R38, c[0x0][0x184], RZ ;  /* 0x0000610026097a24 */ /* 0x002fc800078e02ff */
[----:B------:R1:W-:Y:S01]  /*2ca0*/  STL.64 [R1+0x398], R4 ;  /* 0x0003980401007387 */ /* 0x0003e20000100a00 */
[----:B--2---:R-:W-:-:S04]  /*2cb0*/  LEA R6, P6, R2, c[0x0][0x160], 0x2 ;  /* 0x0000580002067a11 */ /* 0x004fc800078c10ff */
[----:B------:R-:W-:Y:S01]  /*2cc0*/  LEA.HI.X.SX32 R7, R2, c[0x0][0x164], 0x2, P6 ;  /* 0x0000590002077a11 */ /* 0x000fe200030f16ff */
[----:B------:R-:W-:Y:S01]  /*2cd0*/  IMAD.MOV.U32 R2, RZ, RZ, c[0x0][0x188] ;  /* 0x00006200ff027624 */ /* 0x000fe200078e00ff */
[----:B------:R-:W-:Y:S02]  /*2ce0*/  LEA R10, P6, R11, c[0x0][0x160], 0x2 ;  /* 0x000058000b0a7a11 */ /* 0x000fe400078c10ff */
[----:B-1----:R-:W-:Y:S01]  /*2cf0*/  LEA R4, P2, R0, c[0x0][0x160], 0x2 ;  /* 0x0000580000047a11 */ /* 0x002fe200078410ff */
[C---:B------:R-:W-:Y:S01]  /*2d00*/  IMAD.SHL.U32 R15, R2.reuse, 0x8, RZ ;  /* 0x00000008020f7824 */ /* 0x040fe200078e00ff */
[C---:B------:R-:W-:Y:S01]  /*2d10*/  SHF.L.U32 R13, R2.reuse, 0x2, RZ ;  /* 0x00000002020d7819 */ /* 0x040fe200000006ff */
[----:B------:R-:W-:Y:S01]  /*2d20*/  IMAD R27, R2, 0x18, RZ ;  /* 0x00000018021b7824 */ /* 0x000fe200078e02ff */
[----:B------:R-:W-:Y:S01]  /*2d30*/  LEA.HI.X.SX32 R5, R0, c[0x0][0x164], 0x2, P2 ;  /* 0x0000590000057a11 */ /* 0x000fe200010f16ff */
[C---:B------:R-:W-:Y:S01]  /*2d40*/  IMAD R35, R2.reuse, 0x1c, RZ ;  /* 0x0000001c02237824 */ /* 0x040fe200078e02ff */
[----:B------:R-:W-:Y:S01]  /*2d50*/  LEA R8, P2, R9, c[0x0][0x160], 0x2 ;  /* 0x0000580009087a11 */ /* 0x000fe200078410ff */
[----:B------:R-:W-:Y:S01]  /*2d60*/  IMAD.WIDE R22, R13, 0x4, R6 ;  /* 0x000000040d167825 */ /* 0x000fe200078e0206 */
[----:B------:R-:W-:Y:S01]  /*2d70*/  LEA.HI.X.SX32 R11, R11, c[0x0][0x164], 0x2, P6 ;  /* 0x000059000b0b7a11 */ /* 0x000fe200030f16ff */
[----:B------:R1:W-:Y:S01]  /*2d80*/  LDGSTS.E [R20], [R4.64], !P0 ;  /* 0x0000000004147fae */ /* 0x0003e2000c121848 */
[----:B------:R-:W-:Y:S01]  /*2d90*/  LEA.HI.X.SX32 R9, R9, c[0x0][0x164], 0x2, P2 ;  /* 0x0000590009097a11 */ /* 0x000fe200010f16ff */
[----:B------:R-:W-:Y:S01]  /*2da0*/  IMAD.WIDE R24, R13, 0x4, R4 ;  /* 0x000000040d187825 */ /* 0x000fe200078e0204 */
[----:B------:R-:W-:Y:S01]  /*2db0*/  IADD3 R0, R3, -0x19, RZ ;  /* 0xffffffe703007810 */ /* 0x000fe20007ffe0ff */
[----:B------:R1:W-:Y:S01]  /*2dc0*/  LDGSTS.E [R20+0x200], [R6.64], !P0 ;  /* 0x0020000006147fae */ /* 0x0003e2000c121848 */
[----:B------:R-:W-:Y:S01]  /*2dd0*/  SHF.L.U32 R249, R2, 0x4, RZ ;  /* 0x0000000402f97819 */ /* 0x000fe200000006ff */
[----:B------:R-:W-:Y:S01]  /*2de0*/  IMAD.WIDE R18, R13, 0x4, R8 ;  /* 0x000000040d127825 */ /* 0x000fe200078e0208 */
[----:B------:R-:W-:Y:S01]  /*2df0*/  ISETP.GE.U32.AND P6, PT, R0, 0x7fffffa8, PT ;  /* 0x7fffffa80000780c */ /* 0x000fe20003fc6070 */
[----:B------:R1:W-:Y:S01]  /*2e00*/  LDGSTS.E [R20+0x400], [R8.64], !P0 ;  /* 0x0040000008147fae */ /* 0x0003e2000c121848 */
[----:B------:R-:W-:Y:S01]  /*2e10*/  IADD3 R0, R3, -0x1d, RZ ;  /* 0xffffffe303007810 */ /* 0x000fe20007ffe0ff */
[----:B------:R-:W-:Y:S01]  /*2e20*/  IMAD.WIDE R16, R13, 0x4, R10 ;  /* 0x000000040d107825 */ /* 0x000fe200078e020a */
[----:B------:R-:W-:Y:S01]  /*2e30*/  ISETP.GE.U32.AND P2, PT, R12, 0x7fffffac, PT ;  /* 0x7fffffac0c00780c */ /* 0x000fe20003f46070 */
[----:B------:R1:W-:Y:S01]  /*2e40*/  LDGSTS.E [R20+0x600], [R10.64], !P0 ;  /* 0x006000000a147fae */ /* 0x0003e2000c121848 */
[----:B------:R-:W-:Y:S01]  /*2e50*/  ISETP.GE.U32.AND P0, PT, R0, 0x7fffffa4, PT ;  /* 0x7fffffa40000780c */ /* 0x000fe20003f06070 */
[----:B------:R-:W-:Y:S01]  /*2e60*/  IMAD R13, R2, 0xc, RZ ;  /* 0x0000000c020d7824 */ /* 0x000fe200078e02ff */
[----:B------:R-:W-:Y:S01]  /*2e70*/  IADD3 R0, R3, -0x21, RZ ;  /* 0xffffffdf03007810 */ /* 0x000fe20007ffe0ff */
[----:B------:R2:W-:Y:S01]  /*2e80*/  STL.64 [R1+0x128], R24 ;  /* 0x0001281801007387 */ /* 0x0005e20000100a00 */
[----:B------:R-:W-:-:S03]  /*2e90*/  IMAD.WIDE R250, R249, 0x4, R8 ;  /* 0x00000004f9fa7825 */ /* 0x000fc600078e0208 */
[----:B------:R2:W-:Y:S01]  /*2ea0*/  LDGSTS.E [R20+0x2000], [R24.64], !P1 ;  /* 0x0200000018147fae */ /* 0x0005e2000c921848 */
[----:B------:R-:W-:-:S03]  /*2eb0*/  IMAD.WIDE R28, R35, 0x4, R4 ;  /* 0x00000004231c7825 */ /* 0x000fc600078e0204 */
[----:B------:R3:W-:Y:S01]  /*2ec0*/  STL.64 [R1+0x120], R22 ;  /* 0x0001201601007387 */ /* 0x0007e20000100a00 */
[----:B------:R-:W-:Y:S02]  /*2ed0*/  IMAD.SHL.U32 R43, R2, 0x20, RZ ;  /* 0x00000020022b7824 */ /* 0x000fe400078e00ff */
[C---:B------:R-:W-:Y:S01]  /*2ee0*/  IMAD.WIDE R30, R35.reuse, 0x4, R6 ;  /* 0x00000004231e7825 */ /* 0x040fe200078e0206 */
[----:B------:R3:W-:Y:S03]  /*2ef0*/  LDGSTS.E [R20+0x2200], [R22.64], !P1 ;  /* 0x0220000016147fae */ /* 0x0007e6000c921848 */
[----:B------:R-:W-:Y:S01]  /*2f00*/  IMAD.WIDE R32, R35, 0x4, R8 ;  /* 0x0000000423207825 */ /* 0x000fe200078e0208 */
[----:B------:R4:W-:Y:S03]  /*2f10*/  STL.64 [R1+0x118], R18 ;  /* 0x0001181201007387 */ /* 0x0009e60000100a00 */
[----:B--2---:R-:W-:Y:S01]  /*2f20*/  IMAD.WIDE R24, R15, 0x4, R4 ;  /* 0x000000040f187825 */ /* 0x004fe200078e0204 */
[----:B------:R4:W-:Y:S03]  /*2f30*/  LDGSTS.E [R20+0x2400], [R18.64], !P1 ;  /* 0x0240000012147fae */ /* 0x0009e6000c921848 */
[----:B------:R-:W-:Y:S01]  /*2f40*/  IMAD.WIDE R34, R35, 0x4, R10 ;  /* 0x0000000423227825 */ /* 0x000fe200078e020a */
[----:B------:R2:W-:Y:S03]  /*2f50*/  STL.64 [R1+0x110], R16 ;  /* 0x0001101001007387 */ /* 0x0005e60000100a00 */
[----:B---3--:R-:W-:Y:S01]  /*2f60*/  IMAD.WIDE R22, R15, 0x4, R6 ;  /* 0x000000040f167825 */ /* 0x008fe200078e0206 */
[----:B------:R2:W-:Y:S01]  /*2f70*/  LDGSTS.E [R20+0x2600], [R16.64], !P1 ;  /* 0x0260000010147fae */ /* 0x0005e2000c921848 */
[----:B------:R-:W-:-:S02]  /*2f80*/  ISETP.GE.U32.AND P1, PT, R0, 0x7fffffa0, PT ;  /* 0x7fffffa00000780c */ /* 0x000fc40003f26070 */
[----:B------:R-:W-:Y:S01]  /*2f90*/  IADD3 R0, R3, -0x25, RZ ;  /* 0xffffffdb03007810 */ /* 0x000fe20007ffe0ff */
[----:B----4-:R-:W-:Y:S01]  /*2fa0*/  IMAD.WIDE R18, R15, 0x4, R8 ;  /* 0x000000040f127825 */ /* 0x010fe200078e0208 */
[----:B------:R3:W-:Y:S03]  /*2fb0*/  STL.64 [R1+0xc8], R24 ;  /* 0x0000c81801007387 */ /* 0x0007e60000100a00 */
[----:B------:R-:W-:Y:S01]  /*2fc0*/  IMAD.WIDE R36, R43, 0x4, R4 ;  /* 0x000000042b247825 */ /* 0x000fe200078e0204 */
[----:B------:R3:W-:Y:S03]  /*2fd0*/  LDGSTS.E [R20+0x4000], [R24.64], !P3 ;  /* 0x0400000018147fae */ /* 0x0007e6000d921848 */
[--C-:B--2---:R-:W-:Y:S01]  /*2fe0*/  IMAD.WIDE R16, R15, 0x4, R10.reuse ;  /* 0x000000040f107825 */ /* 0x104fe200078e020a */
[----:B------:R2:W-:Y:S03]  /*2ff0*/  STL.64 [R1+0xc0], R22 ;  /* 0x0000c01601007387 */ /* 0x0005e60000100a00 */
[----:B------:R-:W-:Y:S01]  /*3000*/  IMAD.WIDE R14, R13, 0x4, R10 ;  /* 0x000000040d0e7825 */ /* 0x000fe200078e020a */
[----:B------:R2:W-:Y:S03]  /*3010*/  LDGSTS.E [R20+0x4200], [R22.64], !P3 ;  /* 0x0420000016147fae */ /* 0x0005e6000d921848 */
[----:B------:R-:W-:Y:S01]  /*3020*/  IMAD R51, R2, 0x24, RZ ;  /* 0x0000002402337824 */ /* 0x000fe200078e02ff */
[----:B------:R4:W-:Y:S01]  /*3030*/  STL.64 [R1+0xb8], R18 ;  /* 0x0000b81201007387 */ /* 0x0009e20000100a00 */
[----:B---3--:R-:W-:-:S03]  /*3040*/  IMAD.WIDE R24, R27, 0x4, R8 ;  /* 0x000000041b187825 */ /* 0x008fc600078e0208 */
[----:B------:R4:W-:Y:S01]  /*3050*/  LDGSTS.E [R20+0x4400], [R18.64], !P3 ;  /* 0x0440000012147fae */ /* 0x0009e2000d921848 */
[----:B------:R-:W-:-:S03]  /*3060*/  IMAD.WIDE R38, R43, 0x4, R6 ;  /* 0x000000042b267825 */ /* 0x000fc600078e0206 */
[----:B------:R3:W-:Y:S01]  /*3070*/  STL.64 [R1+0xb0], R16 ;  /* 0x0000b01001007387 */ /* 0x0007e20000100a00 */
[----:B--2---:R-:W-:-:S03]  /*3080*/  IMAD.WIDE R22, R13, 0x4, R4 ;  /* 0x000000040d167825 */ /* 0x004fc600078e0204 */
[----:B------:R3:W-:Y:S01]  /*3090*/  LDGSTS.E [R20+0x4600], [R16.64], !P3 ;  /* 0x0460000010147fae */ /* 0x0007e2000d921848 */
[----:B------:R-:W-:Y:S01]  /*30a0*/  ISETP.GE.U32.AND P3, PT, R0, 0x7fffff9c, PT ;  /* 0x7fffff9c0000780c */ /* 0x000fe20003f66070 */
[----:B------:R-:W-:Y:S01]  /*30b0*/  IMAD.WIDE R40, R43, 0x4, R8 ;  /* 0x000000042b287825 */ /* 0x000fe200078e0208 */
[----:B------:R-:W-:Y:S01]  /*30c0*/  IADD3 R0, R3, -0x29, RZ ;  /* 0xffffffd703007810 */ /* 0x000fe20007ffe0ff */
[----:B------:R2:W-:Y:S02]  /*30d0*/  STL.64 [R1+0x68], R22 ;  /* 0x0000681601007387 */ /* 0x0005e40000100a00 */
[----:B----4-:R-:W-:Y:S02]  /*30e0*/  IMAD.WIDE R18, R13, 0x4, R6 ;  /* 0x000000040d127825 */ /* 0x010fe400078e0206 */
[----:B------:R2:W-:Y:S02]  /*30f0*/  LDGSTS.E [R20+0x6000], [R22.64], !P4 ;  /* 0x0600000016147fae */ /* 0x0005e4000e121848 */
[----:B------:R-:W-:-:S02]  /*3100*/  IMAD.WIDE R42, R43, 0x4, R10 ;  /* 0x000000042b2a7825 */ /* 0x000fc400078e020a */
[----:B------:R4:W-:Y:S02]  /*3110*/  STL.64 [R1+0x60], R18 ;  /* 0x0000601201007387 */ /* 0x0009e40000100a00 */
[----:B---3--:R-:W-:Y:S02]  /*3120*/  IMAD.WIDE R16, R13, 0x4, R8 ;  /* 0x000000040d107825 */ /* 0x008fe400078e0208 */
[----:B------:R4:W-:Y:S02]  /*3130*/  LDGSTS.E [R20+0x6200], [R18.64], !P4 ;  /* 0x0620000012147fae */ /* 0x0009e4000e121848 */
[--C-:B------:R-:W-:Y:S02]  /*3140*/  IMAD.WIDE R12, R249, 0x4, R6.reuse ;  /* 0x00000004f90c7825 */ /* 0x100fe400078e0206 */
[----:B------:R3:W-:Y:S02]  /*3150*/  STL.64 [R1+0x58], R16 ;  /* 0x0000581001007387 */ /* 0x0007e40000100a00 */
[----:B--2---:R-:W-:-:S02]  /*3160*/  IMAD.WIDE R22, R27, 0x4, R6 ;  /* 0x000000041b167825 */ /* 0x004fc400078e0206 */
[----:B------:R3:W-:Y:S02]  /*3170*/  LDGSTS.E [R20+0x6400], [R16.64], !P4 ;  /* 0x0640000010147fae */ /* 0x0007e4000e121848 */
[----:B------:R-:W-:Y:S02]  /*3180*/  IMAD.WIDE R44, R51, 0x4, R4 ;  /* 0x00000004332c7825 */ /* 0x000fe400078e0204 */
[----:B------:R2:W-:Y:S02]  /*3190*/  STL.64 [R1+0x50], R14 ;  /* 0x0000500e01007387 */ /* 0x0005e40000100a00 */
[----:B----4-:R-:W-:Y:S02]  /*31a0*/  IMAD R19, R2, 0x14, RZ ;  /* 0x0000001402137824 */ /* 0x010fe400078e02ff */
[----:B------:R2:W-:Y:S01]  /*31b0*/  LDGSTS.E [R20+0x6600], [R14.64], !P4 ;  /* 0x066000000e147fae */ /* 0x0005e2000e121848 */
[----:B------:R-:W-:Y:S01]  /*31c0*/  ISETP.GE.U32.AND P4, PT, R0, 0x7fffff98, PT ;  /* 0x7fffff980000780c */ /* 0x000fe20003f86070 */
[----:B------:R-:W-:Y:S01]  /*31d0*/  IMAD R59, R2, 0x28, RZ ;  /* 0x00000028023b7824 */ /* 0x000fe200078e02ff */
[----:B------:R-:W-:Y:S01]  /*31e0*/  IADD3 R0, R3, -0x2d, RZ ;  /* 0xffffffd303007810 */ /* 0x000fe20007ffe0ff */
[----:B---3--:R-:W-:-:S04]  /*31f0*/  IMAD.WIDE R16, R19, 0x4, R8 ;  /* 0x0000000413107825 */ /* 0x008fc800078e0208 */
[----:B------:R-:W-:-:S04]  /*3200*/  IMAD.WIDE R46, R51, 0x4, R6 ;  /* 0x00000004332e7825 */ /* 0x000fc800078e0206 */
[----:B--2---:R-:W-:-:S04]  /*3210*/  IMAD.WIDE R14, R249, 0x4, R4 ;  /* 0x00000004f90e7825 */ /* 0x004fc800078e0204 */
[----:B------:R-:W-:Y:S01]  /*3220*/  IMAD.WIDE R248, R249, 0x4, R10 ;  /* 0x00000004f9f87825 */ /* 0x000fe200078e020a */
[----:B------:R2:W-:Y:S03]  /*3230*/  STL.64 [R1+0x8], R14 ;  /* 0x0000080e01007387 */ /* 0x0005e60000100a00 */
[C---:B------:R-:W-:Y:S01]  /*3240*/  IMAD.WIDE R48, R51.reuse, 0x4, R8 ;  /* 0x0000000433307825 */ /* 0x040fe200078e0208 */
[----:B------:R2:W-:Y:S03]  /*3250*/  LDGSTS.E [R20+0x8000], [R14.64], !P5 ;  /* 0x080000000e147fae */ /* 0x0005e6000e921848 */
[----:B------:R-:W-:Y:S01]  /*3260*/  IMAD.WIDE R50, R51, 0x4, R10 ;  /* 0x0000000433327825 */ /* 0x000fe200078e020a */
[----:B------:R3:W-:Y:S03]  /*3270*/  STL.64 [R1], R12 ;  /* 0x0000000c01007387 */ /* 0x0007e60000100a00 */
[----:B------:R-:W-:Y:S01]  /*3280*/  IMAD.WIDE R52, R59, 0x4, R4 ;  /* 0x000000043b347825 */ /* 0x000fe200078e0204 */
[----:B------:R3:W-:Y:S03]  /*3290*/  LDGSTS.E [R20+0x8200], [R12.64], !P5 ;  /* 0x082000000c147fae */ /* 0x0007e6000e921848 */
[----:B------:R-:W-:Y:S01]  /*32a0*/  IMAD R67, R2, 0x2c, RZ ;  /* 0x0000002c02437824 */ /* 0x000fe200078e02ff */
[----:B------:R1:W-:Y:S01]  /*32b0*/  LDGSTS.E [R20+0x8400], [R250.64], !P5 ;  /* 0x08400000fa147fae */ /* 0x0003e2000e921848 */
[----:B--2---:R-:W-:-:S03]  /*32c0*/  IMAD.WIDE R14, R19, 0x4, R6 ;  /* 0x00000004130e7825 */ /* 0x004fc600078e0206 */
[----:B------:R-:W-:Y:S01]  /*32d0*/  STL.64 [R1+0xe58], R250 ;  /* 0x000e58fa01007387 */ /* 0x000fe20000100a00 */
[----:B------:R-:W-:-:S03]  /*32e0*/  IMAD.WIDE R56, R59, 0x4, R8 ;  /* 0x000000043b387825 */ /* 0x000fc600078e0208 */
[----:B------:R2:W-:Y:S01]  /*32f0*/  LDGSTS.E [R20+0x8600], [R248.64], !P5 ;  /* 0x08600000f8147fae */ /* 0x0005e2000e921848 */
[C---:B---3--:R-:W-:Y:S01]  /*3300*/  IMAD.WIDE R12, R19.reuse, 0x4, R4 ;  /* 0x00000004130c7825 */ /* 0x048fe200078e0204 */
[----:B------:R-:W-:Y:S02]  /*3310*/  ISETP.GE.U32.AND P5, PT, R0, 0x7fffff94, PT ;  /* 0x7fffff940000780c */ /* 0x000fe40003fa6070 */
[----:B------:R2:W-:Y:S01]  /*3320*/  STL.64 [R1+0xe60], R248 ;  /* 0x000e60f801007387 */ /* 0x0005e20000100a00 */
[----:B------:R-:W-:Y:S01]  /*3330*/  IMAD.WIDE R18, R19, 0x4, R10 ;  /* 0x0000000413127825 */ /* 0x000fe200078e020a */
[----:B------:R-:W-:Y:S02]  /*3340*/  IADD3 R0, R3, -0x31, RZ ;  /* 0xffffffcf03007810 */ /* 0x000fe40007ffe0ff */
[----:B------:R1:W-:Y:S01]  /*3350*/  LDGSTS.E [R20+0xa000], [R12.64], !P2 ;  /* 0x0a0000000c147fae */ /* 0x0003e2000d121848 */
[----:B------:R-:W-:-:S03]  /*3360*/  IMAD.WIDE R60, R67, 0x4, R4 ;  /* 0x00000004433c7825 */ /* 0x000fc600078e0204 */
[----:B------:R-:W-:Y:S01]  /*3370*/  STL.64 [R1+0xe68], R12 ;  /* 0x000e680c01007387 */ /* 0x000fe20000100a00 */
[C---:B------:R-:W-:Y:S02]  /*3380*/  IMAD R75, R2.reuse, 0x30, RZ ;  /* 0x00000030024b7824 */ /* 0x040fe400078e02ff */
[C---:B------:R-:W-:Y:S01]  /*3390*/  IMAD.WIDE R62, R67.reuse, 0x4, R6 ;  /* 0x00000004433e7825 */ /* 0x040fe200078e0206 */
[----:B------:R1:W-:Y:S01]  /*33a0*/  LDGSTS.E [R20+0xa200], [R14.64], !P2 ;  /* 0x0a2000000e147fae */ /* 0x0003e2000d121848 */
[----:B--2---:R-:W-:Y:S02]  /*33b0*/  MOV R249, R201 ;  /* 0x000000c900f97202 */ /* 0x004fe40000000f00 */
[C---:B------:R-:W-:Y:S01]  /*33c0*/  IMAD.WIDE R64, R67.reuse, 0x4, R8 ;  /* 0x0000000443407825 */ /* 0x040fe200078e0208 */
[----:B------:R-:W-:Y:S03]  /*33d0*/  STL.64 [R1+0xe70], R14 ;  /* 0x000e700e01007387 */ /* 0x000fe60000100a00 */
[----:B------:R-:W-:Y:S01]  /*33e0*/  IMAD.WIDE R66, R67, 0x4, R10 ;  /* 0x0000000443427825 */ /* 0x000fe200078e020a */
[----:B------:R1:W-:Y:S03]  /*33f0*/  LDGSTS.E [R20+0xa400], [R16.64], !P2 ;  /* 0x0a40000010147fae */ /* 0x0003e6000d121848 */
[C---:B------:R-:W-:Y:S01]  /*3400*/  IMAD.WIDE R68, R75.reuse, 0x4, R4 ;  /* 0x000000044b447825 */ /* 0x040fe200078e0204 */
[----:B------:R-:W-:Y:S03]  /*3410*/  STL.64 [R1+0xe78], R16 ;  /* 0x000e781001007387 */ /* 0x000fe60000100a00 */
[----:B------:R-:W-:Y:S01]  /*3420*/  IMAD R83, R2, 0x34, RZ ;  /* 0x0000003402537824 */ /* 0x000fe200078e02ff */
[----:B------:R1:W-:Y:S01]  /*3430*/  LDGSTS.E [R20+0xa600], [R18.64], !P2 ;  /* 0x0a60000012147fae */ /* 0x0003e2000d121848 */
[----:B------:R-:W-:Y:S01]  /*3440*/  ISETP.GE.U32.AND P2, PT, R0, 0x7fffff90, PT ;  /* 0x7fffff900000780c */ /* 0x000fe20003f46070 */
[----:B------:R-:W-:Y:S01]  /*3450*/  IMAD.WIDE R70, R75, 0x4, R6 ;  /* 0x000000044b467825 */ /* 0x000fe200078e0206 */
[----:B------:R-:W-:Y:S01]  /*3460*/  IADD3 R0, R3, -0x35, RZ ;  /* 0xffffffcb03007810 */ /* 0x000fe20007ffe0ff */
[----:B------:R2:W-:Y:S02]  /*3470*/  STL.64 [R1+0xe80], R18 ;  /* 0x000e801201007387 */ /* 0x0005e40000100a00 */
[----:B------:R-:W-:-:S04]  /*3480*/  IMAD.WIDE R72, R75, 0x4, R8 ;  /* 0x000000044b487825 */ /* 0x000fc800078e0208 */
[----:B------:R-:W-:-:S04]  /*3490*/  IMAD.WIDE R74, R75, 0x4, R10 ;  /* 0x000000044b4a7825 */ /* 0x000fc800078e020a */
[----:B-1----:R-:W-:-:S04]  /*34a0*/  IMAD.WIDE R20, R27, 0x4, R4 ;  /* 0x000000041b147825 */ /* 0x002fc800078e0204 */
[----:B--2---:R-:W-:Y:S01]  /*34b0*/  IMAD.SHL.U32 R19, R55, 0x4, RZ ;  /* 0x0000000437137824 */ /* 0x004fe200078e00ff */
[----:B------:R1:W-:Y:S01]  /*34c0*/  STL.64 [R1+0xe50], R20 ;  /* 0x000e501401007387 */ /* 0x0003e20000100a00 */
[----:B------:R-:W-:-:S03]  /*34d0*/  IMAD.WIDE R26, R27, 0x4, R10 ;  /* 0x000000041b1a7825 */ /* 0x000fc600078e020a */
[----:B------:R1:W-:Y:S01]  /*34e0*/  LDGSTS.E [R19+0xc000], [R20.64], !P6 ;  /* 0x0c00000014137fae */ /* 0x0003e2000f121848 */
[----:B------:R-:W-:Y:S01]  /*34f0*/  IMAD.WIDE R54, R59, 0x4, R6 ;  /* 0x000000043b367825 */ /* 0x000fe200078e0206 */
[----:B------:R-:W-:Y:S02]  /*3500*/  LOP3.LUT R12, R19, 0x20, RZ, 0x3c, !PT ;  /* 0x00000020130c7812 */ /* 0x000fe400078e3cff */
[----:B------:R2:W-:Y:S01]  /*3510*/  LDGSTS.E [R19+0xc200], [R22.64], !P6 ;  /* 0x0c20000016137fae */ /* 0x0005e2000f121848 */
[----:B------:R-:W-:Y:S01]  /*3520*/  IMAD.WIDE R58, R59, 0x4, R10 ;  /* 0x000000043b3a7825 */ /* 0x000fe200078e020a */
[----:B------:R-:W-:Y:S02]  /*3530*/  LOP3.LUT R18, R19, 0x40, RZ, 0x3c, !PT ;  /* 0x0000004013127812 */ /* 0x000fe400078e3cff */
[----:B------:R3:W-:Y:S01]  /*3540*/  LDGSTS.E [R19+0xc400], [R24.64], !P6 ;  /* 0x0c40000018137fae */ /* 0x0007e2000f121848 */
[----:B------:R-:W-:Y:S02]  /*3550*/  IMAD R91, R2, 0x38, RZ ;  /* 0x00000038025b7824 */ /* 0x000fe400078e02ff */
[----:B------:R-:W-:Y:S01]  /*3560*/  IMAD.WIDE R76, R83, 0x4, R4 ;  /* 0x00000004534c7825 */ /* 0x000fe200078e0204 */
[----:B------:R3:W-:Y:S01]  /*3570*/  LDGSTS.E [R19+0xc600], [R26.64], !P6 ;  /* 0x0c6000001a137fae */ /* 0x0007e2000f121848 */
[----:B------:R-:W-:-:S02]  /*3580*/  ISETP.GE.U32.AND P6, PT, R0, 0x7fffff8c, PT ;  /* 0x7fffff8c0000780c */ /* 0x000fc40003fc6070 */
[----:B------:R-:W-:Y:S01]  /*3590*/  IADD3 R0, R3, -0x39, RZ ;  /* 0xffffffc703007810 */ /* 0x000fe20007ffe0ff */
[----:B------:R3:W-:Y:S01]  /*35a0*/  LDGSTS.E [R19+0xe000], [R28.64], !P0 ;  /* 0x0e0000001c137fae */ /* 0x0007e2000c121848 */
[----:B------:R-:W-:-:S03]  /*35b0*/  IMAD.WIDE R78, R83, 0x4, R6 ;  /* 0x00000004534e7825 */ /* 0x000fc600078e0206 */
[----:B------:R3:W-:Y:S01]  /*35c0*/  LDGSTS.E [R19+0xe200], [R30.64], !P0 ;  /* 0x0e2000001e137fae */ /* 0x0007e2000c121848 */
[----:B------:R-:W-:-:S03]  /*35d0*/  IMAD.WIDE R80, R83, 0x4, R8 ;  /* 0x0000000453507825 */ /* 0x000fc600078e0208 */
[----:B------:R3:W-:Y:S01]  /*35e0*/  LDGSTS.E [R19+0xe400], [R32.64], !P0 ;  /* 0x0e40000020137fae */ /* 0x0007e2000c121848 */
[----:B------:R-:W-:-:S03]  /*35f0*/  IMAD.WIDE R82, R83, 0x4, R10 ;  /* 0x0000000453527825 */ /* 0x000fc600078e020a */
[----:B------:R3:W-:Y:S01]  /*3600*/  LDGSTS.E [R19+0xe600], [R34.64], !P0 ;  /* 0x0e60000022137fae */ /* 0x0007e2000c121848 */
[----:B------:R-:W-:Y:S01]  /*3610*/  ISETP.GE.U32.AND P0, PT, R0, 0x7fffff88, PT ;  /* 0x7fffff880000780c */ /* 0x000fe20003f06070 */
[----:B------:R-:W-:Y:S01]  /*3620*/  IMAD R99, R2, 0x3c, RZ ;  /* 0x0000003c02637824 */ /* 0x000fe200078e02ff */
        /* <DEDUP_REMOVED lines=9> */
[----:B------:R-:W-:Y:S01]  /*36c0*/  IMAD.WIDE R90, R91, 0x4, R10 ;  /* 0x000000045b5a7825 */ /* 0x000fe200078e020a */
[----:B------:R-:W-:Y:S01]  /*36d0*/  IADD3 R0, R3, -0x2, RZ ;  /* 0xfffffffe03007810 */ /* 0x000fe20007ffe0ff */
[----:B------:R3:W-:Y:S02]  /*36e0*/  LDGSTS.E [R19+0x12000], [R44.64], !P3 ;  /* 0x120000002c137fae */ /* 0x0007e4000d921848 */
[C---:B------:R-:W-:Y:S02]  /*36f0*/  IMAD.WIDE R92, R99.reuse, 0x4, R4 ;  /* 0x00000004635c7825 */ /* 0x040fe400078e0204 */
[----:B------:R3:W-:Y:S02]  /*3700*/  LDGSTS.E [R19+0x12200], [R46.64], !P3 ;  /* 0x122000002e137fae */ /* 0x0007e4000d921848 */
[----:B------:R-:W-:-:S02]  /*3710*/  IMAD.WIDE R94, R99, 0x4, R6 ;  /* 0x00000004635e7825 */ /* 0x000fc400078e0206 */
[----:B------:R3:W-:Y:S02]  /*3720*/  LDGSTS.E [R19+0x12400], [R48.64], !P3 ;  /* 0x1240000030137fae */ /* 0x0007e4000d921848 */
[C---:B------:R-:W-:Y:S02]  /*3730*/  IMAD.WIDE R96, R99.reuse, 0x4, R8 ;  /* 0x0000000463607825 */ /* 0x040fe400078e0208 */
[----:B------:R3:W-:Y:S01]  /*3740*/  LDGSTS.E [R19+0x12600], [R50.64], !P3 ;  /* 0x1260000032137fae */ /* 0x0007e2000d921848 */
[----:B------:R-:W-:Y:S01]  /*3750*/  ISETP.GE.U32.AND P3, PT, R0, 0x7fffffbf, PT ;  /* 0x7fffffbf0000780c */ /* 0x000fe20003f66070 */
[----:B------:R-:W-:Y:S01]  /*3760*/  IMAD.WIDE R98, R99, 0x4, R10 ;  /* 0x0000000463627825 */ /* 0x000fe200078e020a */
[----:B------:R-:W-:Y:S01]  /*3770*/  IADD3 R0, R3, -0x6, RZ ;  /* 0xfffffffa03007810 */ /* 0x000fe20007ffe0ff */
[----:B------:R3:W-:Y:S02]  /*3780*/  LDGSTS.E [R19+0x14000], [R52.64], !P4 ;  /* 0x1400000034137fae */ /* 0x0007e4000e121848 */
[----:B------:R-:W-:-:S02]  /*3790*/  IMAD.WIDE R104, R2, 0x4, R4 ;  /* 0x0000000402687825 */ /* 0x000fc400078e0204 */
[----:B------:R3:W-:Y:S02]  /*37a0*/  LDGSTS.E [R19+0x14200], [R54.64], !P4 ;  /* 0x1420000036137fae */ /* 0x0007e4000e121848 */
[C---:B------:R-:W-:Y:S02]  /*37b0*/  IMAD.WIDE R102, R2.reuse, 0x4, R6 ;  /* 0x0000000402667825 */ /* 0x040fe400078e0206 */
[----:B------:R3:W-:Y:S02]  /*37c0*/  LDGSTS.E [R19+0x14400], [R56.64], !P4 ;  /* 0x1440000038137fae */ /* 0x0007e4000e121848 */
[----:B------:R-:W-:Y:S02]  /*37d0*/  IMAD R101, R2, 0x5, RZ ;  /* 0x0000000502657824 */ /* 0x000fe400078e02ff */
[----:B------:R3:W-:Y:S01]  /*37e0*/  LDGSTS.E [R19+0x14600], [R58.64], !P4 ;  /* 0x146000003a137fae */ /* 0x0007e2000e121848 */
[----:B------:R-:W-:Y:S01]  /*37f0*/  ISETP.GE.U32.AND P4, PT, R0, 0x7fffffbb, PT ;  /* 0x7fffffbb0000780c */ /* 0x000fe20003f86070 */
[C---:B------:R-:W-:Y:S01]  /*3800*/  IMAD.WIDE R16, R2.reuse, 0x4, R8 ;  /* 0x0000000402107825 */ /* 0x040fe200078e0208 */
[----:B------:R-:W-:Y:S01]  /*3810*/  IADD3 R0, R3, -0xa, RZ ;  /* 0xfffffff603007810 */ /* 0x000fe20007ffe0ff */
[----:B------:R3:W-:Y:S02]  /*3820*/  LDGSTS.E [R19+0x16000], [R60.64], !P5 ;  /* 0x160000003c137fae */ /* 0x0007e4000e921848 */
[----:B------:R-:W-:-:S02]  /*3830*/  IMAD.WIDE R14, R2, 0x4, R10 ;  /* 0x00000004020e7825 */ /* 0x000fc400078e020a */
[----:B------:R3:W-:Y:S02]  /*3840*/  LDGSTS.E [R19+0x16200], [R62.64], !P5 ;  /* 0x162000003e137fae */ /* 0x0007e4000e921848 */
[----:B-1----:R-:W-:Y:S02]  /*3850*/  IMAD.WIDE R20, R101, 0x4, R6 ;  /* 0x0000000465147825 */ /* 0x002fe400078e0206 */
[----:B------:R3:W-:Y:S02]  /*3860*/  LDGSTS.E [R19+0x16400], [R64.64], !P5 ;  /* 0x1640000040137fae */ /* 0x0007e4000e921848 */
[----:B------:R-:W-:Y:S02]  /*3870*/  IMAD R107, R2, 0x11, RZ ;  /* 0x00000011026b7824 */ /* 0x000fe400078e02ff */
[----:B------:R3:W-:Y:S01]  /*3880*/  LDGSTS.E [R19+0x16600], [R66.64], !P5 ;  /* 0x1660000042137fae */ /* 0x0007e2000e921848 */
[----:B------:R-:W-:Y:S01]  /*3890*/  ISETP.GE.U32.AND P5, PT, R0, 0x7fffffb7, PT ;  /* 0x7fffffb70000780c */ /* 0x000fe20003fa6070 */
[C---:B------:R-:W-:Y:S01]  /*38a0*/  IMAD R115, R2.reuse, 0x15, RZ ;  /* 0x0000001502737824 */ /* 0x040fe200078e02ff */
[----:B------:R-:W-:Y:S01]  /*38b0*/  IADD3 R0, R3, -0xe, RZ ;  /* 0xfffffff203007810 */ /* 0x000fe20007ffe0ff */
[----:B------:R3:W-:Y:S01]  /*38c0*/  LDGSTS.E [R19+0x18000], [R68.64], !P2 ;  /* 0x1800000044137fae */ /* 0x0007e2000d121848 */
[----:B------:R-:W-:-:S02]  /*38d0*/  IMAD R122, R2, 0x19, RZ ;  /* 0x00000019027a7824 */ /* 0x000fc400078e02ff */
[C---:B------:R-:W-:Y:S01]  /*38e0*/  IMAD.WIDE R108, R115.reuse, 0x4, R4 ;  /* 0x00000004736c7825 */ /* 0x040fe200078e0204 */
[----:B------:R3:W-:Y:S03]  /*38f0*/  LDGSTS.E [R19+0x18200], [R70.64], !P2 ;  /* 0x1820000046137fae */ /* 0x0007e6000d121848 */
[C---:B------:R-:W-:Y:S01]  /*3900*/  IMAD.WIDE R110, R115.reuse, 0x4, R6 ;  /* 0x00000004736e7825 */ /* 0x040fe200078e0206 */
[----:B------:R3:W-:Y:S03]  /*3910*/  LDGSTS.E [R19+0x18400], [R72.64], !P2 ;  /* 0x1840000048137fae */ /* 0x0007e6000d121848 */
[----:B------:R-:W-:Y:S01]  /*3920*/  IMAD.WIDE R112, R115, 0x4, R8 ;  /* 0x0000000473707825 */ /* 0x000fe200078e0208 */
[----:B------:R3:W-:Y:S01]  /*3930*/  LDGSTS.E [R19+0x18600], [R74.64], !P2 ;  /* 0x186000004a137fae */ /* 0x0007e2000d121848 */
[----:B------:R-:W-:-:S02]  /*3940*/  ISETP.GE.U32.AND P2, PT, R0, 0x7fffffb3, PT ;  /* 0x7fffffb30000780c */ /* 0x000fc40003f46070 */
[----:B------:R-:W-:Y:S01]  /*3950*/  IADD3 R0, R3, -0x12, RZ ;  /* 0xffffffee03007810 */ /* 0x000fe20007ffe0ff */
[----:B------:R2:W-:Y:S01]  /*3960*/  STL.64 [R1+0xe88], R22 ;  /* 0x000e881601007387 */ /* 0x0005e20000100a00 */
[----:B------:R-:W-:-:S03]  /*3970*/  IMAD.WIDE R114, R115, 0x4, R10 ;  /* 0x0000000473727825 */ /* 0x000fc600078e020a */
[----:B------:R3:W-:Y:S01]  /*3980*/  LDGSTS.E [R19+0x1a000], [R76.64], !P6 ;  /* 0x1a0000004c137fae */ /* 0x0007e2000f121848 */
[----:B------:R-:W-:-:S03]  /*3990*/  IMAD.WIDE R116, R122, 0x4, R4 ;  /* 0x000000047a747825 */ /* 0x000fc600078e0204 */
[----:B------:R-:W-:Y:S01]  /*39a0*/  STL.64 [R1+0xe90], R24 ;  /* 0x000e901801007387 */ /* 0x000fe20000100a00 */
[----:B------:R-:W-:Y:S02]  /*39b0*/  IMAD R130, R2, 0x1d, RZ ;  /* 0x0000001d02827824 */ /* 0x000fe400078e02ff */
[C---:B------:R-:W-:Y:S01]  /*39c0*/  IMAD.WIDE R118, R122.reuse, 0x4, R6 ;  /* 0x000000047a767825 */ /* 0x040fe200078e0206 */
[----:B------:R3:W-:Y:S03]  /*39d0*/  LDGSTS.E [R19+0x1a200], [R78.64], !P6 ;  /* 0x1a2000004e137fae */ /* 0x0007e6000f121848 */
[----:B--2---:R-:W-:Y:S01]  /*39e0*/  IMAD.WIDE R22, R101, 0x4, R4 ;  /* 0x0000000465167825 */ /* 0x004fe200078e0204 */
[----:B------:R-:W-:Y:S03]  /*39f0*/  STL.64 [R1+0xe98], R26 ;  /* 0x000e981a01007387 */ /* 0x000fe60000100a00 */
[C---:B------:R-:W-:Y:S01]  /*3a00*/  IMAD.WIDE R120, R122.reuse, 0x4, R8 ;  /* 0x000000047a787825 */ /* 0x040fe200078e0208 */
[----:B------:R3:W-:Y:S03]  /*3a10*/  LDGSTS.E [R19+0x1a400], [R80.64], !P6 ;  /* 0x1a40000050137fae */ /* 0x0007e6000f121848 */
[----:B------:R-:W-:Y:S01]  /*3a20*/  IMAD.WIDE R122, R122, 0x4, R10 ;  /* 0x000000047a7a7825 */ /* 0x000fe200078e020a */
[----:B------:R-:W-:Y:S03]  /*3a30*/  STL.64 [R1+0xea0], R28 ;  /* 0x000ea01c01007387 */ /* 0x000fe60000100a00 */
[----:B------:R-:W-:Y:S01]  /*3a40*/  IMAD.WIDE R124, R130, 0x4, R4 ;  /* 0x00000004827c7825 */ /* 0x000fe200078e0204 */
[----:B------:R3:W-:Y:S01]  /*3a50*/  LDGSTS.E [R19+0x1a600], [R82.64], !P6 ;  /* 0x1a60000052137fae */ /* 0x0007e2000f121848 */
[----:B------:R-:W-:-:S02]  /*3a60*/  ISETP.GE.U32.AND P6, PT, R0, 0x7fffffaf, PT ;  /* 0x7fffffaf0000780c */ /* 0x000fc40003fc6070 */
[----:B------:R-:W-:Y:S01]  /*3a70*/  IADD3 R0, R3, -0x16, RZ ;  /* 0xffffffea03007810 */ /* 0x000fe20007ffe0ff */
[----:B------:R-:W-:Y:S01]  /*3a80*/  STL.64 [R1+0xea8], R30 ;  /* 0x000ea81e01007387 */ /* 0x000fe20000100a00 */
[----:B------:R-:W-:Y:S02]  /*3a90*/  IMAD R138, R2, 0x21, RZ ;  /* 0x00000021028a7824 */ /* 0x000fe400078e02ff */
[C---:B------:R-:W-:Y:S01]  /*3aa0*/  IMAD.WIDE R126, R130.reuse, 0x4, R6 ;  /* 0x00000004827e7825 */ /* 0x040fe200078e0206 */
[----:B------:R3:W-:Y:S03]  /*3ab0*/  LDGSTS.E [R19+0x1c000], [R84.64], !P0 ;  /* 0x1c00000054137fae */ /* 0x0007e6000c121848 */
[C---:B------:R-:W-:Y:S01]  /*3ac0*/  IMAD.WIDE R128, R130.reuse, 0x4, R8 ;  /* 0x0000000482807825 */ /* 0x040fe200078e0208 */
[----:B------:R-:W-:Y:S03]  /*3ad0*/  STL.64 [R1+0xeb0], R32 ;  /* 0x000eb02001007387 */ /* 0x000fe60000100a00 */
[----:B------:R-:W-:Y:S01]  /*3ae0*/  IMAD.WIDE R130, R130, 0x4, R10 ;  /* 0x0000000482827825 */ /* 0x000fe200078e020a */
[----:B------:R3:W-:Y:S03]  /*3af0*/  LDGSTS.E [R19+0x1c200], [R86.64], !P0 ;  /* 0x1c20000056137fae */ /* 0x0007e6000c121848 */
[----:B------:R-:W-:Y:S01]  /*3b00*/  IMAD.WIDE R132, R138, 0x4, R4 ;  /* 0x000000048a847825 */ /* 0x000fe200078e0204 */
[----:B------:R-:W-:Y:S03]  /*3b10*/  STL.64 [R1+0xeb8], R34 ;  /* 0x000eb82201007387 */ /* 0x000fe60000100a00 */
[----:B------:R-:W-:Y:S01]  /*3b20*/  IMAD R146, R2, 0x25, RZ ;  /* 0x0000002502927824 */ /* 0x000fe200078e02ff */
[----:B------:R3:W-:Y:S01]  /*3b30*/  LDGSTS.E [R19+0x1c400], [R88.64], !P0 ;  /* 0x1c40000058137fae */ /* 0x0007e2000c121848 */
[----:B------:R-:W-:-:S03]  /*3b40*/  IMAD.WIDE R134, R138, 0x4, R6 ;  /* 0x000000048a867825 */ /* 0x000fc600078e0206 */
[----:B------:R-:W-:Y:S01]  /*3b50*/  STL.64 [R1+0xec0], R36 ;  /* 0x000ec02401007387 */ /* 0x000fe20000100a00 */
[----:B------:R-:W-:-:S03]  /*3b60*/  IMAD.WIDE R136, R138, 0x4, R8 ;  /* 0x000000048a887825 */ /* 0x000fc600078e0208 */
[----:B------:R3:W-:Y:S01]  /*3b70*/  LDGSTS.E [R19+0x1c600], [R90.64], !P0 ;  /* 0x1c6000005a137fae */ /* 0x0007e2000c121848 */
[----:B------:R-:W-:Y:S01]  /*3b80*/  ISETP.GE.U32.AND P0, PT, R0, 0x7fffffab, PT ;  /* 0x7fffffab0000780c */ /* 0x000fe20003f06070 */
[----:B------:R-:W-:Y:S01]  /*3b90*/  IMAD.WIDE R138, R138, 0x4, R10 ;  /* 0x000000048a8a7825 */ /* 0x000fe200078e020a */
[----:B------:R-:W-:Y:S01]  /*3ba0*/  IADD3 R0, R3, -0x1a, RZ ;  /* 0xffffffe603007810 */ /* 0x000fe20007ffe0ff */
[----:B------:R-:W-:Y:S02]  /*3bb0*/  STL.64 [R1+0xec8], R38 ;  /* 0x000ec82601007387 */ /* 0x000fe40000100a00 */
[----:B------:R-:W-:Y:S02]  /*3bc0*/  IMAD.WIDE R140, R146, 0x4, R4 ;  /* 0x00000004928c7825 */ /* 0x000fe400078e0204 */
[----:B------:R3:W-:Y:S02]  /*3bd0*/  LDGSTS.E [R19+0x1e000], [R92.64], !P1 ;  /* 0x1e0000005c137fae */ /* 0x0007e4000c921848 */
[----:B------:R-:W-:-:S02]  /*3be0*/  IMAD R154, R2, 0x29, RZ ;  /* 0x00000029029a7824 */ /* 0x000fc400078e02ff */
[----:B------:R-:W-:Y:S01]  /*3bf0*/  STL.64 [R1+0xed0], R40 ;  /* 0x000ed02801007387 */ /* 0x000fe20000100a00 */
[----:B------:R-:W-:-:S03]  /*3c00*/  IMAD.WIDE R142, R146, 0x4, R6 ;  /* 0x00000004928e7825 */ /* 0x000fc600078e0206 */
[----:B------:R3:W-:Y:S01]  /*3c10*/  LDGSTS.E [R19+0x1e200], [R94.64], !P1 ;  /* 0x1e2000005e137fae */ /* 0x0007e2000c921848 */
[----:B------:R-:W-:-:S03]  /*3c20*/  IMAD.WIDE R144, R146, 0x4, R8 ;  /* 0x0000000492907825 */ /* 0x000fc600078e0208 */
[----:B------:R-:W-:Y:S01]  /*3c30*/  STL.64 [R1+0xed8], R42 ;  /* 0x000ed82a01007387 */ /* 0x000fe20000100a00 */
[----:B------:R-:W-:-:S03]  /*3c40*/  IMAD.WIDE R146, R146, 0x4, R10 ;  /* 0x0000000492927825 */ /* 0x000fc600078e020a */
[----:B------:R3:W-:Y:S01]  /*3c50*/  LDGSTS.E [R19+0x1e400], [R96.64], !P1 ;  /* 0x1e40000060137fae */ /* 0x0007e2000c921848 */
[----:B------:R-:W-:-:S03]  /*3c60*/  IMAD.WIDE R148, R154, 0x4, R4 ;  /* 0x000000049a947825 */ /* 0x000fc600078e0204 */
[----:B------:R-:W-:Y:S01]  /*3c70*/  STL.64 [R1+0xee0], R44 ;  /* 0x000ee02c01007387 */ /* 0x000fe20000100a00 */
[----:B------:R-:W-:Y:S02]  /*3c80*/  IMAD R162, R2, 0x2d, RZ ;  /* 0x0000002d02a27824 */ /* 0x000fe400078e02ff */
[----:B------:R-:W-:Y:S01]  /*3c90*/  IMAD.WIDE R150, R154, 0x4, R6 ;  /* 0x000000049a967825 */ /* 0x000fe200078e0206 */
[----:B------:R3:W-:Y:S01]  /*3ca0*/  LDGSTS.E [R19+0x1e600], [R98.64], !P1 ;  /* 0x1e60000062137fae */ /* 0x0007e2000c921848 */
[----:B------:R-:W-:Y:S02]  /*3cb0*/  ISETP.GE.U32.AND P1, PT, R0, 0x7fffffa7, PT ;  /* 0x7fffffa70000780c */ /* 0x000fe40003f26070 */
[----:B------:R-:W-:Y:S01]  /*3cc0*/  IADD3 R0, R3, -0x1e, RZ ;  /* 0xffffffe203007810 */ /* 0x000fe20007ffe0ff */
[----:B------:R1:W-:Y:S01]  /*3cd0*/  STL.64 [R1+0x168], R104 ;  /* 0x0001686801007387 */ /* 0x0003e20000100a00 */
[----:B------:R-:W-:-:S03]  /*3ce0*/  IMAD.WIDE R152, R154, 0x4, R8 ;  /* 0x000000049a987825 */ /* 0x000fc600078e0208 */
[----:B------:R1:W-:Y:S01]  /*3cf0*/  LDGSTS.E [R12+0x800], [R104.64], !P3 ;  /* 0x00800000680c7fae */ /* 0x0003e2000d921848 */
[----:B------:R-:W-:-:S03]  /*3d00*/  IMAD.WIDE R154, R154, 0x4, R10 ;  /* 0x000000049a9a7825 */ /* 0x000fc600078e020a */
[----:B------:R2:W-:Y:S01]  /*3d10*/  STL.64 [R1+0x160], R102 ;  /* 0x0001606601007387 */ /* 0x0005e20000100a00 */
[----:B------:R-:W-:Y:S01]  /*3d20*/  IMAD.WIDE R156, R162, 0x4, R4 ;  /* 0x00000004a29c7825 */ /* 0x000fe200078e0204 */
[----:B---3--:R-:W-:Y:S02]  /*3d30*/  LOP3.LUT R19, R19, 0x60, RZ, 0x3c, !PT ;  /* 0x0000006013137812 */ /* 0x008fe400078e3cff */
[----:B------:R2:W-:Y:S01]  /*3d40*/  LDGSTS.E [R12+0xa00], [R102.64], !P3 ;  /* 0x00a00000660c7fae */ /* 0x0005e2000d921848 */
[----:B------:R-:W-:Y:S02]  /*3d50*/  IMAD R170, R2, 0x31, RZ ;  /* 0x0000003102aa7824 */ /* 0x000fe400078e02ff */
[C---:B------:R-:W-:Y:S01]  /*3d60*/  IMAD.WIDE R158, R162.reuse, 0x4, R6 ;  /* 0x00000004a29e7825 */ /* 0x040fe200078e0206 */
[----:B------:R3:W-:Y:S03]  /*3d70*/  STL.64 [R1+0x158], R16 ;  /* 0x0001581001007387 */ /* 0x0007e60000100a00 */
[--C-:B-1----:R-:W-:Y:S01]  /*3d80*/  IMAD.WIDE R104, R107, 0x4, R8.reuse ;  /* 0x000000046b687825 */ /* 0x102fe200078e0208 */
[----:B------:R3:W-:Y:S03]  /*3d90*/  LDGSTS.E [R12+0xc00], [R16.64], !P3 ;  /* 0x00c00000100c7fae */ /* 0x0007e6000d921848 */
[----:B------:R-:W-:Y:S01]  /*3da0*/  IMAD.WIDE R160, R162, 0x4, R8 ;  /* 0x00000004a2a07825 */ /* 0x000fe200078e0208 */
[----:B------:R1:W-:Y:S03]  /*3db0*/  STL.64 [R1+0x150], R14 ;  /* 0x0001500e01007387 */ /* 0x0003e60000100a00 */
[----:B--2---:R-:W-:Y:S01]  /*3dc0*/  IMAD R103, R2, 0x9, RZ ;  /* 0x0000000902677824 */ /* 0x004fe200078e02ff */
[----:B------:R1:W-:Y:S01]  /*3dd0*/  LDGSTS.E [R12+0xe00], [R14.64], !P3 ;  /* 0x00e000000e0c7fae */ /* 0x0003e2000d921848 */
[----:B------:R-:W-:Y:S01]  /*3de0*/  ISETP.GE.U32.AND P3, PT, R0, 0x7fffffa3, PT ;  /* 0x7fffffa30000780c */ /* 0x000fe20003f66070 */
[----:B------:R-:W-:Y:S01]  /*3df0*/  IMAD.WIDE R162, R162, 0x4, R10 ;  /* 0x00000004a2a27825 */ /* 0x000fe200078e020a */
[----:B------:R-:W-:Y:S01]  /*3e00*/  IADD3 R0, R3, -0x22, RZ ;  /* 0xffffffde03007810 */ /* 0x000fe20007ffe0ff */
[----:B------:R2:W-:Y:S02]  /*3e10*/  STL.64 [R1+0x108], R22 ;  /* 0x0001081601007387 */ /* 0x0005e40000100a00 */
[----:B---3--:R-:W-:-:S02]  /*3e20*/  IMAD.WIDE R16, R101, 0x4, R8 ;  /* 0x0000000465107825 */ /* 0x008fc400078e0208 */
[----:B------:R2:W-:Y:S02]  /*3e30*/  LDGSTS.E [R12+0x2800], [R22.64], !P4 ;  /* 0x02800000160c7fae */ /* 0x0005e4000e121848 */
[----:B------:R-:W-:Y:S02]  /*3e40*/  IMAD.WIDE R164, R170, 0x4, R4 ;  /* 0x00000004aaa47825 */ /* 0x000fe400078e0204 */
[----:B------:R3:W-:Y:S02]  /*3e50*/  STL.64 [R1+0x100], R20 ;  /* 0x0001001401007387 */ /* 0x0007e40000100a00 */
[----:B-1----:R-:W-:Y:S02]  /*3e60*/  IMAD.WIDE R14, R101, 0x4, R10 ;  /* 0x00000004650e7825 */ /* 0x002fe400078e020a */
[----:B------:R3:W-:Y:S02]  /*3e70*/  LDGSTS.E [R12+0x2a00], [R20.64], !P4 ;  /* 0x02a00000140c7fae */ /* 0x0007e4000e121848 */
[----:B------:R-:W-:-:S02]  /*3e80*/  IMAD R101, R2, 0xd, RZ ;  /* 0x0000000d02657824 */ /* 0x000fc400078e02ff */
[----:B--2---:R-:W-:Y:S01]  /*3e90*/  IMAD.WIDE R22, R103, 0x4, R4 ;  /* 0x0000000467167825 */ /* 0x004fe200078e0204 */
[----:B------:R1:W-:Y:S03]  /*3ea0*/  STL.64 [R1+0xf8], R16 ;  /* 0x0000f81001007387 */ /* 0x0003e60000100a00 */
[----:B------:R-:W-:Y:S01]  /*3eb0*/  IMAD R178, R2, 0x35, RZ ;  /* 0x0000003502b27824 */ /* 0x000fe200078e02ff */
[----:B------:R1:W-:Y:S01]  /*3ec0*/  LDGSTS.E [R12+0x2c00], [R16.64], !P4 ;  /* 0x02c00000100c7fae */ /* 0x0003e2000e121848 */
[----:B------:R-:W-:-:S03]  /*3ed0*/  IMAD.WIDE R166, R170, 0x4, R6 ;  /* 0x00000004aaa67825 */ /* 0x000fc600078e0206 */
[----:B------:R2:W-:Y:S01]  /*3ee0*/  STL.64 [R1+0xf0], R14 ;  /* 0x0000f00e01007387 */ /* 0x0005e20000100a00 */
[----:B---3--:R-:W-:-:S03]  /*3ef0*/  IMAD.WIDE R20, R103, 0x4, R6 ;  /* 0x0000000467147825 */ /* 0x008fc600078e0206 */
[----:B------:R2:W-:Y:S01]  /*3f00*/  LDGSTS.E [R12+0x2e00], [R14.64], !P4 ;  /* 0x02e000000e0c7fae */ /* 0x0005e2000e121848 */
[----:B------:R-:W-:Y:S01]  /*3f10*/  ISETP.GE.U32.AND P4, PT, R0, 0x7fffff9f, PT ;  /* 0x7fffff9f0000780c */ /* 0x000fe20003f86070 */
[C-C-:B------:R-:W-:Y:S01]  /*3f20*/  IMAD.WIDE R168, R170.reuse, 0x4, R8.reuse ;  /* 0x00000004aaa87825 */ /* 0x140fe200078e0208 */
[----:B------:R-:W-:Y:S01]  /*3f30*/  IADD3 R0, R3, -0x26, RZ ;  /* 0xffffffda03007810 */ /* 0x000fe20007ffe0ff */
[----:B------:R3:W-:Y:S02]  /*3f40*/  STL.64 [R1+0xa8], R22 ;  /* 0x0000a81601007387 */ /* 0x0007e40000100a00 */
[----:B-1----:R-:W-:Y:S02]  /*3f50*/  IMAD.WIDE R16, R103, 0x4, R8 ;  /* 0x0000000467107825 */ /* 0x002fe400078e0208 */
[----:B------:R3:W-:Y:S02]  /*3f60*/  LDGSTS.E [R12+0x4800], [R22.64], !P5 ;  /* 0x04800000160c7fae */ /* 0x0007e4000e921848 */
[----:B------:R-:W-:-:S02]  /*3f70*/  IMAD.WIDE R170, R170, 0x4, R10 ;  /* 0x00000004aaaa7825 */ /* 0x000fc400078e020a */
[----:B------:R1:W-:Y:S02]  /*3f80*/  STL.64 [R1+0xa0], R20 ;  /* 0x0000a01401007387 */ /* 0x0003e40000100a00 */
[----:B--2---:R-:W-:Y:S02]  /*3f90*/  IMAD.WIDE R14, R103, 0x4, R10 ;  /* 0x00000004670e7825 */ /* 0x004fe400078e020a */
[----:B------:R1:W-:Y:S02]  /*3fa0*/  LDGSTS.E [R12+0x4a00], [R20.64], !P5 ;  /* 0x04a00000140c7fae */ /* 0x0003e4000e921848 */
[----:B------:R-:W-:Y:S02]  /*3fb0*/  IMAD.WIDE R102, R107, 0x4, R6 ;  /* 0x000000046b667825 */ /* 0x000fe400078e0206 */
[----:B------:R2:W-:Y:S02]  /*3fc0*/  STL.64 [R1+0x98], R16 ;  /* 0x0000981001007387 */ /* 0x0005e40000100a00 */
[----:B---3--:R-:W-:-:S02]  /*3fd0*/  IMAD.WIDE R22, R101, 0x4, R4 ;  /* 0x0000000465167825 */ /* 0x008fc400078e0204 */
[----:B------:R2:W-:Y:S02]  /*3fe0*/  LDGSTS.E [R12+0x4c00], [R16.64], !P5 ;  /* 0x04c00000100c7fae */ /* 0x0005e4000e921848 */
[----:B------:R-:W-:Y:S02]  /*3ff0*/  IMAD.WIDE R172, R178, 0x4, R4 ;  /* 0x00000004b2ac7825 */ /* 0x000fe400078e0204 */
[----:B------:R3:W-:Y:S02]  /*4000*/  STL.64 [R1+0x90], R14 ;  /* 0x0000900e01007387 */ /* 0x0007e40000100a00 */
[----:B-1----:R-:W-:Y:S02]  /*4010*/  IMAD.WIDE R20, R101, 0x4, R6 ;  /* 0x0000000465147825 */ /* 0x002fe400078e0206 */
[----:B------:R3:W-:Y:S01]  /*4020*/  LDGSTS.E [R12+0x4e00], [R14.64], !P5 ;  /* 0x04e000000e0c7fae */ /* 0x0007e2000e921848 */
[----:B------:R-:W-:Y:S01]  /*4030*/  ISETP.GE.U32.AND P5, PT, R0, 0x7fffff9b, PT ;  /* 0x7fffff9b0000780c */ /* 0x000fe20003fa6070 */
[----:B------:R-:W-:Y:S01]  /*4040*/  IMAD R186, R2, 0x39, RZ ;  /* 0x0000003902ba7824 */ /* 0x000fe200078e02ff */
[----:B------:R-:W-:Y:S01]  /*4050*/  IADD3 R0, R3, -0x2a, RZ ;  /* 0xffffffd603007810 */ /* 0x000fe20007ffe0ff */
[C---:B--2---:R-:W-:Y:S01]  /*4060*/  IMAD.WIDE R16, R101.reuse, 0x4, R8 ;  /* 0x0000000465107825 */ /* 0x044fe200078e0208 */
[----:B------:R1:W-:Y:S03]  /*4070*/  LDGSTS.E [R12+0x6800], [R22.64], !P2 ;  /* 0x06800000160c7fae */ /* 0x0003e6000d121848 */
[----:B------:R-:W-:Y:S01]  /*4080*/  IMAD.WIDE R174, R178, 0x4, R6 ;  /* 0x00000004b2ae7825 */ /* 0x000fe200078e0206 */
[----:B------:R2:W-:Y:S03]  /*4090*/  LDGSTS.E [R12+0x6a00], [R20.64], !P2 ;  /* 0x06a00000140c7fae */ /* 0x0005e6000d121848 */
[----:B---3--:R-:W-:Y:S01]  /*40a0*/  IMAD.WIDE R14, R101, 0x4, R10 ;  /* 0x00000004650e7825 */ /* 0x008fe200078e020a */
[----:B------:R3:W-:Y:S03]  /*40b0*/  LDGSTS.E [R12+0x6c00], [R16.64], !P2 ;  /* 0x06c00000100c7fae */ /* 0x0007e6000d121848 */
[----:B------:R-:W-:Y:S01]  /*40c0*/  IMAD.WIDE R100, R107, 0x4, R4 ;  /* 0x000000046b647825 */ /* 0x000fe200078e0204 */
[----:B------:R4:W-:Y:S01]  /*40d0*/  LDGSTS.E [R12+0x6e00], [R14.64], !P2 ;  /* 0x06e000000e0c7fae */ /* 0x0009e2000d121848 */
[----:B------:R-:W-:-:S02]  /*40e0*/  ISETP.GE.U32.AND P2, PT, R0, 0x7fffff97, PT ;  /* 0x7fffff970000780c */ /* 0x000fc40003f46070 */
[----:B------:R-:W-:Y:S01]  /*40f0*/  IMAD.WIDE R106, R107, 0x4, R10 ;  /* 0x000000046b6a7825 */ /* 0x000fe200078e020a */
[----:B------:R-:W-:Y:S01]  /*4100*/  IADD3 R0, R3, -0x2e, RZ ;  /* 0xffffffd203007810 */ /* 0x000fe20007ffe0ff */
[----:B------:R4:W-:Y:S02]  /*4110*/  LDGSTS.E [R12+0x8800], [R100.64], !P6 ;  /* 0x08800000640c7fae */ /* 0x0009e4000f121848 */
[C---:B------:R-:W-:Y:S02]  /*4120*/  IMAD.WIDE R176, R178.reuse, 0x4, R8 ;  /* 0x00000004b2b07825 */ /* 0x040fe400078e0208 */
[----:B------:R4:W-:Y:S02]  /*4130*/  LDGSTS.E [R12+0x8a00], [R102.64], !P6 ;  /* 0x08a00000660c7fae */ /* 0x0009e4000f121848 */
[----:B------:R-:W-:Y:S02]  /*4140*/  IMAD.WIDE R178, R178, 0x4, R10 ;  /* 0x00000004b2b27825 */ /* 0x000fe400078e020a */
[----:B------:R4:W-:Y:S02]  /*4150*/  LDGSTS.E [R12+0x8c00], [R104.64], !P6 ;  /* 0x08c00000680c7fae */ /* 0x0009e4000f121848 */
[----:B------:R-:W-:-:S02]  /*4160*/  IMAD.WIDE R180, R186, 0x4, R4 ;  /* 0x00000004bab47825 */ /* 0x000fc400078e0204 */
[----:B------:R4:W-:Y:S01]  /*4170*/  LDGSTS.E [R12+0x8e00], [R106.64], !P6 ;  /* 0x08e000006a0c7fae */ /* 0x0009e2000f121848 */
[----:B------:R-:W-:Y:S01]  /*4180*/  ISETP.GE.U32.AND P6, PT, R0, 0x7fffff93, PT ;  /* 0x7fffff930000780c */ /* 0x000fe20003fc6070 */
[C---:B------:R-:W-:Y:S01]  /*4190*/  IMAD.WIDE R182, R186.reuse, 0x4, R6 ;  /* 0x00000004bab67825 */ /* 0x040fe200078e0206 */
[----:B------:R-:W-:Y:S01]  /*41a0*/  IADD3 R0, R3, -0x32, RZ ;  /* 0xffffffce03007810 */ /* 0x000fe20007ffe0ff */
[----:B------:R4:W-:Y:S02]  /*41b0*/  LDGSTS.E [R12+0xa800], [R108.64], !P0 ;  /* 0x0a8000006c0c7fae */ /* 0x0009e4000c121848 */
[----:B------:R-:W-:Y:S02]  /*41c0*/  IMAD.WIDE R184, R186, 0x4, R8 ;  /* 0x00000004bab87825 */ /* 0x000fe400078e0208 */
[----:B------:R4:W-:Y:S02]  /*41d0*/  LDGSTS.E [R12+0xaa00], [R110.64], !P0 ;  /* 0x0aa000006e0c7fae */ /* 0x0009e4000c121848 */
[----:B------:R-:W-:-:S02]  /*41e0*/  IMAD R194, R2, 0x3d, RZ ;  /* 0x0000003d02c27824 */ /* 0x000fc400078e02ff */
[----:B------:R4:W-:Y:S01]  /*41f0*/  LDGSTS.E [R12+0xac00], [R112.64], !P0 ;  /* 0x0ac00000700c7fae */ /* 0x0009e2000c121848 */
[----:B------:R-:W-:-:S03]  /*4200*/  IMAD.WIDE R186, R186, 0x4, R10 ;  /* 0x00000004baba7825 */ /* 0x000fc600078e020a */
[----:B------:R4:W-:Y:S01]  /*4210*/  LDGSTS.E [R12+0xae00], [R114.64], !P0 ;  /* 0x0ae00000720c7fae */ /* 0x0009e2000c121848 */
[----:B------:R-:W-:Y:S01]  /*4220*/  ISETP.GE.U32.AND P0, PT, R0, 0x7fffff8f, PT ;  /* 0x7fffff8f0000780c */ /* 0x000fe20003f06070 */
[C---:B------:R-:W-:Y:S01]  /*4230*/  IMAD.WIDE R188, R194.reuse, 0x4, R4 ;  /* 0x00000004c2bc7825 */ /* 0x040fe200078e0204 */
[----:B------:R-:W-:Y:S01]  /*4240*/  IADD3 R0, R3, -0x36, RZ ;  /* 0xffffffca03007810 */ /* 0x000fe20007ffe0ff */
[----:B------:R4:W-:Y:S02]  /*4250*/  LDGSTS.E [R12+0xc800], [R116.64], !P1 ;  /* 0x0c800000740c7fae */ /* 0x0009e4000c921848 */
[C---:B------:R-:W-:Y:S02]  /*4260*/  IMAD.WIDE R190, R194.reuse, 0x4, R6 ;  /* 0x00000004c2be7825 */ /* 0x040fe400078e0206 */
[----:B------:R4:W-:Y:S02]  /*4270*/  LDGSTS.E [R12+0xca00], [R118.64], !P1 ;  /* 0x0ca00000760c7fae */ /* 0x0009e4000c921848 */
[----:B------:R-:W-:-:S02]  /*4280*/  IMAD.WIDE R192, R194, 0x4, R8 ;  /* 0x00000004c2c07825 */ /* 0x000fc400078e0208 */
[----:B------:R4:W-:Y:S02]  /*4290*/  LDGSTS.E [R12+0xcc00], [R120.64], !P1 ;  /* 0x0cc00000780c7fae */ /* 0x0009e4000c921848 */
[----:B------:R-:W-:Y:S02]  /*42a0*/  IMAD.WIDE R194, R194, 0x4, R10 ;  /* 0x00000004c2c27825 */ /* 0x000fe400078e020a */
[----:B------:R4:W-:Y:S01]  /*42b0*/  LDGSTS.E [R12+0xce00], [R122.64], !P1 ;  /* 0x0ce000007a0c7fae */ /* 0x0009e2000c921848 */
[----:B------:R-:W-:Y:S01]  /*42c0*/  ISETP.GE.U32.AND P1, PT, R0, 0x7fffff8b, PT ;  /* 0x7fffff8b0000780c */ /* 0x000fe20003f26070 */
[----:B------:R-:W-:Y:S01]  /*42d0*/  IMAD R202, R2, 0x12, RZ ;  /* 0x0000001202ca7824 */ /* 0x000fe200078e02ff */
[----:B------:R-:W-:Y:S01]  /*42e0*/  IADD3 R0, R3, -0x3a, RZ ;  /* 0xffffffc603007810 */ /* 0x000fe20007ffe0ff */
[----:B------:R4:W-:Y:S01]  /*42f0*/  LDGSTS.E [R12+0xe800], [R124.64], !P3 ;  /* 0x0e8000007c0c7fae */ /* 0x0009e2000d921848 */
[----:B------:R-:W-:Y:S02]  /*4300*/  IMAD.MOV.U32 R248, RZ, RZ, R200 ;  /* 0x000000fffff87224 */ /* 0x000fe400078e00c8 */
[----:B------:R-:W-:Y:S01]  /*4310*/  IMAD.WIDE R200, R202, 0x4, R8 ;  /* 0x00000004cac87825 */ /* 0x000fe200078e0208 */
[----:B------:R4:W-:Y:S03]  /*4320*/  LDGSTS.E [R12+0xea00], [R126.64], !P3 ;  /* 0x0ea000007e0c7fae */ /* 0x0009e6000d921848 */
[----:B------:R-:W-:Y:S01]  /*4330*/  IMAD R218, R2, 0x1a, RZ ;  /* 0x0000001a02da7824 */ /* 0x000fe200078e02ff */
[----:B------:R4:W-:Y:S01]  /*4340*/  LDGSTS.E [R12+0xec00], [R128.64], !P3 ;  /* 0x0ec00000800c7fae */ /* 0x0009e2000d921848 */
[----:B------:R-:W-:-:S02]  /*4350*/  IMAD.MOV.U32 R250, RZ, RZ, R212 ;  /* 0x000000fffffa7224 */ /* 0x000fc400078e00d4 */
[----:B------:R-:W-:Y:S01]  /*4360*/  IMAD.MOV.U32 R251, RZ, RZ, R213 ;  /* 0x000000fffffb7224 */ /* 0x000fe200078e00d5 */
[----:B------:R4:W-:Y:S01]  /*4370*/  LDGSTS.E [R12+0xee00], [R130.64], !P3 ;  /* 0x0ee00000820c7fae */ /* 0x0009e2000d921848 */
[----:B------:R-:W-:Y:S01]  /*4380*/  ISETP.GE.U32.AND P3, PT, R0, 0x7fffff87, PT ;  /* 0x7fffff870000780c */ /* 0x000fe20003f66070 */
[----:B------:R-:W-:Y:S01]  /*4390*/  IMAD.WIDE R212, R218, 0x4, R4 ;  /* 0x00000004dad47825 */ /* 0x000fe200078e0204 */
[----:B------:R-:W-:Y:S01]  /*43a0*/  IADD3 R0, R3, -0x3e, RZ ;  /* 0xffffffc203007810 */ /* 0x000fe20007ffe0ff */
[----:B------:R4:W-:Y:S02]  /*43b0*/  LDGSTS.E [R12+0x10800], [R132.64], !P4 ;  /* 0x10800000840c7fae */ /* 0x0009e4000e121848 */
[----:B------:R-:W-:Y:S02]  /*43c0*/  IMAD R226, R2, 0x1e, RZ ;  /* 0x0000001e02e27824 */ /* 0x000fe400078e02ff */
        /* <DEDUP_REMOVED lines=36> */
[C---:B------:R-:W-:Y:S01]  /*4610*/  IMAD.WIDE R238, R242.reuse, 0x4, R6 ;  /* 0x00000004f2ee7825 */ /* 0x040fe200078e0206 */
[----:B------:R-:W-:Y:S01]  /*4620*/  IADD3 R0, R3, -0xf, RZ ;  /* 0xfffffff103007810 */ /* 0x000fe20007ffe0ff */
[----:B------:R4:W-:Y:S02]  /*4630*/  LDGSTS.E [R12+0x18800], [R164.64], !P0 ;  /* 0x18800000a40c7fae */ /* 0x0009e4000c121848 */
[----:B------:R-:W-:-:S02]  /*4640*/  IMAD.WIDE R240, R242, 0x4, R8 ;  /* 0x00000004f2f07825 */ /* 0x000fc400078e0208 */
[----:B------:R4:W-:Y:S02]  /*4650*/  LDGSTS.E [R12+0x18a00], [R166.64], !P0 ;  /* 0x18a00000a60c7fae */ /* 0x0009e4000c121848 */
[----:B------:R-:W-:Y:S02]  /*4660*/  IMAD.WIDE R242, R242, 0x4, R10 ;  /* 0x00000004f2f27825 */ /* 0x000fe400078e020a */
        /* <DEDUP_REMOVED lines=8> */
[----:B------:R4:W-:Y:S04]  /*46f0*/  LDGSTS.E [R12+0x1aa00], [R174.64], !P1 ;  /* 0x1aa00000ae0c7fae */ /* 0x0009e8000c921848 */
[----:B------:R4:W-:Y:S04]  /*4700*/  LDGSTS.E [R12+0x1ac00], [R176.64], !P1 ;  /* 0x1ac00000b00c7fae */ /* 0x0009e8000c921848 */
[----:B------:R4:W-:Y:S01]  /*4710*/  LDGSTS.E [R12+0x1ae00], [R178.64], !P1 ;  /* 0x1ae00000b20c7fae */ /* 0x0009e2000c921848 */
[----:B------:R-:W-:Y:S02]  /*4720*/  ISETP.GE.U32.AND P1, PT, R0, 0x7fffffae, PT ;  /* 0x7fffffae0000780c */ /* 0x000fe40003f26070 */
[----:B------:R-:W-:Y:S01]  /*4730*/  IADD3 R0, R3, -0x17, RZ ;  /* 0xffffffe903007810 */ /* 0x000fe20007ffe0ff */
[----:B------:R4:W-:Y:S04]  /*4740*/  LDGSTS.E [R12+0x1c800], [R180.64], !P3 ;  /* 0x1c800000b40c7fae */ /* 0x0009e8000d921848 */
[----:B------:R4:W-:Y:S04]  /*4750*/  LDGSTS.E [R12+0x1ca00], [R182.64], !P3 ;  /* 0x1ca00000b60c7fae */ /* 0x0009e8000d921848 */
[----:B------:R4:W-:Y:S04]  /*4760*/  LDGSTS.E [R12+0x1cc00], [R184.64], !P3 ;  /* 0x1cc00000b80c7fae */ /* 0x0009e8000d921848 */
[----:B------:R4:W-:Y:S01]  /*4770*/  LDGSTS.E [R12+0x1ce00], [R186.64], !P3 ;  /* 0x1ce00000ba0c7fae */ /* 0x0009e2000d921848 */
[----:B------:R-:W-:-:S02]  /*4780*/  ISETP.GE.U32.AND P3, PT, R0, 0x7fffffaa, PT ;  /* 0x7fffffaa0000780c */ /* 0x000fc40003f66070 */
[----:B------:R-:W-:Y:S01]  /*4790*/  SHF.L.U32 R0, R2, 0x1, RZ ;  /* 0x0000000102007819 */ /* 0x000fe200000006ff */
[----:B------:R4:W-:Y:S04]  /*47a0*/  LDGSTS.E [R12+0x1e800], [R188.64], !P4 ;  /* 0x1e800000bc0c7fae */ /* 0x0009e8000e121848 */
[----:B------:R1:W-:Y:S04]  /*47b0*/  STL.64 [R1+0x48], R22 ;  /* 0x0000481601007387 */ /* 0x0003e80000100a00 */
[----:B------:R4:W-:Y:S04]  /*47c0*/  LDGSTS.E [R12+0x1ea00], [R190.64], !P4 ;  /* 0x1ea00000be0c7fae */ /* 0x0009e8000e121848 */
[----:B------:R2:W-:Y:S04]  /*47d0*/  STL.64 [R1+0x40], R20 ;  /* 0x0000401401007387 */ /* 0x0005e80000100a00 */
[----:B------:R4:W-:Y:S01]  /*47e0*/  LDGSTS.E [R12+0x1ec00], [R192.64], !P4 ;  /* 0x1ec00000c00c7fae */ /* 0x0009e2000e121848 */
[----:B-1----:R-:W-:Y:S01]  /*47f0*/  MOV R22, R204 ;  /* 0x000000cc00167202 */ /* 0x002fe20000000f00 */
[----:B------:R-:W-:-:S02]  /*4800*/  IMAD.MOV.U32 R23, RZ, RZ, R205 ;  /* 0x000000ffff177224 */ /* 0x000fc400078e00cd */
[----:B------:R3:W-:Y:S04]  /*4810*/  STL.64 [R1+0x38], R16 ;  /* 0x0000381001007387 */ /* 0x0007e80000100a00 */
[----:B------:R4:W-:Y:S01]  /*4820*/  LDGSTS.E [R12+0x1ee00], [R194.64], !P4 ;  /* 0x1ee00000c20c7fae */ /* 0x0009e2000e121848 */
[----:B--2---:R-:W-:Y:S01]  /*4830*/  IMAD.WIDE R20, R0, 0x4, R4 ;  /* 0x0000000400147825 */ /* 0x004fe200078e0204 */
[----:B------:R-:W-:Y:S02]  /*4840*/  ISETP.GE.U32.AND P4, PT, R196, 0x7fffffa6, PT ;  /* 0x7fffffa6c400780c */ /* 0x000fe40003f86070 */
[----:B------:R1:W-:Y:S01]  /*4850*/  STL.64 [R1+0x30], R14 ;  /* 0x0000300e01007387 */ /* 0x0003e20000100a00 */
[----:B------:R-:W-:Y:S02]  /*4860*/  IMAD R196, R2, 0x6, RZ ;  /* 0x0000000602c47824 */ /* 0x000fe400078e02ff */
[C---:B---3--:R-:W-:Y:S01]  /*4870*/  IMAD.WIDE R16, R0.reuse, 0x4, R6 ;  /* 0x0000000400107825 */ /* 0x048fe200078e0206 */
[----:B------:R2:W-:Y:S03]  /*4880*/  STL.64 [R1+0x148], R20 ;  /* 0x0001481401007387 */ /* 0x0005e60000100a00 */
[C---:B----4-:R-:W-:Y:S01]  /*4890*/  IMAD.WIDE R12, R0.reuse, 0x4, R10 ;  /* 0x00000004000c7825 */ /* 0x050fe200078e020a */
[----:B------:R2:W-:Y:S03]  /*48a0*/  LDGSTS.E [R18+0x1000], [R20.64], !P5 ;  /* 0x0100000014127fae */ /* 0x0005e6000e921848 */
[----:B-1----:R-:W-:Y:S01]  /*48b0*/  IMAD.WIDE R14, R0, 0x4, R8 ;  /* 0x00000004000e7825 */ /* 0x002fe200078e0208 */
[----:B------:R-:W-:Y:S01]  /*48c0*/  IADD3 R0, R3, -0x1f, RZ ;  /* 0xffffffe103007810 */ /* 0x000fe20007ffe0ff */
[----:B------:R1:W-:Y:S04]  /*48d0*/  STL.64 [R1+0x140], R16 ;  /* 0x0001401001007387 */ /* 0x0003e80000100a00 */
[----:B------:R1:W-:Y:S01]  /*48e0*/  LDGSTS.E [R18+0x1200], [R16.64], !P5 ;  /* 0x0120000010127fae */ /* 0x0003e2000e921848 */
[----:B--2---:R-:W-:-:S03]  /*48f0*/  IMAD.WIDE R20, R196, 0x4, R4 ;  /* 0x00000004c4147825 */ /* 0x004fc600078e0204 */
[----:B------:R2:W-:Y:S04]  /*4900*/  STL.64 [R1+0x138], R14 ;  /* 0x0001380e01007387 */ /* 0x0005e80000100a00 */
[----:B------:R2:W-:Y:S01]  /*4910*/  LDGSTS.E [R18+0x1400], [R14.64], !P5 ;  /* 0x014000000e127fae */ /* 0x0005e2000e921848 */
[----:B-1----:R-:W-:-:S03]  /*4920*/  IMAD.WIDE R16, R196, 0x4, R6 ;  /* 0x00000004c4107825 */ /* 0x002fc600078e0206 */
[----:B------:R1:W-:Y:S04]  /*4930*/  STL.64 [R1+0x130], R12 ;  /* 0x0001300c01007387 */ /* 0x0003e80000100a00 */
[----:B------:R1:W-:Y:S01]  /*4940*/  LDGSTS.E [R18+0x1600], [R12.64], !P5 ;  /* 0x016000000c127fae */ /* 0x0003e2000e921848 */
[----:B------:R-:W-:Y:S01]  /*4950*/  ISETP.GE.U32.AND P5, PT, R0, 0x7fffffa2, PT ;  /* 0x7fffffa20000780c */ /* 0x000fe20003fa6070 */
[----:B------:R-:W-:Y:S02]  /*4960*/  IMAD R0, R2, 0xa, RZ ;  /* 0x0000000a02007824 */ /* 0x000fe400078e02ff */
[C---:B--2---:R-:W-:Y:S01]  /*4970*/  IMAD.WIDE R14, R196.reuse, 0x4, R8 ;  /* 0x00000004c40e7825 */ /* 0x044fe200078e0208 */
[----:B------:R2:W-:Y:S04]  /*4980*/  LDGSTS.E [R18+0x3000], [R20.64], !P2 ;  /* 0x0300000014127fae */ /* 0x0005e8000d121848 */
[----:B------:R3:W-:Y:S01]  /*4990*/  LDGSTS.E [R18+0x3200], [R16.64], !P2 ;  /* 0x0320000010127fae */ /* 0x0007e2000d121848 */
[----:B-1----:R-:W-:Y:S01]  /*49a0*/  IMAD.WIDE R12, R196, 0x4, R10 ;  /* 0x00000004c40c7825 */ /* 0x002fe200078e020a */
[----:B------:R-:W-:-:S02]  /*49b0*/  IADD3 R196, R3, -0x23, RZ ;  /* 0xffffffdd03c47810 */ /* 0x000fc40007ffe0ff */
[----:B------:R2:W-:Y:S04]  /*49c0*/  STL.64 [R1+0xe8], R20 ;  /* 0x0000e81401007387 */ /* 0x0005e80000100a00 */
[----:B------:R1:W-:Y:S04]  /*49d0*/  LDGSTS.E [R18+0x3400], [R14.64], !P2 ;  /* 0x034000000e127fae */ /* 0x0003e8000d121848 */
[----:B------:R3:W-:Y:S04]  /*49e0*/  STL.64 [R1+0xe0], R16 ;  /* 0x0000e01001007387 */ /* 0x0007e80000100a00 */
[----:B------:R4:W-:Y:S01]  /*49f0*/  LDGSTS.E [R18+0x3600], [R12.64], !P2 ;  /* 0x036000000c127fae */ /* 0x0009e2000d121848 */
[----:B--2---:R-:W-:Y:S01]  /*4a00*/  IMAD.WIDE R20, R0, 0x4, R4 ;  /* 0x0000000400147825 */ /* 0x004fe200078e0204 */
[----:B------:R-:W-:-:S02]  /*4a10*/  ISETP.GE.U32.AND P2, PT, R196, 0x7fffff9e, PT ;  /* 0x7fffff9ec400780c */ /* 0x000fc40003f46070 */
[----:B------:R1:W-:Y:S01]  /*4a20*/  STL.64 [R1+0xd8], R14 ;  /* 0x0000d80e01007387 */ /* 0x0003e20000100a00 */
[----:B------:R-:W-:Y:S02]  /*4a30*/  IMAD R196, R2, 0xe, RZ ;  /* 0x0000000e02c47824 */ /* 0x000fe400078e02ff */
[C---:B---3--:R-:W-:Y:S01]  /*4a40*/  IMAD.WIDE R16, R0.reuse, 0x4, R6 ;  /* 0x0000000400107825 */ /* 0x048fe200078e0206 */
[----:B------:R4:W-:Y:S04]  /*4a50*/  STL.64 [R1+0xd0], R12 ;  /* 0x0000d00c01007387 */ /* 0x0009e80000100a00 */
[----:B------:R2:W-:Y:S01]  /*4a60*/  STL.64 [R1+0x88], R20 ;  /* 0x0000881401007387 */ /* 0x0005e20000100a00 */
[----:B-1----:R-:W-:-:S03]  /*4a70*/  IMAD.WIDE R14, R0, 0x4, R8 ;  /* 0x00000004000e7825 */ /* 0x002fc600078e0208 */
[----:B------:R2:W-:Y:S01]  /*4a80*/  LDGSTS.E [R18+0x5000], [R20.64], !P6 ;  /* 0x0500000014127fae */ /* 0x0005e2000f121848 */
[----:B----4-:R-:W-:-:S03]  /*4a90*/  IMAD.WIDE R12, R0, 0x4, R10 ;  /* 0x00000004000c7825 */ /* 0x010fc600078e020a */
[----:B------:R1:W-:Y:S01]  /*4aa0*/  STL.64 [R1+0x80], R16 ;  /* 0x0000801001007387 */ /* 0x0003e20000100a00 */
[----:B------:R-:W-:-:S03]  /*4ab0*/  IADD3 R0, R3, -0x27, RZ ;  /* 0xffffffd903007810 */ /* 0x000fc60007ffe0ff */
        /* <DEDUP_REMOVED lines=8> */
[----:B--2---:R-:W-:Y:S02]  /*4b40*/  IMAD.WIDE R14, R196, 0x4, R8 ;  /* 0x00000004c40e7825 */ /* 0x004fe400078e0208 */
[----:B------:R2:W-:Y:S01]  /*4b50*/  STL.64 [R1+0x28], R20 ;  /* 0x0000281401007387 */ /* 0x0005e20000100a00 */
[----:B------:R-:W-:-:S03]  /*4b60*/  IADD3 R0, R3, -0x2b, RZ ;  /* 0xffffffd503007810 */ /* 0x000fc60007ffe0ff */
[----:B------:R2:W-:Y:S01]  /*4b70*/  LDGSTS.E [R18+0x7000], [R20.64], !P0 ;  /* 0x0700000014127fae */ /* 0x0005e2000c121848 */
[----:B-1----:R-:W-:-:S03]  /*4b80*/  IMAD.WIDE R12, R196, 0x4, R10 ;  /* 0x00000004c40c7825 */ /* 0x002fc600078e020a */
[----:B------:R1:W-:Y:S01]  /*4b90*/  STL.64 [R1+0x20], R16 ;  /* 0x0000201001007387 */ /* 0x0003e20000100a00 */
[----:B------:R-:W-:-:S03]  /*4ba0*/  IMAD.WIDE R196, R202, 0x4, R4 ;  /* 0x00000004cac47825 */ /* 0x000fc600078e0204 */
[----:B------:R1:W-:Y:S01]  /*4bb0*/  LDGSTS.E [R18+0x7200], [R16.64], !P0 ;  /* 0x0720000010127fae */ /* 0x0003e2000c121848 */
[----:B--2---:R-:W-:-:S03]  /*4bc0*/  IMAD.MOV.U32 R20, RZ, RZ, R206 ;  /* 0x000000ffff147224 */ /* 0x004fc600078e00ce */
[----:B------:R2:W-:Y:S01]  /*4bd0*/  STL.64 [R1+0x18], R14 ;  /* 0x0000180e01007387 */ /* 0x0005e20000100a00 */
[----:B------:R-:W-:-:S03]  /*4be0*/  IMAD.MOV.U32 R21, RZ, RZ, R207 ;  /* 0x000000ffff157224 */ /* 0x000fc600078e00cf */
[----:B------:R2:W-:Y:S04]  /*4bf0*/  LDGSTS.E [R18+0x7400], [R14.64], !P0 ;  /* 0x074000000e127fae */ /* 0x0005e8000c121848 */
[----:B------:R3:W-:Y:S01]  /*4c00*/  STL.64 [R1+0x10], R12 ;  /* 0x0000100c01007387 */ /* 0x0007e20000100a00 */
[----:B-1----:R-:W-:Y:S01]  /*4c10*/  MOV R16, R210 ;  /* 0x000000d200107202 */ /* 0x002fe20000000f00 */
[----:B------:R-:W-:Y:S02]  /*4c20*/  IMAD R210, R2, 0x16, RZ ;  /* 0x0000001602d27824 */ /* 0x000fe400078e02ff */
[----:B------:R3:W-:Y:S01]  /*4c30*/  LDGSTS.E [R18+0x7600], [R12.64], !P0 ;  /* 0x076000000c127fae */ /* 0x0007e2000c121848 */
[----:B------:R-:W-:Y:S01]  /*4c40*/  ISETP.GE.U32.AND P0, PT, R0, 0x7fffff96, PT ;  /* 0x7fffff960000780c */ /* 0x000fe20003f06070 */
[----:B------:R-:W-:Y:S01]  /*4c50*/  IMAD.WIDE R204, R210, 0x4, R4 ;  /* 0x00000004d2cc7825 */ /* 0x000fe200078e0204 */
[----:B------:R-:W-:Y:S01]  /*4c60*/  IADD3 R0, R3, -0x2f, RZ ;  /* 0xffffffd103007810 */ /* 0x000fe20007ffe0ff */
[----:B------:R1:W-:Y:S01]  /*4c70*/  LDGSTS.E [R18+0x9000], [R196.64], !P1 ;  /* 0x09000000c4127fae */ /* 0x0003e2000c921848 */
[----:B--2---:R-:W-:Y:S01]  /*4c80*/  MOV R15, R209 ;  /* 0x000000d1000f7202 */ /* 0x004fe20000000f00 */
[----:B------:R-:W-:-:S02]  /*4c90*/  IMAD.MOV.U32 R14, RZ, RZ, R208 ;  /* 0x000000ffff0e7224 */ /* 0x000fc400078e00d0 */
[----:B------:R-:W-:-:S04]  /*4ca0*/  IMAD.WIDE R206, R210, 0x4, R6 ;  /* 0x00000004d2ce7825 */ /* 0x000fc800078e0206 */
[----:B---3--:R-:W-:Y:S02]  /*4cb0*/  IMAD.MOV.U32 R12, RZ, RZ, R198 ;  /* 0x000000ffff0c7224 */ /* 0x008fe400078e00c6 */
[----:B------:R-:W-:Y:S02]  /*4cc0*/  IMAD.MOV.U32 R13, RZ, RZ, R199 ;  /* 0x000000ffff0d7224 */ /* 0x000fe400078e00c7 */
[----:B------:R-:W-:-:S04]  /*4cd0*/  IMAD.WIDE R198, R202, 0x4, R6 ;  /* 0x00000004cac67825 */ /* 0x000fc800078e0206 */
[----:B------:R-:W-:Y:S01]  /*4ce0*/  IMAD.WIDE R202, R202, 0x4, R10 ;  /* 0x00000004caca7825 */ /* 0x000fe200078e020a */
[----:B------:R1:W-:Y:S03]  /*4cf0*/  LDGSTS.E [R18+0x9200], [R198.64], !P1 ;  /* 0x09200000c6127fae */ /* 0x0003e6000c921848 */
[----:B------:R-:W-:Y:S01]  /*4d00*/  IMAD.MOV.U32 R17, RZ, RZ, R211 ;  /* 0x000000ffff117224 */ /* 0x000fe200078e00d3 */
[----:B------:R1:W-:Y:S01]  /*4d10*/  LDGSTS.E [R18+0x9400], [R200.64], !P1 ;  /* 0x09400000c8127fae */ /* 0x0003e2000c921848 */
[----:B------:R-:W-:-:S03]  /*4d20*/  IMAD.WIDE R208, R210, 0x4, R8 ;  /* 0x00000004d2d07825 */ /* 0x000fc600078e0208 */
[----:B------:R1:W-:Y:S01]  /*4d30*/  LDGSTS.E [R18+0x9600], [R202.64], !P1 ;  /* 0x09600000ca127fae */ /* 0x0003e2000c921848 */
[----:B------:R-:W-:Y:S01]  /*4d40*/  IMAD.WIDE R210, R210, 0x4, R10 ;  /* 0x00000004d2d27825 */ /* 0x000fe200078e020a */
[----:B------:R-:W-:Y:S02]  /*4d50*/  ISETP.GE.U32.AND P1, PT, R0, 0x7fffff92, PT ;  /* 0x7fffff920000780c */ /* 0x000fe40003f26070 */
[----:B------:R-:W-:Y:S01]  /*4d60*/  IADD3 R0, R3, -0x33, RZ ;  /* 0xffffffcd03007810 */ /* 0x000fe20007ffe0ff */
[----:B------:R1:W-:Y:S04]  /*4d70*/  LDGSTS.E [R18+0xb000], [R204.64], !P3 ;  /* 0x0b000000cc127fae */ /* 0x0003e8000d921848 */
[----:B------:R1:W-:Y:S04]  /*4d80*/  LDGSTS.E [R18+0xb200], [R206.64], !P3 ;  /* 0x0b200000ce127fae */ /* 0x0003e8000d921848 */
[----:B------:R1:W-:Y:S04]  /*4d90*/  LDGSTS.E [R18+0xb400], [R208.64], !P3 ;  /* 0x0b400000d0127fae */ /* 0x0003e8000d921848 */
[----:B------:R1:W-:Y:S01]  /*4da0*/  LDGSTS.E [R18+0xb600], [R210.64], !P3 ;  /* 0x0b600000d2127fae */ /* 0x0003e2000d921848 */
[----:B------:R-:W-:-:S02]  /*4db0*/  ISETP.GE.U32.AND P3, PT, R0, 0x7fffff8e, PT ;  /* 0x7fffff8e0000780c */ /* 0x000fc40003f66070 */
        /* <DEDUP_REMOVED lines=17> */
[----:B------:R-:W-:Y:S01]  /*4ed0*/  ISETP.GE.U32.AND P2, PT, R0, 0x7fffff82, PT ;  /* 0x7fffff820000780c */ /* 0x000fe20003f46070 */
[----:B------:R-:W-:-:S02]  /*4ee0*/  IMAD R0, R2, 0x2a, RZ ;  /* 0x0000002a02007824 */ /* 0x000fc400078e02ff */
[----:B------:R1:W-:Y:S02]  /*4ef0*/  LDGSTS.E [R18+0x13000], [R236.64], !P6 ;  /* 0x13000000ec127fae */ /* 0x0003e4000f121848 */
[C---:B------:R-:W-:Y:S02]  /*4f00*/  IMAD.WIDE R246, R0.reuse, 0x4, R6 ;  /* 0x0000000400f67825 */ /* 0x040fe400078e0206 */
[----:B------:R1:W-:Y:S02]  /*4f10*/  LDGSTS.E [R18+0x13200], [R238.64], !P6 ;  /* 0x13200000ee127fae */ /* 0x0003e4000f121848 */
[C---:B------:R-:W-:Y:S02]  /*4f20*/  IMAD.WIDE R26, R0.reuse, 0x4, R8 ;  /* 0x00000004001a7825 */ /* 0x040fe400078e0208 */
[----:B------:R1:W-:Y:S02]  /*4f30*/  LDGSTS.E [R18+0x13400], [R240.64], !P6 ;  /* 0x13400000f0127fae */ /* 0x0003e4000f121848 */
[----:B------:R-:W-:-:S02]  /*4f40*/  IMAD.WIDE R24, R0, 0x4, R10 ;  /* 0x0000000400187825 */ /* 0x000fc400078e020a */
[----:B------:R1:W-:Y:S01]  /*4f50*/  LDGSTS.E [R18+0x13600], [R242.64], !P6 ;  /* 0x13600000f2127fae */ /* 0x0003e2000f121848 */
[----:B------:R-:W-:Y:S01]  /*4f60*/  ISETP.GE.U32.AND P6, PT, R244, 0x7fffffbd, PT ;  /* 0x7fffffbdf400780c */ /* 0x000fe20003fc6070 */
[----:B------:R-:W-:Y:S01]  /*4f70*/  IMAD.WIDE R244, R0, 0x4, R4 ;  /* 0x0000000400f47825 */ /* 0x000fe200078e0204 */
[----:B------:R-:W-:Y:S01]  /*4f80*/  IADD3 R0, R3, -0x8, RZ ;  /* 0xfffffff803007810 */ /* 0x000fe20007ffe0ff */
[----:B------:R2:W-:Y:S04]  /*4f90*/  STL.64 [R1+0x170], R26 ;  /* 0x0001701a01007387 */ /* 0x0005e80000100a00 */
[----:B------:R1:W-:Y:S04]  /*4fa0*/  LDGSTS.E [R18+0x15000], [R244.64], !P0 ;  /* 0x15000000f4127fae */ /* 0x0003e8000c121848 */
[----:B------:R1:W-:Y:S04]  /*4fb0*/  LDGSTS.E [R18+0x15200], [R246.64], !P0 ;  /* 0x15200000f6127fae */ /* 0x0003e8000c121848 */
[----:B------:R2:W-:Y:S04]  /*4fc0*/  LDGSTS.E [R18+0x15400], [R26.64], !P0 ;  /* 0x154000001a127fae */ /* 0x0005e8000c121848 */
[----:B------:R3:W-:Y:S04]  /*4fd0*/  STL.64 [R1+0x178], R24 ;  /* 0x0001781801007387 */ /* 0x0007e80000100a00 */
[----:B------:R3:W-:Y:S01]  /*4fe0*/  LDGSTS.E [R18+0x15600], [R24.64], !P0 ;  /* 0x1560000018127fae */ /* 0x0007e2000c121848 */
[----:B------:R-:W-:Y:S01]  /*4ff0*/  ISETP.GE.U32.AND P0, PT, R0, 0x7fffffb9, PT ;  /* 0x7fffffb90000780c */ /* 0x000fe20003f06070 */
[----:B------:R-:W-:-:S02]  /*5000*/  IMAD R0, R2, 0x32, RZ ;  /* 0x0000003202007824 */ /* 0x000fc400078e02ff */
[C---:B--2---:R-:W-:Y:S01]  /*5010*/  IMAD.WIDE R26, R252.reuse, 0x4, R8 ;  /* 0x00000004fc1a7825 */ /* 0x044fe200078e0208 */
[----:B------:R2:W-:Y:S04]  /*5020*/  LDGSTS.E [R18+0x17000], [R30.64], !P1 ;  /* 0x170000001e127fae */ /* 0x0005e8000c921848 */
[----:B------:R4:W-:Y:S01]  /*5030*/  LDGSTS.E [R18+0x17200], [R28.64], !P1 ;  /* 0x172000001c127fae */ /* 0x0009e2000c921848 */
[----:B---3--:R-:W-:Y:S01]  /*5040*/  IMAD.WIDE R24, R252, 0x4, R10 ;  /* 0x00000004fc187825 */ /* 0x008fe200078e020a */
[----:B------:R-:W-:Y:S02]  /*5050*/  IADD3 R252, R3, -0xc, RZ ;  /* 0xfffffff403fc7810 */ /* 0x000fe40007ffe0ff */
        /* <DEDUP_REMOVED lines=8> */
[C---:B----4-:R-:W-:Y:S01]  /*50e0*/  IMAD.WIDE R28, R0.reuse, 0x4, R6 ;  /* 0x00000004001c7825 */ /* 0x050fe200078e0206 */
[----:B------:R1:W-:Y:S04]  /*50f0*/  STL.64 [R1+0x198], R24 ;  /* 0x0001981801007387 */ /* 0x0003e80000100a00 */
[----:B------:R2:W-:Y:S01]  /*5100*/  STL.64 [R1+0x1a0], R30 ;  /* 0x0001a01e01007387 */ /* 0x0005e20000100a00 */
[----:B---3--:R-:W-:-:S03]  /*5110*/  IMAD.WIDE R26, R0, 0x4, R8 ;  /* 0x00000004001a7825 */ /* 0x008fc600078e0208 */
[----:B------:R2:W-:Y:S01]  /*5120*/  LDGSTS.E [R18+0x19000], [R30.64], !P3 ;  /* 0x190000001e127fae */ /* 0x0005e2000d921848 */
[----:B-1----:R-:W-:Y:S01]  /*5130*/  IMAD.WIDE R24, R0, 0x4, R10 ;  /* 0x0000000400187825 */ /* 0x002fe200078e020a */
[----:B------:R-:W-:Y:S02]  /*5140*/  IADD3 R0, R3, -0x10, RZ ;  /* 0xfffffff003007810 */ /* 0x000fe40007ffe0ff */
        /* <DEDUP_REMOVED lines=28> */
[----:B----4-:R-:W-:Y:S01]  /*5310*/  IMAD.WIDE R24, R0, 0x4, R10 ;  /* 0x0000000400187825 */ /* 0x010fe200078e020a */
        /* <DEDUP_REMOVED lines=24> */
[----:B---3--:R-:W-:Y:S01]  /*54a0*/  IMAD.WIDE R28, R0, 0x4, R6 ;  /* 0x00000004001c7825 */ /* 0x008fe200078e0206 */
[----:B------:R3:W-:Y:S03]  /*54b0*/  STL.64 [R1+0x2d0], R24 ;  /* 0x0002d01801007387 */ /* 0x0007e60000100a00 */
[----:B-1----:R-:W-:Y:S01]  /*54c0*/  IMAD R18, R2, 0x2b, RZ ;  /* 0x0000002b02127824 */ /* 0x002fe200078e02ff */
[----:B------:R1:W-:Y:S01]  /*54d0*/  STL.64 [R1+0x300], R30 ;  /* 0x0003001e01007387 */ /* 0x0003e20000100a00 */
[----:B--2---:R-:W-:-:S03]  /*54e0*/  IMAD.WIDE R26, R0, 0x4, R8 ;  /* 0x00000004001a7825 */ /* 0x004fc600078e0208 */
[----:B------:R1:W-:Y:S01]  /*54f0*/  LDGSTS.E [R19+0x1800], [R30.64], !P6 ;  /* 0x018000001e137fae */ /* 0x0003e2000f121848 */
[----:B---3--:R-:W-:Y:S01]  /*5500*/  IMAD.WIDE R24, R0, 0x4, R10 ;  /* 0x0000000400187825 */ /* 0x008fe200078e020a */
[----:B------:R-:W-:Y:S02]  /*5510*/  IADD3 R0, R3, -0x20, RZ ;  /* 0xffffffe003007810 */ /* 0x000fe40007ffe0ff */
[----:B------:R2:W-:Y:S04]  /*5520*/  STL.64 [R1+0x328], R28 ;  /* 0x0003281c01007387 */ /* 0x0005e80000100a00 */
[----:B------:R2:W-:Y:S01]  /*5530*/  LDGSTS.E [R19+0x1a00], [R28.64], !P6 ;  /* 0x01a000001c137fae */ /* 0x0005e2000f121848 */
[----:B-1----:R-:W-:-:S03]  /*5540*/  IMAD.WIDE R30, R252, 0x4, R4 ;  /* 0x00000004fc1e7825 */ /* 0x002fc600078e0204 */
[----:B------:R1:W-:Y:S04]  /*5550*/  STL.64 [R1+0x350], R26 ;  /* 0x0003501a01007387 */ /* 0x0003e80000100a00 */
[----:B------:R1:W-:Y:S01]  /*5560*/  LDGSTS.E [R19+0x1c00], [R26.64], !P6 ;  /* 0x01c000001a137fae */ /* 0x0003e2000f121848 */
[----:B--2---:R-:W-:-:S03]  /*5570*/  IMAD.WIDE R28, R252, 0x4, R6 ;  /* 0x00000004fc1c7825 */ /* 0x004fc600078e0206 */
[----:B------:R2:W-:Y:S04]  /*5580*/  STL.64 [R1+0x378], R24 ;  /* 0x0003781801007387 */ /* 0x0005e80000100a00 */
[----:B------:R2:W-:Y:S01]  /*5590*/  LDGSTS.E [R19+0x1e00], [R24.64], !P6 ;  /* 0x01e0000018137fae */ /* 0x0005e2000f121848 */
[----:B------:R-:W-:Y:S01]  /*55a0*/  ISETP.GE.U32.AND P6, PT, R0, 0x7fffffa1, PT ;  /* 0x7fffffa10000780c */ /* 0x000fe20003fc6070 */
[----:B------:R-:W-:Y:S02]  /*55b0*/  IMAD R0, R2, 0xb, RZ ;  /* 0x0000000b02007824 */ /* 0x000fe400078e02ff */
[C---:B-1----:R-:W-:Y:S01]  /*55c0*/  IMAD.WIDE R26, R252.reuse, 0x4, R8 ;  /* 0x00000004fc1a7825 */ /* 0x042fe200078e0208 */
[----:B------:R1:W-:Y:S04]  /*55d0*/  LDGSTS.E [R19+0x3800], [R30.64], !P0 ;  /* 0x038000001e137fae */ /* 0x0003e8000c121848 */
[----:B------:R3:W-:Y:S01]  /*55e0*/  LDGSTS.E [R19+0x3a00], [R28.64], !P0 ;  /* 0x03a000001c137fae */ /* 0x0007e2000c121848 */
[----:B--2---:R-:W-:Y:S01]  /*55f0*/  IMAD.WIDE R24, R252, 0x4, R10 ;  /* 0x00000004fc187825 */ /* 0x004fe200078e020a */
[----:B------:R-:W-:-:S02]  /*5600*/  IADD3 R252, R3, -0x24, RZ ;  /* 0xffffffdc03fc7810 */ /* 0x000fc40007ffe0ff */
[----:B------:R1:W-:Y:S04]  /*5610*/  STL.64 [R1+0x3a0], R30 ;  /* 0x0003a01e01007387 */ /* 0x0003e80000100a00 */
[----:B------:R2:W-:Y:S04]  /*5620*/  LDGSTS.E [R19+0x3c00], [R26.64], !P0 ;  /* 0x03c000001a137fae */ /* 0x0005e8000c121848 */
[----:B------:R3:W-:Y:S04]  /*5630*/  STL.64 [R1+0x3b0], R28 ;  /* 0x0003b01c01007387 */ /* 0x0007e80000100a00 */
[----:B------:R4:W-:Y:S01]  /*5640*/  LDGSTS.E [R19+0x3e00], [R24.64], !P0 ;  /* 0x03e0000018137fae */ /* 0x0009e2000c121848 */
[----:B-1----:R-:W-:Y:S01]  /*5650*/  IMAD.WIDE R30, R0, 0x4, R4 ;  /* 0x00000004001e7825 */ /* 0x002fe200078e0204 */
[----:B------:R-:W-:-:S02]  /*5660*/  ISETP.GE.U32.AND P0, PT, R252, 0x7fffff9d, PT ;  /* 0x7fffff9dfc00780c */ /* 0x000fc40003f06070 */
[----:B------:R2:W-:Y:S01]  /*5670*/  STL.64 [R1+0x3c0], R26 ;  /* 0x0003c01a01007387 */ /* 0x0005e20000100a00 */
[----:B------:R-:W-:Y:S02]  /*5680*/  IMAD R252, R2, 0xf, RZ ;  /* 0x0000000f02fc7824 */ /* 0x000fe400078e02ff */
[C---:B---3--:R-:W-:Y:S01]  /*5690*/  IMAD.WIDE R28, R0.reuse, 0x4, R6 ;  /* 0x00000004001c7825 */ /* 0x048fe200078e0206 */
[----:B------:R4:W-:Y:S04]  /*56a0*/  STL.64 [R1+0x3d0], R24 ;  /* 0x0003d01801007387 */ /* 0x0009e80000100a00 */
[----:B------:R1:W-:Y:S01]  /*56b0*/  STL.64 [R1+0x3e8], R30 ;  /* 0x0003e81e01007387 */ /* 0x0003e20000100a00 */
[----:B--2---:R-:W-:-:S03]  /*56c0*/  IMAD.WIDE R26, R0, 0x4, R8 ;  /* 0x00000004001a7825 */ /* 0x004fc600078e0208 */
[----:B------:R1:W-:Y:S01]  /*56d0*/  LDGSTS.E [R19+0x5800], [R30.64], !P1 ;  /* 0x058000001e137fae */ /* 0x0003e2000c921848 */
[----:B----4-:R-:W-:Y:S01]  /*56e0*/  IMAD.WIDE R24, R0, 0x4, R10 ;  /* 0x0000000400187825 */ /* 0x010fe200078e020a */
        /* <DEDUP_REMOVED lines=59> */
[----:B----4-:R-:W-:-:S03]  /*5aa0*/  IMAD.WIDE R24, R0, 0x4, R10 ;  /* 0x0000000400187825 */ /* 0x010fc600078e020a */
[----:B------:R2:W-:Y:S01]  /*5ab0*/  STL.64 [R1+0x4f8], R28 ;  /* 0x0004f81c01007387 */ /* 0x0005e20000100a00 */
[----:B------:R-:W-:-:S03]  /*5ac0*/  IADD3 R0, R3, -0x38, RZ ;  /* 0xffffffc803007810 */ /* 0x000fc60007ffe0ff */
        /* <DEDUP_REMOVED lines=8> */
[----:B-1----:R-:W-:Y:S02]  /*5b50*/  IMAD.WIDE R26, R252, 0x4, R8 ;  /* 0x00000004fc1a7825 */ /* 0x002fe400078e0208 */
[----:B------:R1:W-:Y:S01]  /*5b60*/  STL.64 [R1+0x528], R30 ;  /* 0x0005281e01007387 */ /* 0x0003e20000100a00 */
[----:B------:R-:W-:-:S03]  /*5b70*/  IADD3 R0, R3, -0x3c, RZ ;  /* 0xffffffc403007810 */ /* 0x000fc60007ffe0ff */
[----:B------:R1:W-:Y:S01]  /*5b80*/  LDGSTS.E [R19+0xf800], [R30.64], !P6 ;  /* 0x0f8000001e137fae */ /* 0x0003e2000f121848 */
[----:B--2---:R-:W-:-:S03]  /*5b90*/  IMAD.WIDE R24, R252, 0x4, R10 ;  /* 0x00000004fc187825 */ /* 0x004fc600078e020a */
[----:B------:R2:W-:Y:S01]  /*5ba0*/  STL.64 [R1+0x538], R28 ;  /* 0x0005381c01007387 */ /* 0x0005e20000100a00 */
[----:B------:R-:W-:-:S03]  /*5bb0*/  IMAD R252, R2, 0x27, RZ ;  /* 0x0000002702fc7824 */ /* 0x000fc600078e02ff */
[----:B------:R2:W-:Y:S01]  /*5bc0*/  LDGSTS.E [R19+0xfa00], [R28.64], !P6 ;  /* 0x0fa000001c137fae */ /* 0x0005e2000f121848 */
[----:B------:R-:W-:-:S03]  /*5bd0*/  IMAD.WIDE R34, R252, 0x4, R4 ;  /* 0x00000004fc227825 */ /* 0x000fc600078e0204 */
[----:B------:R3:W-:Y:S01]  /*5be0*/  STL.64 [R1+0x548], R26 ;  /* 0x0005481a01007387 */ /* 0x0007e20000100a00 */
[----:B------:R-:W-:-:S03]  /*5bf0*/  IMAD.WIDE R32, R252, 0x4, R6 ;  /* 0x00000004fc207825 */ /* 0x000fc600078e0206 */
[----:B------:R3:W-:Y:S01]  /*5c00*/  LDGSTS.E [R19+0xfc00], [R26.64], !P6 ;  /* 0x0fc000001a137fae */ /* 0x0007e2000f121848 */
[----:B-1----:R-:W-:-:S03]  /*5c10*/  IMAD.WIDE R30, R252, 0x4, R8 ;  /* 0x00000004fc1e7825 */ /* 0x002fc600078e0208 */
[----:B------:R1:W-:Y:S01]  /*5c20*/  STL.64 [R1+0x558], R24 ;  /* 0x0005581801007387 */ /* 0x0003e20000100a00 */
[----:B--2---:R-:W-:-:S03]  /*5c30*/  IMAD.WIDE R28, R252, 0x4, R10 ;  /* 0x00000004fc1c7825 */ /* 0x004fc600078e020a */
[----:B------:R1:W-:Y:S01]  /*5c40*/  LDGSTS.E [R19+0xfe00], [R24.64], !P6 ;  /* 0x0fe0000018137fae */ /* 0x0003e2000f121848 */
[----:B------:R-:W-:Y:S01]  /*5c50*/  ISETP.GE.U32.AND P6, PT, R0, 0x7fffff85, PT ;  /* 0x7fffff850000780c */ /* 0x000fe20003fc6070 */
[----:B------:R-:W-:Y:S01]  /*5c60*/  IMAD R0, R2, 0x23, RZ ;  /* 0x0000002302007824 */ /* 0x000fe200078e02ff */
[C---:B---3--:R-:W-:Y:S02]  /*5c70*/  IADD3 R26, R3.reuse, -0x40, RZ ;  /* 0xffffffc0031a7810 */ /* 0x048fe40007ffe0ff */
[----:B------:R-:W-:Y:S01]  /*5c80*/  IADD3 R252, R3, -0x41, RZ ;  /* 0xffffffbf03fc7810 */ /* 0x000fe20007ffe0ff */
[----:B------:R-:W-:-:S04]  /*5c90*/  IMAD.WIDE R42, R0, 0x4, R4 ;  /* 0x00000004002a7825 */ /* 0x000fc800078e0204 */
[C---:B------:R-:W-:Y:S01]  /*5ca0*/  IMAD.WIDE R40, R0.reuse, 0x4, R6 ;  /* 0x0000000400287825 */ /* 0x040fe200078e0206 */
[----:B------:R-:W-:Y:S01]  /*5cb0*/  STL.64 [R1+0x568], R42 ;  /* 0x0005682a01007387 */ /* 0x000fe20000100a00 */
[----:B-1----:R-:W-:Y:S02]  /*5cc0*/  MOV R24, R20 ;  /* 0x0000001400187202 */ /* 0x002fe40000000f00 */
[----:B------:R-:W-:Y:S01]  /*5cd0*/  IMAD.MOV.U32 R25, RZ, RZ, R21 ;  /* 0x000000ffff197224 */ /* 0x000fe200078e0015 */
[----:B------:R-:W-:Y:S01]  /*5ce0*/  MOV R21, R251 ;  /* 0x000000fb00157202 */ /* 0x000fe20000000f00 */
[C---:B------:R-:W-:Y:S01]  /*5cf0*/  IMAD.WIDE R38, R0.reuse, 0x4, R8 ;  /* 0x0000000400267825 */ /* 0x040fe200078e0208 */
[----:B------:R-:W1:Y:S03]  /*5d00*/  S2R R251, SR_TID.X ;  /* 0x0000000000fb7919 */ /* 0x000e660000002100 */
[----:B------:R-:W-:Y:S01]  /*5d10*/  IMAD.WIDE R36, R0, 0x4, R10 ;  /* 0x0000000400247825 */ /* 0x000fe200078e020a */
[----:B------:R2:W-:Y:S03]  /*5d20*/  LDGSTS.E [R19+0x11800], [R42.64], !P0 ;  /* 0x118000002a137fae */ /* 0x0005e6000c121848 */
[----:B------:R-:W-:Y:S01]  /*5d30*/  IMAD.MOV.U32 R20, RZ, RZ, R250 ;  /* 0x000000ffff147224 */ /* 0x000fe200078e00fa */
[----:B------:R-:W-:Y:S01]  /*5d40*/  STL.64 [R1+0x578], R34 ;  /* 0x0005782201007387 */ /* 0x000fe20000100a00 */
[----:B------:R-:W-:-:S03]  /*5d50*/  IMAD R0, R2, 0x2f, RZ ;  /* 0x0000002f02007824 */ /* 0x000fc600078e02ff */
[----:B------:R3:W-:Y:S04]  /*5d60*/  LDGSTS.E [R19+0x11a00], [R40.64], !P0 ;  /* 0x11a0000028137fae */ /* 0x0007e8000c121848 */
[----:B------:R-:W-:Y:S04]  /*5d70*/  STL.64 [R1+0x588], R40 ;  /* 0x0005882801007387 */ /* 0x000fe80000100a00 */
[----:B------:R2:W-:Y:S04]  /*5d80*/  LDGSTS.E [R19+0x11c00], [R38.64], !P0 ;  /* 0x11c0000026137fae */ /* 0x0005e8000c121848 */
[----:B------:R-:W-:Y:S01]  /*5d90*/  STL.64 [R1+0x598], R38 ;  /* 0x0005982601007387 */ /* 0x000fe20000100a00 */
[----:B-1----:R-:W-:-:S03]  /*5da0*/  LOP3.LUT R250, R251, 0x3f, RZ, 0xc0, !PT ;  /* 0x0000003ffbfa7812 */ /* 0x002fc600078ec0ff */
[----:B------:R1:W-:Y:S01]  /*5db0*/  LDGSTS.E [R19+0x11e00], [R36.64], !P0 ;  /* 0x11e0000024137fae */ /* 0x0003e2000c121848 */
[----:B------:R-:W-:-:S03]  /*5dc0*/  ISETP.GE.U32.AND P0, PT, R26, 0x7fffff81, PT ;  /* 0x7fffff811a00780c */ /* 0x000fc60003f06070 */
[----:B------:R-:W-:Y:S04]  /*5dd0*/  STL.64 [R1+0x5a8], R36 ;  /* 0x0005a82401007387 */ /* 0x000fe80000100a00 */
[----:B------:R1:W-:Y:S04]  /*5de0*/  LDGSTS.E [R19+0x13800], [R34.64], !P1 ;  /* 0x1380000022137fae */ /* 0x0003e8000c921848 */
[----:B------:R1:W-:Y:S04]  /*5df0*/  STL.64 [R1+0x5b8], R32 ;  /* 0x0005b82001007387 */ /* 0x0003e80000100a00 */
[----:B------:R1:W-:Y:S04]  /*5e00*/  LDGSTS.E [R19+0x13a00], [R32.64], !P1 ;  /* 0x13a0000020137fae */ /* 0x0003e8000c921848 */
[----:B------:R2:W-:Y:S04]  /*5e10*/  STL.64 [R1+0x5c8], R30 ;  /* 0x0005c81e01007387 */ /* 0x0005e80000100a00 */
[----:B------:R2:W-:Y:S01]  /*5e20*/  LDGSTS.E [R19+0x13c00], [R30.64], !P1 ;  /* 0x13c000001e137fae */ /* 0x0005e2000c921848 */
[----:B-1----:R-:W-:-:S03]  /*5e30*/  IMAD.WIDE R32, R18, 0x4, R4 ;  /* 0x0000000412207825 */ /* 0x002fc600078e0204 */
[----:B------:R1:W-:Y:S04]  /*5e40*/  STL.64 [R1+0x5d8], R28 ;  /* 0x0005d81c01007387 */ /* 0x0003e80000100a00 */
[----:B------:R1:W-:Y:S01]  /*5e50*/  LDGSTS.E [R19+0x13e00], [R28.64], !P1 ;  /* 0x13e000001c137fae */ /* 0x0003e2000c921848 */
[----:B------:R-:W-:Y:S01]  /*5e60*/  ISETP.GE.AND P1, PT, R250, R26, PT ;  /* 0x0000001afa00720c */ /* 0x000fe20003f26270 */
[C---:B------:R-:W-:Y:S02]  /*5e70*/  IMAD.WIDE R26, R18.reuse, 0x4, R10 ;  /* 0x00000004121a7825 */ /* 0x040fe400078e020a */
[----:B------:R3:W-:Y:S02]  /*5e80*/  STL.64 [R1+0x5e8], R32 ;  /* 0x0005e82001007387 */ /* 0x0007e40000100a00 */
[----:B--2---:R-:W-:-:S02]  /*5e90*/  IMAD.WIDE R30, R18, 0x4, R6 ;  /* 0x00000004121e7825 */ /* 0x004fc400078e0206 */
[----:B------:R3:W-:Y:S02]  /*5ea0*/  LDGSTS.E [R19+0x15800], [R32.64], !P3 ;  /* 0x1580000020137fae */ /* 0x0007e4000d921848 */
[----:B-1----:R-:W-:Y:S02]  /*5eb0*/  IMAD.WIDE R28, R18, 0x4, R8 ;  /* 0x00000004121c7825 */ /* 0x002fe400078e0208 */
[----:B------:R1:W-:Y:S04]  /*5ec0*/  STL.64 [R1+0x5f8], R30 ;  /* 0x0005f81e01007387 */ /* 0x0003e80000100a00 */
[----:B------:R1:W-:Y:S01]  /*5ed0*/  LDGSTS.E [R19+0x15a00], [R30.64], !P3 ;  /* 0x15a000001e137fae */ /* 0x0003e2000d921848 */
[----:B---3--:R-:W-:-:S03]  /*5ee0*/  IMAD.WIDE R32, R0, 0x4, R4 ;  /* 0x0000000400207825 */ /* 0x008fc600078e0204 */
[----:B------:R2:W-:Y:S04]  /*5ef0*/  STL.64 [R1+0x608], R28 ;  /* 0x0006081c01007387 */ /* 0x0005e80000100a00 */
[----:B------:R2:W-:Y:S04]  /*5f00*/  LDGSTS.E [R19+0x15c00], [R28.64], !P3 ;  /* 0x15c000001c137fae */ /* 0x0005e8000d921848 */
[----:B------:R3:W-:Y:S01]  /*5f10*/  STL.64 [R1+0x618], R26 ;  /* 0x0006181a01007387 */ /* 0x0007e20000100a00 */
[----:B-1----:R-:W-:-:S03]  /*5f20*/  IMAD.WIDE R30, R0, 0x4, R6 ;  /* 0x00000004001e7825 */ /* 0x002fc600078e0206 */
[----:B------:R3:W-:Y:S01]  /*5f30*/  LDGSTS.E [R19+0x15e00], [R26.64], !P3 ;  /* 0x15e000001a137fae */ /* 0x0007e2000d921848 */
[----:B------:R-:W-:Y:S01]  /*5f40*/  ISETP.GE.U32.AND P3, PT, R252, 0x7fffff80, PT ;  /* 0x7fffff80fc00780c */ /* 0x000fe20003f66070 */
[----:B------:R-:W-:Y:S02]  /*5f50*/  IMAD R252, R2, 0x33, RZ ;  /* 0x0000003302fc7824 */ /* 0x000fe400078e02ff */
[----:B--2---:R-:W-:Y:S01]  /*5f60*/  IMAD.WIDE R28, R0, 0x4, R8 ;  /* 0x00000004001c7825 */ /* 0x004fe200078e0208 */
[----:B------:R1:W-:Y:S03]  /*5f70*/  LDGSTS.E [R19+0x17800], [R32.64], !P4 ;  /* 0x1780000020137fae */ /* 0x0003e6000e121848 */
[----:B------:R-:W-:Y:S01]  /*5f80*/  IMAD.WIDE R34, R252, 0x4, R4 ;  /* 0x00000004fc227825 */ /* 0x000fe200078e0204 */
[----:B------:R2:W-:Y:S03]  /*5f90*/  LDGSTS.E [R19+0x17a00], [R30.64], !P4 ;  /* 0x17a000001e137fae */ /* 0x0005e6000e121848 */
[----:B---3--:R-:W-:Y:S01]  /*5fa0*/  IMAD.MOV.U32 R26, RZ, RZ, R22 ;  /* 0x000000ffff1a7224 */ /* 0x008fe200078e0016 */
[----:B------:R-:W-:Y:S01]  /*5fb0*/  MOV R22, R12 ;  /* 0x0000000c00167202 */ /* 0x000fe20000000f00 */
[----:B------:R-:W-:Y:S01]  /*5fc0*/  IMAD.MOV.U32 R27, RZ, RZ, R23 ;  /* 0x000000ffff1b7224 */ /* 0x000fe200078e0017 */
[----:B------:R1:W-:Y:S01]  /*5fd0*/  STL.64 [R1+0x628], R32 ;  /* 0x0006282001007387 */ /* 0x0003e20000100a00 */
[----:B------:R-:W-:-:S02]  /*5fe0*/  IMAD.MOV.U32 R23, RZ, RZ, R13 ;  /* 0x000000ffff177224 */ /* 0x000fc400078e000d */
[----:B------:R-:W-:Y:S01]  /*5ff0*/  IMAD.WIDE R12, R0, 0x4, R10 ;  /* 0x00000004000c7825 */ /* 0x000fe200078e020a */
[----:B------:R-:W-:Y:S01]  /*6000*/  IADD3 R0, R3, -0x45, RZ ;  /* 0xffffffbb03007810 */ /* 0x000fe20007ffe0ff */
[----:B------:R3:W-:Y:S04]  /*6010*/  LDGSTS.E [R19+0x17c00], [R28.64], !P4 ;  /* 0x17c000001c137fae */ /* 0x0007e8000e121848 */
[----:B------:R2:W-:Y:S01]  /*6020*/  STL.64 [R1+0x638], R30 ;  /* 0x0006381e01007387 */ /* 0x0005e20000100a00 */
[----:B-1----:R-:W-:-:S03]  /*6030*/  IMAD.WIDE R32, R252, 0x4, R6 ;  /* 0x00000004fc207825 */ /* 0x002fc600078e0206 */
[----:B------:R1:W-:Y:S01]  /*6040*/  LDGSTS.E [R19+0x17e00], [R12.64], !P4 ;  /* 0x17e000000c137fae */ /* 0x0003e2000e121848 */
[----:B------:R-:W-:Y:S01]  /*6050*/  ISETP.GE.U32.AND P4, PT, R0, 0x7fffff7c, PT ;  /* 0x7fffff7c0000780c */ /* 0x000fe20003f86070 */
[----:B------:R-:W-:Y:S02]  /*6060*/  IMAD R0, R2, 0x37, RZ ;  /* 0x0000003702007824 */ /* 0x000fe400078e02ff */
[----:B------:R3:W-:Y:S01]  /*6070*/  STL.64 [R1+0x648], R28 ;  /* 0x0006481c01007387 */ /* 0x0007e20000100a00 */
[----:B--2---:R-:W-:-:S03]  /*6080*/  IMAD.WIDE R30, R252, 0x4, R8 ;  /* 0x00000004fc1e7825 */ /* 0x004fc600078e0208 */
[----:B------:R1:W-:Y:S04]  /*6090*/  STL.64 [R1+0x658], R12 ;  /* 0x0006580c01007387 */ /* 0x0003e80000100a00 */
[----:B------:R2:W-:Y:S01]  /*60a0*/  STL.64 [R1+0x668], R34 ;  /* 0x0006682201007387 */ /* 0x0005e20000100a00 */
[----:B---3--:R-:W-:-:S03]  /*60b0*/  IMAD.WIDE R28, R252, 0x4, R10 ;  /* 0x00000004fc1c7825 */ /* 0x008fc600078e020a */
[----:B------:R2:W-:Y:S01]  /*60c0*/  LDGSTS.E [R19+0x19800], [R34.64], !P5 ;  /* 0x1980000022137fae */ /* 0x0005e2000e921848 */
[----:B------:R-:W-:-:S03]  /*60d0*/  IADD3 R252, R3, -0x49, RZ ;  /* 0xffffffb703fc7810 */ /* 0x000fc60007ffe0ff */
[----:B------:R3:W-:Y:S01]  /*60e0*/  STL.64 [R1+0x678], R32 ;  /* 0x0006782001007387 */ /* 0x0007e20000100a00 */
[----:B-1----:R-:W-:Y:S02]  /*60f0*/  IMAD.MOV.U32 R12, RZ, RZ, 0x3f ;  /* 0x0000003fff0c7424 */ /* 0x002fe400078e00ff */
[----:B------:R-:W-:Y:S01]  /*6100*/  IMAD.SHL.U32 R13, R250, 0x4, RZ ;  /* 0x00000004fa0d7824 */ /* 0x000fe200078e00ff */
[----:B------:R3:W-:Y:S02]  /*6110*/  LDGSTS.E [R19+0x19a00], [R32.64], !P5 ;  /* 0x19a0000020137fae */ /* 0x0007e4000e921848 */
[----:B------:R-:W-:Y:S02]  /*6120*/  IADD3 R12, R12, c[0x0][0x180], RZ ;  /* 0x000060000c0c7a10 */ /* 0x000fe40007ffe0ff */
[----:B------:R1:W-:Y:S01]  /*6130*/  STL.64 [R1+0x688], R30 ;  /* 0x0006881e01007387 */ /* 0x0003e20000100a00 */
[----:B--2---:R-:W-:-:S03]  /*6140*/  IMAD.WIDE R34, R0, 0x4, R4 ;  /* 0x0000000400227825 */ /* 0x004fc600078e0204 */
[----:B------:R1:W-:Y:S04]  /*6150*/  LDGSTS.E [R19+0x19c00], [R30.64], !P5 ;  /* 0x19c000001e137fae */ /* 0x0003e8000e921848 */
[----:B------:R2:W-:Y:S01]  /*6160*/  STL.64 [R1+0x698], R28 ;  /* 0x0006981c01007387 */ /* 0x0005e20000100a00 */
[----:B---3--:R-:W-:-:S03]  /*6170*/  IMAD.WIDE R32, R0, 0x4, R6 ;  /* 0x0000000400207825 */ /* 0x008fc600078e0206 */
[----:B------:R2:W-:Y:S01]  /*6180*/  LDGSTS.E [R19+0x19e00], [R28.64], !P5 ;  /* 0x19e000001c137fae */ /* 0x0005e2000e921848 */
[----:B------:R-:W-:Y:S01]  /*6190*/  ISETP.GE.U32.AND P5, PT, R252, 0x7fffff78, PT ;  /* 0x7fffff78fc00780c */ /* 0x000fe20003fa6070 */
[----:B------:R-:W-:Y:S02]  /*61a0*/  IMAD R252, R2, 0x3b, RZ ;  /* 0x0000003b02fc7824 */ /* 0x000fe400078e02ff */
[----:B-1----:R-:W-:Y:S01]  /*61b0*/  IMAD.WIDE R30, R0, 0x4, R8 ;  /* 0x00000004001e7825 */ /* 0x002fe200078e0208 */
[----:B------:R1:W-:Y:S03]  /*61c0*/  LDGSTS.E [R19+0x1b800], [R34.64], !P2 ;  /* 0x1b80000022137fae */ /* 0x0003e6000d121848 */
[----:B------:R-:W-:Y:S01]  /*61d0*/  IMAD.WIDE R36, R252, 0x4, R4 ;  /* 0x00000004fc247825 */ /* 0x000fe200078e0204 */
[----:B------:R3:W-:Y:S01]  /*61e0*/  LDGSTS.E [R19+0x1ba00], [R32.64], !P2 ;  /* 0x1ba0000020137fae */ /* 0x0007e2000d121848 */
[----:B--2---:R-:W-:-:S02]  /*61f0*/  MOV R28, R26 ;  /* 0x0000001a001c7202 */ /* 0x004fc40000000f00 */
[----:B------:R-:W-:Y:S01]  /*6200*/  IMAD.MOV.U32 R29, RZ, RZ, R27 ;  /* 0x000000ffff1d7224 */ /* 0x000fe200078e001b */
[----:B------:R2:W-:Y:S01]  /*6210*/  LDGSTS.E [R19+0x1bc00], [R30.64], !P2 ;  /* 0x1bc000001e137fae */ /* 0x0005e2000d121848 */
[----:B------:R-:W-:Y:S01]  /*6220*/  IMAD.WIDE R26, R0, 0x4, R10 ;  /* 0x00000004001a7825 */ /* 0x000fe200078e020a */
[----:B------:R-:W-:Y:S02]  /*6230*/  SHF.R.S32.HI R0, RZ, 0x6, R251 ;  /* 0x00000006ff007819 */ /* 0x000fe400000114fb */
[----:B------:R1:W-:Y:S02]  /*6240*/  STL.64 [R1+0x6a8], R34 ;  /* 0x0006a82201007387 */ /* 0x0003e40000100a00 */
[----:B------:R-:W-:Y:S02]  /*6250*/  SGXT R18, R0, 0x1 ;  /* 0x000000010012781a */ /* 0x000fe40000000200 */
[----:B------:R2:W-:Y:S01]  /*6260*/  LDGSTS.E [R19+0x1be00], [R26.64], !P2 ;  /* 0x1be000001a137fae */ /* 0x0005e2000d121848 */
[----:B------:R-:W-:-:S02]  /*6270*/  ISETP.GT.AND P2, PT, R12, 0x3f, PT ;  /* 0x0000003f0c00780c */ /* 0x000fc40003f44270 */
[----:B------:R-:W-:Y:S01]  /*6280*/  LOP3.LUT R18, R13, 0x110, R18, 0x78, !PT ;  /* 0x000001100d127812 */ /* 0x000fe200078e7812 */
[----:B------:R3:W-:Y:S01]  /*6290*/  STL.64 [R1+0x6b8], R32 ;  /* 0x0006b82001007387 */ /* 0x0007e20000100a00 */
[----:B------:R-:W-:Y:S02]  /*62a0*/  SEL R0, RZ, 0x4, !P2 ;  /* 0x00000004ff007807 */ /* 0x000fe40005000000 */
[----:B------:R-:W-:Y:S01]  /*62b0*/  ISETP.GE.AND P2, PT, R250, c[0x0][0x180], PT ;  /* 0x00006000fa007a0c */ /* 0x000fe20003f46270 */
[----:B-1----:R-:W-:Y:S01]  /*62c0*/  IMAD.WIDE R34, R252, 0x4, R6 ;  /* 0x00000004fc227825 */ /* 0x002fe200078e0206 */
[----:B------:R2:W-:Y:S01]  /*62d0*/  STL.64 [R1+0x6c8], R30 ;  /* 0x0006c81e01007387 */ /* 0x0005e20000100a00 */
[----:B------:R-:W-:Y:S02]  /*62e0*/  IADD3 R13, R3, -0x51, RZ ;  /* 0xffffffaf030d7810 */ /* 0x000fe40007ffe0ff */
[----:B------:R-:W-:Y:S01]  /*62f0*/  SEL R0, R0, RZ, !P2 ;  /* 0x000000ff00007207 */ /* 0x000fe20005000000 */
[----:B------:R1:W-:Y:S01]  /*6300*/  STL.64 [R1+0x6d8], R26 ;  /* 0x0006d81a01007387 */ /* 0x0003e20000100a00 */
[----:B---3--:R-:W-:-:S03]  /*6310*/  IMAD.WIDE R32, R252, 0x4, R8 ;  /* 0x00000004fc207825 */ /* 0x008fc600078e0208 */
[----:B------:R-:W-:Y:S01]  /*6320*/  STL.64 [R1+0x6e8], R36 ;  /* 0x0006e82401007387 */ /* 0x000fe20000100a00 */
[----:B------:R-:W-:Y:S02]  /*6330*/  ISETP.NE.U32.AND P2, PT, R0, RZ, PT ;  /* 0x000000ff0000720c */ /* 0x000fe40003f45070 */
[----:B------:R-:W-:Y:S01]  /*6340*/  IADD3 R0, R18, 0x100000, RZ ;  /* 0x0010000012007810 */ /* 0x000fe20007ffe0ff */
[----:B--2---:R-:W-:Y:S01]  /*6350*/  IMAD.WIDE R30, R252, 0x4, R10 ;  /* 0x00000004fc1e7825 */ /* 0x004fe200078e020a */
[----:B------:R2:W-:Y:S03]  /*6360*/  LDGSTS.E [R19+0x1d800], [R36.64], !P6 ;  /* 0x1d80000024137fae */ /* 0x0005e6000f121848 */
[----:B------:R-:W-:Y:S01]  /*6370*/  IMAD R252, R2, 0x3f, RZ ;  /* 0x0000003f02fc7824 */ /* 0x000fe200078e02ff */
[----:B------:R3:W-:Y:S01]  /*6380*/  STL.64 [R1+0x6f8], R34 ;  /* 0x0006f82201007387 */ /* 0x0007e20000100a00 */
[----:B-1----:R-:W-:-:S03]  /*6390*/  IADD3 R26, R3, -0x4d, RZ ;  /* 0xffffffb3031a7810 */ /* 0x002fc60007ffe0ff */
[----:B------:R3:W-:Y:S04]  /*63a0*/  LDGSTS.E [R19+0x1da00], [R34.64], !P6 ;  /* 0x1da0000022137fae */ /* 0x0007e8000f121848 */
[----:B------:R1:W-:Y:S04]  /*63b0*/  STL.64 [R1+0x708], R32 ;  /* 0x0007082001007387 */ /* 0x0003e80000100a00 */
[----:B------:R1:W-:Y:S04]  /*63c0*/  LDGSTS.E [R19+0x1dc00], [R32.64], !P6 ;  /* 0x1dc0000020137fae */ /* 0x0003e8000f121848 */
[----:B------:R2:W-:Y:S01]  /*63d0*/  STL.64 [R1+0x718], R30 ;  /* 0x0007181e01007387 */ /* 0x0005e20000100a00 */
[----:B---3--:R-:W-:Y:S01]  /*63e0*/  MOV R34, R28 ;  /* 0x0000001c00227202 */ /* 0x008fe20000000f00 */
[----:B------:R-:W-:-:S02]  /*63f0*/  IMAD.MOV.U32 R35, RZ, RZ, R29 ;  /* 0x000000ffff237224 */ /* 0x000fc400078e001d */
[----:B------:R2:W-:Y:S01]  /*6400*/  LDGSTS.E [R19+0x1de00], [R30.64], !P6 ;  /* 0x1de000001e137fae */ /* 0x0005e2000f121848 */
[----:B------:R-:W-:Y:S01]  /*6410*/  IMAD.WIDE R28, R252, 0x4, R8 ;  /* 0x00000004fc1c7825 */ /* 0x000fe200078e0208 */
[----:B------:R-:W-:-:S03]  /*6420*/  ISETP.GE.U32.AND P6, PT, R26, 0x7fffff74, PT ;  /* 0x7fffff741a00780c */ /* 0x000fc60003fc6070 */
[----:B-1----:R-:W-:-:S04]  /*6430*/  IMAD.WIDE R32, R252, 0x4, R4 ;  /* 0x00000004fc207825 */ /* 0x002fc800078e0204 */
[C---:B------:R-:W-:Y:S01]  /*6440*/  IMAD.WIDE R26, R252.reuse, 0x4, R10 ;  /* 0x00000004fc1a7825 */ /* 0x040fe200078e020a */
[----:B------:R1:W-:Y:S03]  /*6450*/  STL.64 [R1+0x730], R32 ;  /* 0x0007302001007387 */ /* 0x0003e60000100a00 */
[----:B--2---:R-:W-:Y:S01]  /*6460*/  IMAD.WIDE R30, R252, 0x4, R6 ;  /* 0x00000004fc1e7825 */ /* 0x004fe200078e0206 */
[----:B------:R1:W-:Y:S04]  /*6470*/  LDGSTS.E [R19+0x1f800], [R32.64], !P0 ;  /* 0x1f80000020137fae */ /* 0x0003e8000c121848 */
[----:B------:R2:W-:Y:S04]  /*6480*/  STL.64 [R1+0x740], R30 ;  /* 0x0007401e01007387 */ /* 0x0005e80000100a00 */
[----:B------:R3:W-:Y:S01]  /*6490*/  STL.64 [R1+0x750], R28 ;  /* 0x0007501c01007387 */ /* 0x0007e20000100a00 */
[----:B------:R-:W-:-:S03]  /*64a0*/  IADD3 R252, R18, 0x100000, RZ ;  /* 0x0010000012fc7810 */ /* 0x000fc60007ffe0ff */
[----:B-1----:R-:W4:Y:S04]  /*64b0*/  LDL.64 R32, [R1+0x260] ;  /* 0x0002600001207983 */ /* 0x002f280000100a00 */
[----:B------:R1:W-:Y:S04]  /*64c0*/  STL.64 [R1+0x760], R26 ;  /* 0x0007601a01007387 */ /* 0x0003e80000100a00 */
[----:B------:R2:W-:Y:S04]  /*64d0*/  LDGSTS.E [R19+0x1fa00], [R30.64], !P0 ;  /* 0x1fa000001e137fae */ /* 0x0005e8000c121848 */
[----:B------:R3:W-:Y:S04]  /*64e0*/  LDGSTS.E [R19+0x1fc00], [R28.64], !P0 ;  /* 0x1fc000001c137fae */ /* 0x0007e8000c121848 */
[----:B------:R1:W-:Y:S01]  /*64f0*/  LDGSTS.E [R19+0x1fe00], [R26.64], !P0 ;  /* 0x1fe000001a137fae */ /* 0x0003e2000c121848 */
[----:B------:R-:W-:-:S03]  /*6500*/  ISETP.GE.U32.AND P0, PT, R13, 0x7fffff70, PT ;  /* 0x7fffff700d00780c */ /* 0x000fc60003f06070 */
[----:B--2---:R-:W2:Y:S01]  /*6510*/  LDL.64 R30, [R1+0x270] ;  /* 0x00027000011e7983 */ /* 0x004ea20000100a00 */
[----:B------:R-:W-:-:S03]  /*6520*/  IADD3 R13, R18, 0x100000, RZ ;  /* 0x00100000120d7810 */ /* 0x000fc60007ffe0ff */
[----:B------:R-:W0:Y:S04]  /*6530*/  LDGDEPBAR ;  /* 0x00000000000079af */ /* 0x000e280000000000 */
[----:B---3--:R-:W3:Y:S04]  /*6540*/  LDL.64 R28, [R1+0x278] ;  /* 0x00027800011c7983 */ /* 0x008ee80000100a00 */
[----:B------:R1:W-:Y:S04]  /*6550*/  LDGSTS.E [R0+-0x60000], [R24.64], P2 ;  /* 0xa000000018007fae */ /* 0x0003e80009121848 */
[----:B-1----:R-:W3:Y:S04]  /*6560*/  LDL.64 R26, [R1+0x288] ;  /* 0x00028800011a7983 */ /* 0x002ee80000100a00 */
[----:B------:R1:W-:Y:S04]  /*6570*/  LDGSTS.E [R252+-0x5f800], [R34.64], P2 ;  /* 0xa080000022fc7fae */ /* 0x0003e80009121848 */
[----:B------:R-:W3:Y:S04]  /*6580*/  LDL.64 R24, [R1+0x298] ;  /* 0x0002980001187983 */ /* 0x000ee80000100a00 */
[----:B------:R1:W-:Y:S04]  /*6590*/  LDGSTS.E [R0+-0x5f000], [R22.64], P2 ;  /* 0xa100000016007fae */ /* 0x0003e80009121848 */
[----:B------:R1:W-:Y:S04]  /*65a0*/  LDGSTS.E [R13+-0x5e800], [R20.64], P2 ;  /* 0xa1800000140d7fae */ /* 0x0003e80009121848 */
[----:B------:R1:W-:Y:S04]  /*65b0*/  LDGSTS.E [R252+-0x5e000], [R16.64], P2 ;  /* 0xa200000010fc7fae */ /* 0x0003e80009121848 */
[----:B-1----:R-:W3:Y:S04]  /*65c0*/  LDL.64 R22, [R1+0x2a0] ;  /* 0x0002a00001167983 */ /* 0x002ee80000100a00 */
[----:B------:R-:W3:Y:S04]  /*65d0*/  LDL.64 R20, [R1+0x2b0] ;  /* 0x0002b00001147983 */ /* 0x000ee80000100a00 */
[----:B------:R1:W-:Y:S04]  /*65e0*/  LDGSTS.E [R0+-0x5d800], [R14.64], P2 ;  /* 0xa28000000e007fae */ /* 0x0003e80009121848 */
[----:B------:R1:W-:Y:S04]  /*65f0*/  LDGSTS.E [R252+-0x5d000], [R248.64], P2 ;  /* 0xa3000000f8fc7fae */ /* 0x0003e80009121848 */
[----:B------:R-:W3:Y:S04]  /*6600*/  LDL.64 R44, [R1+0x2d8] ;  /* 0x0002d800012c7983 */ /* 0x000ee80000100a00 */
[----:B-1----:R-:W3:Y:S01]  /*6610*/  LDL.64 R14, [R1+0x2c0] ;  /* 0x0002c000010e7983 */ /* 0x002ee20000100a00 */
[----:B------:R-:W-:-:S03]  /*6620*/  LOP3.LUT R16, R18, 0x20, RZ, 0x3c, !PT ;  /* 0x0000002012107812 */ /* 0x000fc600078e3cff */
[----:B------:R-:W3:Y:S01]  /*6630*/  LDL.64 R248, [R1+0x2c8] ;  /* 0x0002c80001f87983 */ /* 0x000ee20000100a00 */
[----:B------:R-:W-:-:S03]  /*6640*/  IADD3 R252, R16, 0x100000, RZ ;  /* 0x0010000010fc7810 */ /* 0x000fc60007ffe0ff */
[----:B------:R-:W3:Y:S04]  /*6650*/  LDL.64 R42, [R1+0x2e8] ;  /* 0x0002e800012a7983 */ /* 0x000ee80000100a00 */
[----:B------:R-:W3:Y:S04]  /*6660*/  LDL.64 R40, [R1+0x2f0] ;  /* 0x0002f00001287983 */ /* 0x000ee80000100a00 */
[----:B------:R-:W3:Y:S04]  /*6670*/  LDL.64 R38, [R1+0x2f8] ;  /* 0x0002f80001267983 */ /* 0x000ee80000100a00 */
[----:B------:R-:W3:Y:S04]  /*6680*/  LDL.64 R36, [R1+0x308] ;  /* 0x0003080001247983 */ /* 0x000ee80000100a00 */
[----:B------:R-:W3:Y:S04]  /*6690*/  LDL.64 R34, [R1+0x310] ;  /* 0x0003100001227983 */ /* 0x000ee80000100a00 */
[----:B----4-:R1:W-:Y:S02]  /*66a0*/  LDGSTS.E [R0+-0x5c800], [R32.64], P2 ;  /* 0xa380000020007fae */ /* 0x0103e40009121848 */
[----:B-1----:R-:W-:-:S02]  /*66b0*/  IADD3 R0, R16, 0x100000, RZ ;  /* 0x0010000010007810 */ /* 0x002fc40007ffe0ff */
[----:B------:R-:W4:Y:S04]  /*66c0*/  LDL.64 R32, [R1+0x320] ;  /* 0x0003200001207983 */ /* 0x000f280000100a00 */
[----:B------:R-:W4:Y:S04]  /*66d0*/  LDL.64 R16, [R1+0x380] ;  /* 0x0003800001107983 */ /* 0x000f280000100a00 */
[----:B--2---:R1:W-:Y:S04]  /*66e0*/  LDGSTS.E [R252+-0x5fe00], [R30.64], P2 ;  /* 0xa02000001efc7fae */ /* 0x0043e80009121848 */
[----:B---3--:R2:W-:Y:S04]  /*66f0*/  LDGSTS.E [R0+-0x5f600], [R28.64], P2 ;  /* 0xa0a000001c007fae */ /* 0x0085e80009121848 */
[----:B-1----:R-:W3:Y:S04]  /*6700*/  LDL.64 R30, [R1+0x330] ;  /* 0x00033000011e7983 */ /* 0x002ee80000100a00 */
[----:B------:R1:W-:Y:S04]  /*6710*/  LDGSTS.E [R252+-0x5ee00], [R26.64], P2 ;  /* 0xa12000001afc7fae */ /* 0x0003e80009121848 */
[----:B--2---:R-:W2:Y:S04]  /*6720*/  LDL.64 R28, [R1+0x338] ;  /* 0x00033800011c7983 */ /* 0x004ea80000100a00 */
[----:B------:R1:W-:Y:S04]  /*6730*/  LDGSTS.E [R0+-0x5e600], [R24.64], P2 ;  /* 0xa1a0000018007fae */ /* 0x0003e80009121848 */
[----:B-1----:R-:W2:Y:S04]  /*6740*/  LDL.64 R26, [R1+0x348] ;  /* 0x00034800011a7983 */ /* 0x002ea80000100a00 */
[----:B------:R-:W2:Y:S04]  /*6750*/  LDL.64 R24, [R1+0x358] ;  /* 0x0003580001187983 */ /* 0x000ea80000100a00 */
[----:B------:R1:W-:Y:S04]  /*6760*/  LDGSTS.E [R252+-0x5de00], [R22.64], P2 ;  /* 0xa220000016fc7fae */ /* 0x0003e80009121848 */
[----:B------:R1:W-:Y:S04]  /*6770*/  LDGSTS.E [R0+-0x5d600], [R20.64], P2 ;  /* 0xa2a0000014007fae */ /* 0x0003e80009121848 */
[----:B-1----:R-:W2:Y:S04]  /*6780*/  LDL.64 R22, [R1+0x360] ;  /* 0x0003600001167983 */ /* 0x002ea80000100a00 */
[----:B------:R-:W2:Y:S04]  /*6790*/  LDL.64 R20, [R1+0x370] ;  /* 0x0003700001147983 */ /* 0x000ea80000100a00 */
[----:B------:R1:W-:Y:S04]  /*67a0*/  LDGSTS.E [R252+-0x5ce00], [R14.64], P2 ;  /* 0xa32000000efc7fae */ /* 0x0003e80009121848 */
[----:B------:R1:W-:Y:S04]  /*67b0*/  LDGSTS.E [R0+-0x5c600], [R248.64], P2 ;  /* 0xa3a00000f8007fae */ /* 0x0003e80009121848 */
[----:B-1----:R-:W2:Y:S04]  /*67c0*/  LDL.64 R14, [R1+0x388] ;  /* 0x00038800010e7983 */ /* 0x002ea80000100a00 */
[----:B------:R-:W2:Y:S01]  /*67d0*/  LDL.64 R248, [R1+0x398] ;  /* 0x0003980001f87983 */ /* 0x000ea20000100a00 */
[----:B------:R-:W-:-:S04]  /*67e0*/  LOP3.LUT R13, R18, 0x40, RZ, 0x3c, !PT ;  /* 0x00000040120d7812 */ /* 0x000fc800078e3cff */
[C---:B------:R-:W-:Y:S02]  /*67f0*/  IADD3 R252, R13.reuse, 0x100000, RZ ;  /* 0x001000000dfc7810 */ /* 0x040fe40007ffe0ff */
[----:B------:R-:W-:-:S03]  /*6800*/  IADD3 R0, R13, 0x100000, RZ ;  /* 0x001000000d007810 */ /* 0x000fc60007ffe0ff */
[----:B------:R1:W-:Y:S01]  /*6810*/  LDGSTS.E [R252+-0x5fc00], [R44.64], P2 ;  /* 0xa04000002cfc7fae */ /* 0x0003e20009121848 */
[----:B------:R-:W-:-:S03]  /*6820*/  LOP3.LUT R18, R18, 0x60, RZ, 0x3c, !PT ;  /* 0x0000006012127812 */ /* 0x000fc600078e3cff */
[----:B------:R1:W-:Y:S04]  /*6830*/  LDGSTS.E [R0+-0x5f400], [R42.64], P2 ;  /* 0xa0c000002a007fae */ /* 0x0003e80009121848 */
[----:B------:R1:W-:Y:S04]  /*6840*/  LDGSTS.E [R252+-0x5ec00], [R40.64], P2 ;  /* 0xa140000028fc7fae */ /* 0x0003e80009121848 */
[----:B------:R1:W-:Y:S04]  /*6850*/  LDGSTS.E [R0+-0x5e400], [R38.64], P2 ;  /* 0xa1c0000026007fae */ /* 0x0003e80009121848 */
[----:B------:R1:W-:Y:S04]  /*6860*/  LDGSTS.E [R252+-0x5dc00], [R36.64], P2 ;  /* 0xa240000024fc7fae */ /* 0x0003e80009121848 */
[----:B------:R1:W-:Y:S01]  /*6870*/  LDGSTS.E [R0+-0x5d400], [R34.64], P2 ;  /* 0xa2c0000022007fae */ /* 0x0003e20009121848 */
[----:B------:R-:W-:-:S03]  /*6880*/  IADD3 R13, R18, 0x100000, RZ ;  /* 0x00100000120d7810 */ /* 0x000fc60007ffe0ff */
[----:B-1----:R-:W2:Y:S04]  /*6890*/  LDL.LU.64 R44, [R1+0xee0] ;  /* 0x000ee000012c7983 */ /* 0x002ea80000300a00 */
[----:B------:R-:W2:Y:S04]  /*68a0*/  LDL.LU.64 R42, [R1+0xed8] ;  /* 0x000ed800012a7983 */ /* 0x000ea80000300a00 */
[----:B------:R-:W2:Y:S04]  /*68b0*/  LDL.LU.64 R40, [R1+0xed0] ;  /* 0x000ed00001287983 */ /* 0x000ea80000300a00 */
[----:B------:R-:W2:Y:S01]  /*68c0*/  LDL.LU.64 R38, [R1+0xec8] ;  /* 0x000ec80001267983 */ /* 0x000ea20000300a00 */
[----:B------:R-:W-:-:S03]  /*68d0*/  IMAD.SHL.U32 R2, R2, 0x40, RZ ;  /* 0x0000004002027824 */ /* 0x000fc600078e00ff */
[----:B------:R-:W2:Y:S04]  /*68e0*/  LDL.LU.64 R36, [R1+0xec0] ;  /* 0x000ec00001247983 */ /* 0x000ea80000300a00 */
[----:B------:R-:W2:Y:S04]  /*68f0*/  LDL.LU.64 R34, [R1+0xeb8] ;  /* 0x000eb80001227983 */ /* 0x000ea80000300a00 */
[----:B----4-:R1:W-:Y:S02]  /*6900*/  LDGSTS.E [R252+-0x5cc00], [R32.64], P2 ;  /* 0xa340000020fc7fae */ /* 0x0103e40009121848 */
[----:B-1----:R-:W-:-:S02]  /*6910*/  IADD3 R252, R18, 0x100000, RZ ;  /* 0x0010000012fc7810 */ /* 0x002fc40007ffe0ff */
[----:B---3--:R1:W-:Y:S04]  /*6920*/  LDGSTS.E [R0+-0x5c400], [R30.64], P2 ;  /* 0xa3c000001e007fae */ /* 0x0083e80009121848 */
[----:B--2---:R2:W-:Y:S01]  /*6930*/  LDGSTS.E [R252+-0x5fa00], [R28.64], P2 ;  /* 0xa06000001cfc7fae */ /* 0x0045e20009121848 */
[----:B-1----:R-:W-:-:S05]  /*6940*/  IADD3 R0, R18, 0x100000, RZ ;  /* 0x0010000012007810 */ /* 0x002fca0007ffe0ff */
[----:B------:R1:W-:Y:S04]  /*6950*/  LDGSTS.E [R0+-0x5f200], [R26.64], P2 ;  /* 0xa0e000001a007fae */ /* 0x0003e80009121848 */
[----:B--2---:R-:W2:Y:S04]  /*6960*/  LDL.LU.64 R28, [R1+0x128] ;  /* 0x00012800011c7983 */ /* 0x004ea80000300a00 */
[----:B------:R3:W-:Y:S04]  /*6970*/  LDGSTS.E [R13+-0x5ea00], [R24.64], P2 ;  /* 0xa1600000180d7fae */ /* 0x0007e80009121848 */
[----:B------:R4:W-:Y:S04]  /*6980*/  LDGSTS.E [R252+-0x5e200], [R22.64], P2 ;  /* 0xa1e0000016fc7fae */ /* 0x0009e80009121848 */
[----:B------:R1:W-:Y:S04]  /*6990*/  LDGSTS.E [R0+-0x5da00], [R20.64], P2 ;  /* 0xa260000014007fae */ /* 0x0003e80009121848 */
[----:B------:R3:W-:Y:S01]  /*69a0*/  LDGSTS.E [R13+-0x5d200], [R16.64], P2 ;  /* 0xa2e00000100d7fae */ /* 0x0007e20009121848 */
[----:B------:R-:W-:-:S03]  /*69b0*/  IMAD.WIDE R30, R2, 0x4, R8 ;  /* 0x00000004021e7825 */ /* 0x000fc600078e0208 */
[----:B-1----:R-:W2:Y:S04]  /*69c0*/  LDL.LU.64 R20, [R1+0x120] ;  /* 0x0001200001147983 */ /* 0x002ea80000300a00 */
[----:B------:R1:W-:Y:S04]  /*69d0*/  LDGSTS.E [R252+-0x5ca00], [R14.64], P2 ;  /* 0xa36000000efc7fae */ /* 0x0003e80009121848 */
[----:B------:R1:W-:Y:S04]  /*69e0*/  LDGSTS.E [R0+-0x5c200], [R248.64], P2 ;  /* 0xa3e00000f8007fae */ /* 0x0003e80009121848 */
[----:B------:R-:W0:Y:S04]  /*69f0*/  LDGDEPBAR ;  /* 0x00000000000079af */ /* 0x000e280000000000 */
[----:B------:R-:W-:Y:S01]  /*6a00*/  BAR.SYNC.DEFER_BLOCKING 0x0 ;  /* 0x0000000000007b1d */ /* 0x000fe20000010000 */
[----:B------:R-:W-:-:S02]  /*6a10*/  ISETP.GT.AND P2, PT, R12, 0x7f, PT ;  /* 0x0000007f0c00780c */ /* 0x000fc40003f44270 */
[----:B------:R-:W-:Y:S02]  /*6a20*/  IADD3 R12, R3, -0x59, RZ ;  /* 0xffffffa7030c7810 */ /* 0x000fe40007ffe0ff */
[----:B-1----:R-:W-:Y:S01]  /*6a30*/  SEL R0, RZ, 0x4, P1 ;  /* 0x00000004ff007807 */ /* 0x002fe20000800000 */
[----:B------:R-:W2:Y:S01]  /*6a40*/  LDL.LU.64 R26, [R1+0x118] ;  /* 0x00011800011a7983 */ /* 0x000ea20000300a00 */
[----:B------:R-:W-:Y:S02]  /*6a50*/  LOP3.LUT R9, R251, 0x7f, RZ, 0xc0, !PT ;  /* 0x0000007ffb097812 */ /* 0x000fe400078ec0ff */
[----:B------:R-:W-:Y:S01]  /*6a60*/  SEL R0, R0, RZ, P2 ;  /* 0x000000ff00007207 */ /* 0x000fe20001000000 */
[----:B---3--:R-:W3:Y:S01]  /*6a70*/  LDL.LU.64 R24, [R1+0x110] ;  /* 0x0001100001187983 */ /* 0x008ee20000300a00 */
[----:B------:R-:W-:Y:S01]  /*6a80*/  ISETP.GE.U32.AND P2, PT, R12, 0x7fffff68, PT ;  /* 0x7fffff680c00780c */ /* 0x000fe20003f46070 */
[C---:B------:R-:W-:Y:S02]  /*6a90*/  IMAD.WIDE R12, R2.reuse, 0x4, R4 ;  /* 0x00000004020c7825 */ /* 0x040fe400078e0204 */
[----:B----4-:R-:W4:Y:S02]  /*6aa0*/  LDL.LU.64 R22, [R1+0xc8] ;  /* 0x0000c80001167983 */ /* 0x010f240000300a00 */
[C---:B------:R-:W-:Y:S01]  /*6ab0*/  IMAD.WIDE R32, R2.reuse, 0x4, R6 ;  /* 0x0000000402207825 */ /* 0x040fe200078e0206 */
[----:B------:R-:W-:Y:S01]  /*6ac0*/  SHF.L.U32 R5, R9, 0x2, RZ ;  /* 0x0000000209057819 */ /* 0x000fe200000006ff */
[----:B------:R-:W4:Y:S02]  /*6ad0*/  LDL.LU.64 R18, [R1+0xc0] ;  /* 0x0000c00001127983 */ /* 0x000f240000300a00 */
[----:B------:R-:W-:-:S02]  /*6ae0*/  IMAD.WIDE R6, R2, 0x4, R10 ;  /* 0x0000000402067825 */ /* 0x000fc400078e020a */
[----:B------:R-:W4:Y:S04]  /*6af0*/  LDL.LU.64 R16, [R1+0xb8] ;  /* 0x0000b80001107983 */ /* 0x000f280000300a00 */
[----:B------:R-:W4:Y:S04]  /*6b00*/  LDL.LU.64 R14, [R1+0xb0] ;  /* 0x0000b000010e7983 */ /* 0x000f280000300a00 */
[----:B------:R1:W-:Y:S04]  /*6b10*/  STL.64 [R1+0xa68], R12 ;  /* 0x000a680c01007387 */ /* 0x0003e80000100a00 */
[----:B------:R1:W-:Y:S04]  /*6b20*/  STL.64 [R1+0xa60], R32 ;  /* 0x000a602001007387 */ /* 0x0003e80000100a00 */
[----:B------:R-:W-:Y:S04]  /*6b30*/  STL.64 [R1+0xa58], R30 ;  /* 0x000a581e01007387 */ /* 0x000fe80000100a00 */
[----:B------:R-:W-:Y:S01]  /*6b40*/  @!PT LDS RZ, [RZ] ;  /* 0x00000000fffff984 */ /* 0x000fe20000000800 */
[----:B------:R-:W-:Y:S01]  /*6b50*/  @!PT LDS RZ, [RZ] ;  /* 0x00000000fffff984 */ /* 0x000fe20000000800 */
[----:B------:R-:W-:Y:S01]  /*6b60*/  @!PT LDS RZ, [RZ] ;  /* 0x00000000fffff984 */ /* 0x000fe20000000800 */
[----:B------:R1:W-:Y:S04]  /*6b70*/  LDGSTS.E [R5+0x20000], [R12.64], !P3 ;  /* 0x200000000c057fae */ /* 0x0003e8000d921848 */
[----:B------:R1:W-:Y:S01]  /*6b80*/  STL.64 [R1+0xa50], R6 ;  /* 0x000a500601007387 */ /* 0x0003e20000100a00 */
[----:B------:R-:W-:-:S03]  /*6b90*/  IADD3 R252, R3, -0x55, RZ ;  /* 0xffffffab03fc7810 */ /* 0x000fc60007ffe0ff */
[----:B------:R1:W-:Y:S04]  /*6ba0*/  LDGSTS.E [R5+0x20200], [R32.64], !P3 ;  /* 0x2020000020057fae */ /* 0x0003e8000d921848 */
[----:B-1----:R-:W4:Y:S04]  /*6bb0*/  LDL.LU.64 R12, [R1+0x68] ;  /* 0x00006800010c7983 */ /* 0x002f280000300a00 */
[----:B------:R-:W4:Y:S04]  /*6bc0*/  LDL.LU.64 R248, [R1+0x60] ;  /* 0x0000600001f87983 */ /* 0x000f280000300a00 */
[----:B------:R-:W4:Y:S04]  /*6bd0*/  LDL.LU.64 R250, [R1+0x58] ;  /* 0x0000580001fa7983 */ /* 0x000f280000300a00 */
[----:B------:R-:W4:Y:S01]  /*6be0*/  LDL.LU.64 R10, [R1+0x50] ;  /* 0x00005000010a7983 */ /* 0x000f220000300a00 */
[----:B------:R-:W-:-:S02]  /*6bf0*/  ISETP.GE.U32.AND P1, PT, R252, 0x7fffff6c, PT ;  /* 0x7fffff6cfc00780c */ /* 0x000fc40003f26070 */
[----:B------:R-:W-:Y:S01]  /*6c00*/  IADD3 R252, R3, -0x5d, RZ ;  /* 0xffffffa303fc7810 */ /* 0x000fe20007ffe0ff */
[----:B------:R2:W-:Y:S04]  /*6c10*/  LDGSTS.E [R5+0x20400], [R30.64], !P3 ;  /* 0x204000001e057fae */ /* 0x0005e8000d921848 */
[----:B------:R1:W-:Y:S01]  /*6c20*/  LDGSTS.E [R5+0x20600], [R6.64], !P3 ;  /* 0x2060000006057fae */ /* 0x0003e2000d921848 */
[----:B------:R-:W-:Y:S01]  /*6c30*/  ISETP.GE.U32.AND P3, PT, R252, 0x7fffff64, PT ;  /* 0x7fffff64fc00780c */ /* 0x000fe20003f66070 */
[----:B------:R-:W-:Y:S02]  /*6c40*/  IMAD.SHL.U32 R252, R9, 0x4, RZ ;  /* 0x0000000409fc7824 */ /* 0x000fe400078e00ff */
[----:B------:R-:W4:Y:S04]  /*6c50*/  LDL.LU.64 R32, [R1+0xeb0] ;  /* 0x000eb00001207983 */ /* 0x000f280000300a00 */
[----:B-1----:R-:W4:Y:S01]  /*6c60*/  LDL.LU.64 R6, [R1+0x8] ;  /* 0x0000080001067983 */ /* 0x002f220000300a00 */
[----:B--2---:R-:W-:-:S05]  /*6c70*/  IMAD.WIDE R30, R2, 0x4, R28 ;  /* 0x00000004021e7825 */ /* 0x004fca00078e021c */
[----:B------:R1:W-:Y:S01]  /*6c80*/  LDGSTS.E [R252+0x22000], [R30.64], !P4 ;  /* 0x220000001efc7fae */ /* 0x0003e2000e121848 */
[----:B------:R-:W-:-:S03]  /*6c90*/  IMAD.WIDE R28, R2, 0x4, R20 ;  /* 0x00000004021c7825 */ /* 0x000fc600078e0214 */
[----:B------:R-:W2:Y:S04]  /*6ca0*/  LDL.LU.64 R20, [R1] ;  /* 0x0000000001147983 */ /* 0x000ea80000300a00 */
[----:B------:R1:W-:Y:S04]  /*6cb0*/  STL.64 [R1+0xa38], R30 ;  /* 0x000a381e01007387 */ /* 0x0003e80000100a00 */
[----:B------:R3:W-:Y:S04]  /*6cc0*/  STL.64 [R1+0xa30], R28 ;  /* 0x000a301c01007387 */ /* 0x0007e80000100a00 */
[----:B------:R3:W-:Y:S04]  /*6cd0*/  LDGSTS.E [R252+0x22200], [R28.64], !P4 ;  /* 0x222000001cfc7fae */ /* 0x0007e8000e121848 */
[----:B-1----:R-:W2:Y:S01]  /*6ce0*/  LDL.LU.64 R30, [R1+0xea8] ;  /* 0x000ea800011e7983 */ /* 0x002ea20000300a00 */
[----:B------:R-:W-:-:S04]  /*6cf0*/  IMAD.WIDE R26, R2, 0x4, R26 ;  /* 0x00000004021a7825 */ /* 0x000fc800078e021a */
[C---:B---3--:R-:W-:Y:S01]  /*6d00*/  IMAD.WIDE R24, R2.reuse, 0x4, R24 ;  /* 0x0000000402187825 */ /* 0x048fe200078e0218 */
[----:B------:R1:W-:Y:S03]  /*6d10*/  STL.64 [R1+0xa28], R26 ;  /* 0x000a281a01007387 */ /* 0x0003e60000100a00 */
[C---:B----4-:R-:W-:Y:S01]  /*6d20*/  IMAD.WIDE R22, R2.reuse, 0x4, R22 ;  /* 0x0000000402167825 */ /* 0x050fe200078e0216 */
[----:B------:R-:W3:Y:S03]  /*6d30*/  LDL.LU.64 R28, [R1+0xea0] ;  /* 0x000ea000011c7983 */ /* 0x000ee60000300a00 */
[C---:B------:R-:W-:Y:S01]  /*6d40*/  IMAD.WIDE R18, R2.reuse, 0x4, R18 ;  /* 0x0000000402127825 */ /* 0x040fe200078e0212 */
[----:B------:R4:W-:Y:S03]  /*6d50*/  STL.64 [R1+0xa20], R24 ;  /* 0x000a201801007387 */ /* 0x0009e60000100a00 */
[C---:B------:R-:W-:Y:S01]  /*6d60*/  IMAD.WIDE R16, R2.reuse, 0x4, R16 ;  /* 0x0000000402107825 */ /* 0x040fe200078e0210 */
[----:B------:R1:W-:Y:S04]  /*6d70*/  LDGSTS.E [R252+0x22400], [R26.64], !P4 ;  /* 0x224000001afc7fae */ /* 0x0003e8000e121848 */
[----:B------:R4:W-:Y:S01]  /*6d80*/  LDGSTS.E [R252+0x22600], [R24.64], !P4 ;  /* 0x2260000018fc7fae */ /* 0x0009e2000e121848 */
[----:B------:R-:W-:-:S03]  /*6d90*/  IMAD.WIDE R14, R2, 0x4, R14 ;  /* 0x00000004020e7825 */ /* 0x000fc600078e020e */
[----:B------:R4:W-:Y:S04]  /*6da0*/  LDGSTS.E [R252+0x24000], [R22.64], !P5 ;  /* 0x2400000016fc7fae */ /* 0x0009e8000e921848 */
[----:B-1----:R-:W3:Y:S04]  /*6db0*/  LDL.LU.64 R26, [R1+0xe98] ;  /* 0x000e9800011a7983 */ /* 0x002ee80000300a00 */
[----:B----4-:R-:W4:Y:S04]  /*6dc0*/  LDL.LU.64 R24, [R1+0xe90] ;  /* 0x000e900001187983 */ /* 0x010f280000300a00 */
[----:B------:R1:W-:Y:S04]  /*6dd0*/  STL.64 [R1+0xa18], R22 ;  /* 0x000a181601007387 */ /* 0x0003e80000100a00 */
[----:B------:R1:W-:Y:S04]  /*6de0*/  STL.64 [R1+0xa10], R18 ;  /* 0x000a101201007387 */ /* 0x0003e80000100a00 */
[----:B------:R1:W-:Y:S01]  /*6df0*/  LDGSTS.E [R252+0x24200], [R18.64], !P5 ;  /* 0x2420000012fc7fae */ /* 0x0003e2000e921848 */
[----:B------:R-:W-:-:S03]  /*6e00*/  IMAD.WIDE R12, R2, 0x4, R12 ;  /* 0x00000004020c7825 */ /* 0x000fc600078e020c */
[----:B-1----:R-:W3:Y:S01]  /*6e10*/  LDL.LU.64 R22, [R1+0xe88] ;  /* 0x000e880001167983 */ /* 0x002ee20000300a00 */
[----:B------:R-:W-:-:S03]  /*6e20*/  IMAD.WIDE R248, R2, 0x4, R248 ;  /* 0x0000000402f87825 */ /* 0x000fc600078e02f8 */
[----:B------:R1:W-:Y:S04]  /*6e30*/  STL.64 [R1+0xa08], R16 ;  /* 0x000a081001007387 */ /* 0x0003e80000100a00 */
[----:B------:R-:W3:Y:S01]  /*6e40*/  LDL.LU.64 R18, [R1+0xe80] ;  /* 0x000e800001127983 */ /* 0x000ee20000300a00 */
[----:B------:R-:W-:-:S03]  /*6e50*/  IMAD.WIDE R250, R2, 0x4, R250 ;  /* 0x0000000402fa7825 */ /* 0x000fc600078e02fa */
[----:B------:R1:W-:Y:S01]  /*6e60*/  STL.64 [R1+0xa00], R14 ;  /* 0x000a000e01007387 */ /* 0x0003e20000100a00 */
[----:B------:R-:W-:-:S03]  /*6e70*/  IMAD.WIDE R10, R2, 0x4, R10 ;  /* 0x00000004020a7825 */ /* 0x000fc600078e020a */
[----:B------:R1:W-:Y:S04]  /*6e80*/  LDGSTS.E [R252+0x24400], [R16.64], !P5 ;  /* 0x2440000010fc7fae */ /* 0x0003e8000e921848 */
[----:B------:R1:W-:Y:S04]  /*6e90*/  LDGSTS.E [R252+0x24600], [R14.64], !P5 ;  /* 0x246000000efc7fae */ /* 0x0003e8000e921848 */
[----:B------:R1:W-:Y:S04]  /*6ea0*/  LDGSTS.E [R252+0x26000], [R12.64], !P6 ;  /* 0x260000000cfc7fae */ /* 0x0003e8000f121848 */
[----:B-1----:R-:W3:Y:S04]  /*6eb0*/  LDL.LU.64 R16, [R1+0xe78] ;  /* 0x000e780001107983 */ /* 0x002ee80000300a00 */
[----:B------:R-:W3:Y:S04]  /*6ec0*/  LDL.LU.64 R14, [R1+0xe70] ;  /* 0x000e7000010e7983 */ /* 0x000ee80000300a00 */
[----:B------:R1:W-:Y:S04]  /*6ed0*/  STL.64 [R1+0x9f8], R12 ;  /* 0x0009f80c01007387 */ /* 0x0003e80000100a00 */
[----:B------:R1:W-:Y:S04]  /*6ee0*/  STL.64 [R1+0x9f0], R248 ;  /* 0x0009f0f801007387 */ /* 0x0003e80000100a00 */
[----:B------:R1:W-:Y:S04]  /*6ef0*/  LDGSTS.E [R252+0x26200], [R248.64], !P6 ;  /* 0x26200000f8fc7fae */ /* 0x0003e8000f121848 */
[----:B-1----:R-:W3:Y:S04]  /*6f00*/  LDL.LU.64 R12, [R1+0xe68] ;  /* 0x000e6800010c7983 */ /* 0x002ee80000300a00 */
[----:B------:R1:W-:Y:S04]  /*6f10*/  STL.64 [R1+0x9e8], R250 ;  /* 0x0009e8fa01007387 */ /* 0x0003e80000100a00 */
[----:B------:R-:W3:Y:S04]  /*6f20*/  LDL.LU.64 R248, [R1+0xe60] ;  /* 0x000e600001f87983 */ /* 0x000ee80000300a00 */
[----:B------:R1:W-:Y:S04]  /*6f30*/  STL.64 [R1+0x9e0], R10 ;  /* 0x0009e00a01007387 */ /* 0x0003e80000100a00 */
[----:B------:R1:W-:Y:S01]  /*6f40*/  LDGSTS.E [R252+0x26400], [R250.64], !P6 ;  /* 0x26400000fafc7fae */ /* 0x0003e2000f121848 */
[----:B------:R-:W-:-:S03]  /*6f50*/  IMAD.WIDE R6, R2, 0x4, R6 ;  /* 0x0000000402067825 */ /* 0x000fc600078e0206 */
[----:B------:R2:W-:Y:S04]  /*6f60*/  LDGSTS.E [R252+0x26600], [R10.64], !P6 ;  /* 0x266000000afc7fae */ /* 0x0005e8000f121848 */
[----:B-1----:R-:W3:Y:S04]  /*6f70*/  LDL.LU.64 R250, [R1+0xe58] ;  /* 0x000e580001fa7983 */ /* 0x002ee80000300a00 */
[----:B------:R1:W-:Y:S01]  /*6f80*/  STL.64 [R1+0x9d8], R6 ;  /* 0x0009d80601007387 */ /* 0x0003e20000100a00 */
[----:B--2---:R-:W-:-:S05]  /*6f90*/  IMAD.WIDE R20, R2, 0x4, R20 ;  /* 0x0000000402147825 */ /* 0x004fca00078e0214 */
[----:B------:R2:W-:Y:S01]  /*6fa0*/  STL.64 [R1+0x9d0], R20 ;  /* 0x0009d01401007387 */ /* 0x0005e20000100a00 */
[----:B---3--:R-:W-:Y:S01]  /*6fb0*/  IMAD.WIDE R10, R2, 0x4, R250 ;  /* 0x00000004020a7825 */ /* 0x008fe200078e02fa */
[----:B------:R-:W-:-:S03]  /*6fc0*/  MOV R251, R7 ;  /* 0x0000000700fb7202 */ /* 0x000fc60000000f00 */
[----:B------:R-:W-:Y:S01]  /*6fd0*/  IMAD.MOV.U32 R250, RZ, RZ, R6 ;  /* 0x000000fffffa7224 */ /* 0x000fe200078e0006 */
[----:B------:R3:W-:Y:S04]  /*6fe0*/  STL.64 [R1+0x9c8], R10 ;  /* 0x0009c80a01007387 */ /* 0x0007e80000100a00 */
[----:B------:R2:W-:Y:S04]  /*6ff0*/  LDGSTS.E [R252+0x28000], [R250.64], !P0 ;  /* 0x28000000fafc7fae */ /* 0x0005e8000c121848 */
[----:B------:R2:W-:Y:S01]  /*7000*/  LDGSTS.E [R252+0x28200], [R20.64], !P0 ;  /* 0x2820000014fc7fae */ /* 0x0005e2000c121848 */
[----:B-1----:R-:W-:-:S03]  /*7010*/  IMAD.WIDE R6, R2, 0x4, R248 ;  /* 0x0000000402067825 */ /* 0x002fc600078e02f8 */
[----:B------:R3:W-:Y:S01]  /*7020*/  LDGSTS.E [R252+0x28400], [R10.64], !P0 ;  /* 0x284000000afc7fae */ /* 0x0007e2000c121848 */
[----:B------:R-:W-:-:S03]  /*7030*/  IMAD.WIDE R12, R2, 0x4, R12 ;  /* 0x00000004020c7825 */ /* 0x000fc600078e020c */
[----:B------:R1:W-:Y:S04]  /*7040*/  LDGSTS.E [R252+0x28600], [R6.64], !P0 ;  /* 0x2860000006fc7fae */ /* 0x0003e8000c121848 */
[----:B--2---:R-:W2:Y:S01]  /*7050*/  LDL.LU.64 R20, [R1+0xe50] ;  /* 0x000e500001147983 */ /* 0x004ea20000300a00 */
[----:B------:R-:W-:-:S03]  /*7060*/  IMAD.WIDE R14, R2, 0x4, R14 ;  /* 0x00000004020e7825 */ /* 0x000fc600078e020e */
[----:B------:R1:W-:Y:S01]  /*7070*/  STL.64 [R1+0x9c0], R6 ;  /* 0x0009c00601007387 */ /* 0x0003e20000100a00 */
[C---:B---3--:R-:W-:Y:S01]  /*7080*/  IMAD.WIDE R10, R2.reuse, 0x4, R16 ;  /* 0x00000004020a7825 */ /* 0x048fe200078e0210 */
[----:B------:R-:W-:Y:S02]  /*7090*/  IADD3 R4, R3, -0x61, RZ ;  /* 0xffffff9f03047810 */ /* 0x000fe40007ffe0ff */
[----:B------:R3:W-:Y:S04]  /*70a0*/  STL.64 [R1+0x9b8], R12 ;  /* 0x0009b80c01007387 */ /* 0x0007e80000100a00 */
[----:B------:R3:W-:Y:S01]  /*70b0*/  LDGSTS.E [R252+0x2a000], [R12.64], !P1 ;  /* 0x2a0000000cfc7fae */ /* 0x0007e2000c921848 */
[----:B-1----:R-:W-:-:S03]  /*70c0*/  IMAD.WIDE R6, R2, 0x4, R18 ;  /* 0x0000000402067825 */ /* 0x002fc600078e0212 */
[----:B------:R-:W-:Y:S04]  /*70d0*/  STL.64 [R1+0x9b0], R14 ;  /* 0x0009b00e01007387 */ /* 0x000fe80000100a00 */
[----:B------:R2:W-:Y:S01]  /*70e0*/  LDGSTS.E [R252+0x2a200], [R14.64], !P1 ;  /* 0x2a2000000efc7fae */ /* 0x0005e2000c921848 */
[----:B---3--:R-:W-:-:S03]  /*70f0*/  IMAD.WIDE R12, R2, 0x4, R22 ;  /* 0x00000004020c7825 */ /* 0x008fc600078e0216 */
[----:B------:R4:W-:Y:S01]  /*7100*/  STL.64 [R1+0x9a8], R10 ;  /* 0x0009a80a01007387 */ /* 0x0009e20000100a00 */
[----:B------:R-:W-:-:S03]  /*7110*/  ISETP.GE.U32.AND P4, PT, R4, 0x7fffff60, PT ;  /* 0x7fffff600400780c */ /* 0x000fc60003f86070 */
[----:B------:R4:W-:Y:S04]  /*7120*/  LDGSTS.E [R252+0x2a400], [R10.64], !P1 ;  /* 0x2a4000000afc7fae */ /* 0x0009e8000c921848 */
[----:B------:R1:W-:Y:S04]  /*7130*/  STL.64 [R1+0x9a0], R6 ;  /* 0x0009a00601007387 */ /* 0x0003e80000100a00 */
[----:B------:R1:W-:Y:S01]  /*7140*/  LDGSTS.E [R252+0x2a600], [R6.64], !P1 ;  /* 0x2a60000006fc7fae */ /* 0x0003e2000c921848 */
[----:B----4-:R-:W-:Y:S01]  /*7150*/  IMAD.WIDE R10, R2, 0x4, R24 ;  /* 0x00000004020a7825 */ /* 0x010fe200078e0218 */
[----:B------:R-:W-:-:S03]  /*7160*/  IADD3 R4, R3, -0x65, RZ ;  /* 0xffffff9b03047810 */ /* 0x000fc60007ffe0ff */
[----:B-1----:R-:W-:Y:S01]  /*7170*/  IMAD.WIDE R6, R2, 0x4, R26 ;  /* 0x0000000402067825 */ /* 0x002fe200078e021a */
[----:B------:R-:W-:Y:S02]  /*7180*/  ISETP.GE.U32.AND P5, PT, R4, 0x7fffff5c, PT ;  /* 0x7fffff5c0400780c */ /* 0x000fe40003fa6070 */
[----:B------:R-:W-:-:S04]  /*7190*/  IADD3 R4, R3, -0x69, RZ ;  /* 0xffffff9703047810 */ /* 0x000fc80007ffe0ff */
[----:B------:R-:W-:Y:S02]  /*71a0*/  ISETP.GE.U32.AND P6, PT, R4, 0x7fffff58, PT ;  /* 0x7fffff580400780c */ /* 0x000fe40003fc6070 */
[----:B------:R-:W-:-:S04]  /*71b0*/  IADD3 R4, R3, -0x6d, RZ ;  /* 0xffffff9303047810 */ /* 0x000fc80007ffe0ff */
[----:B------:R-:W-:Y:S02]  /*71c0*/  ISETP.GE.U32.AND P0, PT, R4, 0x7fffff54, PT ;  /* 0x7fffff540400780c */ /* 0x000fe40003f06070 */
[----:B------:R-:W-:-:S04]  /*71d0*/  IADD3 R4, R3, -0x71, RZ ;  /* 0xffffff8f03047810 */ /* 0x000fc80007ffe0ff */
[----:B------:R-:W-:Y:S02]  /*71e0*/  ISETP.GE.U32.AND P1, PT, R4, 0x7fffff50, PT ;  /* 0x7fffff500400780c */ /* 0x000fe40003f26070 */
[----:B------:R-:W-:Y:S01]  /*71f0*/  IADD3 R4, R3, -0x75, RZ ;  /* 0xffffff8b03047810 */ /* 0x000fe20007ffe0ff */
[----:B--2---:R-:W-:-:S05]  /*7200*/  IMAD.WIDE R14, R2, 0x4, R20 ;  /* 0x00000004020e7825 */ /* 0x004fca00078e0214 */
[----:B------:R1:W-:Y:S04]  /*7210*/  STL.64 [R1+0x998], R14 ;  /* 0x0009980e01007387 */ /* 0x0003e80000100a00 */
[----:B------:R1:W-:Y:S04]  /*7220*/  LDGSTS.E [R252+0x2c000], [R14.64], !P2 ;  /* 0x2c0000000efc7fae */ /* 0x0003e8000d121848 */
        /* <DEDUP_REMOVED lines=57> */
[----:B------:R1:W-:Y:S01]  /*75c0*/  STL.64 [R1+0x8f8], R14 ;  /* 0x0008f80e01007387 */ /* 0x0003e20000100a00 */
[----:B------:R-:W-:-:S03]  /*75d0*/  ISETP.GE.U32.AND P2, PT, R4, 0x7fffff4c, PT ;  /* 0x7fffff4c0400780c */ /* 0x000fc60003f46070 */
        /* <DEDUP_REMOVED lines=23> */
[----:B------:R-:W-:Y:S04]  /*7750*/  STL.64 [R1+0x8b8], R14 ;  /* 0x0008b80e01007387 */ /* 0x000fe80000100a00 */
[----:B------:R-:W-:Y:S01]  /*7760*/  STL.64 [R1+0x8b0], R12 ;  /* 0x0008b00c01007387 */ /* 0x000fe20000100a00 */
[----:B--2---:R-:W-:-:S03]  /*7770*/  IMAD.WIDE R6, R2, 0x4, R82 ;  /* 0x0000000402067825 */ /* 0x004fc600078e0252 */
[----:B------:R1:W-:Y:S04]  /*7780*/  STL.64 [R1+0x8a8], R10 ;  /* 0x0008a80a01007387 */ /* 0x0003e80000100a00 */
[----:B------:R2:W-:Y:S04]  /*7790*/  LDGSTS.E [R252+0x3a000], [R14.64], !P2 ;  /* 0x3a0000000efc7fae */ /* 0x0005e8000d121848 */
[----:B------:R3:W-:Y:S04]  /*77a0*/  STL.64 [R1+0x8a0], R6 ;  /* 0x0008a00601007387 */ /* 0x0007e80000100a00 */
[----:B------:R2:W-:Y:S04]  /*77b0*/  LDGSTS.E [R252+0x3a200], [R12.64], !P2 ;  /* 0x3a2000000cfc7fae */ /* 0x0005e8000d121848 */
[----:B------:R-:W4:Y:S04]  /*77c0*/  LDL.LU.64 R250, [R1+0x168] ;  /* 0x0001680001fa7983 */ /* 0x000f280000300a00 */
[----:B------:R1:W-:Y:S04]  /*77d0*/  LDGSTS.E [R252+0x3a400], [R10.64], !P2 ;  /* 0x3a4000000afc7fae */ /* 0x0003e8000d121848 */
[----:B------:R3:W-:Y:S04]  /*77e0*/  LDGSTS.E [R252+0x3a600], [R6.64], !P2 ;  /* 0x3a60000006fc7fae */ /* 0x0007e8000d121848 */
[----:B-1----:R-:W4:Y:S04]  /*77f0*/  LDL.LU.64 R10, [R1+0x160] ;  /* 0x00016000010a7983 */ /* 0x002f280000300a00 */
[----:B---3--:R-:W3:Y:S01]  /*7800*/  LDL.LU.64 R6, [R1+0x158] ;  /* 0x0001580001067983 */ /* 0x008ee20000300a00 */
[----:B------:R-:W-:-:S04]  /*7810*/  IADD3 R4, R3, -0x79, RZ ;  /* 0xffffff8703047810 */ /* 0x000fc80007ffe0ff */
[----:B------:R-:W-:Y:S01]  /*7820*/  ISETP.GE.U32.AND P3, PT, R4, 0x7fffff48, PT ;  /* 0x7fffff480400780c */ /* 0x000fe20003f66070 */
[----:B------:R-:W-:Y:S01]  /*7830*/  IMAD.WIDE R18, R2, 0x4, R84 ;  /* 0x0000000402127825 */ /* 0x000fe200078e0254 */
[----:B------:R-:W-:-:S03]  /*7840*/  IADD3 R4, R3, -0x7d, RZ ;  /* 0xffffff8303047810 */ /* 0x000fc60007ffe0ff */
[----:B------:R-:W-:Y:S01]  /*7850*/  IMAD.WIDE R16, R2, 0x4, R86 ;  /* 0x0000000402107825 */ /* 0x000fe200078e0256 */
[----:B------:R-:W-:-:S03]  /*7860*/  ISETP.GE.U32.AND P4, PT, R4, 0x7fffff44, PT ;  /* 0x7fffff440400780c */ /* 0x000fc60003f86070 */
[C---:B--2---:R-:W-:Y:S01]  /*7870*/  IMAD.WIDE R14, R2.reuse, 0x4, R88 ;  /* 0x00000004020e7825 */ /* 0x044fe200078e0258 */
[----:B------:R-:W-:Y:S03]  /*7880*/  STL.64 [R1+0x898], R18 ;  /* 0x0008981201007387 */ /* 0x000fe60000100a00 */
[C---:B------:R-:W-:Y:S01]  /*7890*/  IMAD.WIDE R12, R2.reuse, 0x4, R90 ;  /* 0x00000004020c7825 */ /* 0x040fe200078e025a */
[----:B------:R1:W-:Y:S04]  /*78a0*/  STL.64 [R1+0x890], R16 ;  /* 0x0008901001007387 */ /* 0x0003e80000100a00 */
[----:B------:R2:W-:Y:S04]  /*78b0*/  LDGSTS.E [R252+0x3c000], [R18.64], !P3 ;  /* 0x3c00000012fc7fae */ /* 0x0005e8000d921848 */
[----:B------:R1:W-:Y:S04]  /*78c0*/  STL.64 [R1+0x888], R14 ;  /* 0x0008880e01007387 */ /* 0x0003e80000100a00 */
[----:B------:R1:W-:Y:S04]  /*78d0*/  LDGSTS.E [R252+0x3c200], [R16.64], !P3 ;  /* 0x3c20000010fc7fae */ /* 0x0003e8000d921848 */
[----:B------:R2:W-:Y:S01]  /*78e0*/  STL.64 [R1+0x880], R12 ;  /* 0x0008800c01007387 */ /* 0x0005e20000100a00 */
[----:B------:R-:W-:-:S03]  /*78f0*/  IMAD.WIDE R30, R2, 0x4, R98 ;  /* 0x00000004021e7825 */ /* 0x000fc600078e0262 */
[----:B------:R2:W-:Y:S04]  /*7900*/  LDGSTS.E [R252+0x3c400], [R14.64], !P3 ;  /* 0x3c4000000efc7fae */ /* 0x0005e8000d921848 */
[----:B------:R-:W3:Y:S01]  /*7910*/  LDL.LU.64 R28, [R1+0x150] ;  /* 0x00015000011c7983 */ /* 0x000ee20000300a00 */
[----:B-1----:R-:W-:-:S03]  /*7920*/  IMAD.WIDE R16, R2, 0x4, R92 ;  /* 0x0000000402107825 */ /* 0x002fc600078e025c */
[----:B------:R1:W-:Y:S04]  /*7930*/  LDGSTS.E [R252+0x3c600], [R12.64], !P3 ;  /* 0x3c6000000cfc7fae */ /* 0x0003e8000d921848 */
[----:B------:R-:W3:Y:S01]  /*7940*/  LDL.LU.64 R26, [R1+0x108] ;  /* 0x00010800011a7983 */ /* 0x000ee20000300a00 */
[----:B--2---:R-:W-:-:S03]  /*7950*/  IMAD.WIDE R14, R2, 0x4, R94 ;  /* 0x00000004020e7825 */ /* 0x004fc600078e025e */
[----:B------:R-:W2:Y:S01]  /*7960*/  LDL.LU.64 R24, [R1+0x100] ;  /* 0x0001000001187983 */ /* 0x000ea20000300a00 */
[----:B-1----:R-:W-:-:S03]  /*7970*/  IMAD.WIDE R12, R2, 0x4, R96 ;  /* 0x00000004020c7825 */ /* 0x002fc600078e0260 */
[----:B------:R-:W2:Y:S04]  /*7980*/  LDL.LU.64 R22, [R1+0xf8] ;  /* 0x0000f80001167983 */ /* 0x000ea80000300a00 */
[----:B------:R-:W2:Y:S04]  /*7990*/  LDL.LU.64 R20, [R1+0xf0] ;  /* 0x0000f00001147983 */ /* 0x000ea80000300a00 */
[----:B------:R1:W-:Y:S04]  /*79a0*/  STL.64 [R1+0x878], R16 ;  /* 0x0008781001007387 */ /* 0x0003e80000100a00 */
[----:B------:R1:W-:Y:S04]  /*79b0*/  STL.64 [R1+0x870], R14 ;  /* 0x0008700e01007387 */ /* 0x0003e80000100a00 */
[----:B------:R1:W-:Y:S04]  /*79c0*/  STL.64 [R1+0x868], R12 ;  /* 0x0008680c01007387 */ /* 0x0003e80000100a00 */
[----:B------:R3:W-:Y:S04]  /*79d0*/  STL.64 [R1+0x860], R30 ;  /* 0x0008601e01007387 */ /* 0x0007e80000100a00 */
[----:B------:R1:W-:Y:S04]  /*79e0*/  LDGSTS.E [R252+0x3e000], [R16.64], !P4 ;  /* 0x3e00000010fc7fae */ /* 0x0003e8000e121848 */
[----:B------:R-:W2:Y:S01]  /*79f0*/  LDL.LU.64 R18, [R1+0xa8] ;  /* 0x0000a80001127983 */ /* 0x000ea20000300a00 */
[----:B------:R-:W-:-:S03]  /*7a00*/  IMAD.SHL.U32 R9, R9, 0x4, RZ ;  /* 0x0000000409097824 */ /* 0x000fc600078e00ff */
[----:B------:R1:W-:Y:S04]  /*7a10*/  LDGSTS.E [R252+0x3e200], [R14.64], !P4 ;  /* 0x3e2000000efc7fae */ /* 0x0003e8000e121848 */
[----:B-1----:R-:W2:Y:S04]  /*7a20*/  LDL.LU.64 R16, [R1+0xa0] ;  /* 0x0000a00001107983 */ /* 0x002ea80000300a00 */
[----:B------:R1:W-:Y:S04]  /*7a30*/  LDGSTS.E [R252+0x3e400], [R12.64], !P4 ;  /* 0x3e4000000cfc7fae */ /* 0x0003e8000e121848 */
[----:B------:R-:W2:Y:S04]  /*7a40*/  LDL.LU.64 R14, [R1+0x98] ;  /* 0x00009800010e7983 */ /* 0x000ea80000300a00 */
[----:B------:R3:W-:Y:S04]  /*7a50*/  LDGSTS.E [R252+0x3e600], [R30.64], !P4 ;  /* 0x3e6000001efc7fae */ /* 0x0007e8000e121848 */
[----:B-1----:R-:W2:Y:S01]  /*7a60*/  LDL.LU.64 R12, [R1+0x90] ;  /* 0x00009000010c7983 */ /* 0x002ea20000300a00 */
[----:B----4-:R-:W-:Y:S01]  /*7a70*/  IMAD.WIDE R34, R2, 0x4, R250 ;  /* 0x0000000402227825 */ /* 0x010fe200078e02fa */
[----:B------:R-:W-:-:S04]  /*7a80*/  LOP3.LUT R251, R9, 0x20, RZ, 0x3c, !PT ;  /* 0x0000002009fb7812 */ /* 0x000fc800078e3cff */
[----:B------:R-:W-:Y:S04]  /*7a90*/  STL.64 [R1+0xa48], R34 ;  /* 0x000a482201007387 */ /* 0x000fe80000100a00 */
[----:B------:R-:W4:Y:S01]  /*7aa0*/  LDL.LU.64 R248, [R1+0x48] ;  /* 0x0000480001f87983 */ /* 0x000f220000300a00 */
[----:B------:R-:W-:-:S04]  /*7ab0*/  IMAD.WIDE R32, R2, 0x4, R10 ;  /* 0x0000000402207825 */ /* 0x000fc800078e020a */
[----:B---3--:R-:W-:Y:S01]  /*7ac0*/  IMAD.WIDE R30, R2, 0x4, R6 ;  /* 0x00000004021e7825 */ /* 0x008fe200078e0206 */
[----:B------:R-:W-:Y:S04]  /*7ad0*/  STL.64 [R1+0xa40], R32 ;  /* 0x000a402001007387 */ /* 0x000fe80000100a00 */
[----:B------:R-:W3:Y:S04]  /*7ae0*/  LDL.LU.64 R10, [R1+0x40] ;  /* 0x00004000010a7983 */ /* 0x000ee80000300a00 */
[----:B------:R-:W3:Y:S04]  /*7af0*/  LDL.LU.64 R8, [R1+0x38] ;  /* 0x0000380001087983 */ /* 0x000ee80000300a00 */
[----:B------:R-:W-:Y:S04]  /*7b00*/  STL.64 [R1+0x858], R30 ;  /* 0x0008581e01007387 */ /* 0x000fe80000100a00 */
[----:B------:R-:W3:Y:S01]  /*7b10*/  LDL.LU.64 R6, [R1+0x30] ;  /* 0x0000300001067983 */ /* 0x000ee20000300a00 */
[----:B------:R-:W-:-:S04]  /*7b20*/  IADD3 R4, R3, -0x42, RZ ;  /* 0xffffffbe03047810 */ /* 0x000fc80007ffe0ff */
[----:B------:R-:W-:Y:S02]  /*7b30*/  ISETP.GE.U32.AND P5, PT, R4, 0x7fffff7f, PT ;  /* 0x7fffff7f0400780c */ /* 0x000fe40003fa6070 */
[----:B------:R-:W-:-:S04]  /*7b40*/  IADD3 R4, R3, -0x46, RZ ;  /* 0xffffffba03047810 */ /* 0x000fc80007ffe0ff */
[----:B------:R-:W-:Y:S02]  /*7b50*/  ISETP.GE.U32.AND P6, PT, R4, 0x7fffff7b, PT ;  /* 0x7fffff7b0400780c */ /* 0x000fe40003fc6070 */
[----:B------:R-:W-:-:S04]  /*7b60*/  IADD3 R4, R3, -0x4a, RZ ;  /* 0xffffffb603047810 */ /* 0x000fc80007ffe0ff */
[----:B------:R-:W-:Y:S01]  /*7b70*/  ISETP.GE.U32.AND P0, PT, R4, 0x7fffff77, PT ;  /* 0x7fffff770400780c */ /* 0x000fe20003f06070 */
[----:B------:R1:W-:Y:S01]  /*7b80*/  LDGSTS.E [R251+0x20800], [R34.64], !P5 ;  /* 0x2080000022fb7fae */ /* 0x0003e2000e921848 */
[----:B------:R-:W-:-:S03]  /*7b90*/  IADD3 R4, R3, -0x4e, RZ ;  /* 0xffffffb203047810 */ /* 0x000fc60007ffe0ff */
[----:B------:R1:W-:Y:S01]  /*7ba0*/  LDGSTS.E [R251+0x20a00], [R32.64], !P5 ;  /* 0x20a0000020fb7fae */ /* 0x0003e2000e921848 */
[----:B------:R-:W-:-:S03]  /*7bb0*/  IMAD.WIDE R28, R2, 0x4, R28 ;  /* 0x00000004021c7825 */ /* 0x000fc600078e021c */
[----:B------:R1:W-:Y:S01]  /*7bc0*/  LDGSTS.E [R251+0x20c00], [R30.64], !P5 ;  /* 0x20c000001efb7fae */ /* 0x0003e2000e921848 */
[----:B------:R-:W-:Y:S01]  /*7bd0*/  ISETP.GE.U32.AND P1, PT, R4, 0x7fffff73, PT ;  /* 0x7fffff730400780c */ /* 0x000fe20003f26070 */
[C---:B------:R-:W-:Y:S02]  /*7be0*/  IMAD.WIDE R26, R2.reuse, 0x4, R26 ;  /* 0x00000004021a7825 */ /* 0x040fe400078e021a */
[----:B------:R-:W-:Y:S02]  /*7bf0*/  STL.64 [R1+0x850], R28 ;  /* 0x0008501c01007387 */ /* 0x000fe40000100a00 */
[C---:B--2---:R-:W-:Y:S02]  /*7c00*/  IMAD.WIDE R24, R2.reuse, 0x4, R24 ;  /* 0x0000000402187825 */ /* 0x044fe400078e0218 */
[----:B------:R2:W-:Y:S02]  /*7c10*/  LDGSTS.E [R251+0x20e00], [R28.64], !P5 ;  /* 0x20e000001cfb7fae */ /* 0x0005e4000e921848 */
[----:B------:R-:W-:-:S02]  /*7c20*/  IMAD.WIDE R22, R2, 0x4, R22 ;  /* 0x0000000402167825 */ /* 0x000fc400078e0216 */
[----:B------:R-:W-:Y:S02]  /*7c30*/  STL.64 [R1+0x848], R26 ;  /* 0x0008481a01007387 */ /* 0x000fe40000100a00 */
[----:B------:R-:W-:Y:S02]  /*7c40*/  IMAD.WIDE R20, R2, 0x4, R20 ;  /* 0x0000000402147825 */ /* 0x000fe400078e0214 */
[----:B------:R1:W-:Y:S01]  /*7c50*/  LDGSTS.E [R251+0x22800], [R26.64], !P6 ;  /* 0x228000001afb7fae */ /* 0x0003e2000f121848 */
[----:B------:R-:W-:-:S03]  /*7c60*/  IADD3 R4, R3, -0x52, RZ ;  /* 0xffffffae03047810 */ /* 0x000fc60007ffe0ff */
[----:B------:R-:W-:Y:S04]  /*7c70*/  STL.64 [R1+0x840], R24 ;  /* 0x0008401801007387 */ /* 0x000fe80000100a00 */
[----:B------:R1:W-:Y:S04]  /*7c80*/  LDGSTS.E [R251+0x22a00], [R24.64], !P6 ;  /* 0x22a0000018fb7fae */ /* 0x0003e8000f121848 */
[----:B------:R-:W-:Y:S04]  /*7c90*/  STL.64 [R1+0x838], R22 ;  /* 0x0008381601007387 */ /* 0x000fe80000100a00 */
[----:B------:R1:W-:Y:S01]  /*7ca0*/  LDGSTS.E [R251+0x22c00], [R22.64], !P6 ;  /* 0x22c0000016fb7fae */ /* 0x0003e2000f121848 */
[----:B------:R-:W-:-:S03]  /*7cb0*/  IMAD.WIDE R18, R2, 0x4, R18 ;  /* 0x0000000402127825 */ /* 0x000fc600078e0212 */
[----:B------:R-:W-:Y:S01]  /*7cc0*/  STL.64 [R1+0x830], R20 ;  /* 0x0008301401007387 */ /* 0x000fe20000100a00 */
[----:B------:R-:W-:-:S03]  /*7cd0*/  ISETP.GE.U32.AND P2, PT, R4, 0x7fffff6f, PT ;  /* 0x7fffff6f0400780c */ /* 0x000fc60003f46070 */
[----:B------:R1:W-:Y:S01]  /*7ce0*/  LDGSTS.E [R251+0x22e00], [R20.64], !P6 ;  /* 0x22e0000014fb7fae */ /* 0x0003e2000f121848 */
[----:B------:R-:W-:-:S03]  /*7cf0*/  IMAD.WIDE R16, R2, 0x4, R16 ;  /* 0x0000000402107825 */ /* 0x000fc600078e0210 */
[----:B------:R-:W-:Y:S04]  /*7d00*/  STL.64 [R1+0x828], R18 ;  /* 0x0008281201007387 */ /* 0x000fe80000100a00 */
[----:B------:R1:W-:Y:S01]  /*7d10*/  LDGSTS.E [R251+0x24800], [R18.64], !P0 ;  /* 0x2480000012fb7fae */ /* 0x0003e2000c121848 */
[----:B------:R-:W-:-:S03]  /*7d20*/  IMAD.WIDE R14, R2, 0x4, R14 ;  /* 0x00000004020e7825 */ /* 0x000fc600078e020e */
[----:B------:R-:W-:Y:S01]  /*7d30*/  STL.64 [R1+0x820], R16 ;  /* 0x0008201001007387 */ /* 0x000fe20000100a00 */
[----:B------:R-:W-:-:S03]  /*7d40*/  IADD3 R4, R3, -0x56, RZ ;  /* 0xffffffaa03047810 */ /* 0x000fc60007ffe0ff */
[----:B------:R1:W-:Y:S01]  /*7d50*/  LDGSTS.E [R251+0x24a00], [R16.64], !P0 ;  /* 0x24a0000010fb7fae */ /* 0x0003e2000c121848 */
[----:B------:R-:W-:-:S03]  /*7d60*/  IMAD.WIDE R12, R2, 0x4, R12 ;  /* 0x00000004020c7825 */ /* 0x000fc600078e020c */
[----:B------:R-:W-:Y:S04]  /*7d70*/  STL.64 [R1+0x818], R14 ;  /* 0x0008180e01007387 */ /* 0x000fe80000100a00 */
[----:B------:R1:W-:Y:S04]  /*7d80*/  LDGSTS.E [R251+0x24c00], [R14.64], !P0 ;  /* 0x24c000000efb7fae */ /* 0x0003e8000c121848 */
[----:B------:R4:W-:Y:S04]  /*7d90*/  STL.64 [R1+0x810], R12 ;  /* 0x0008100c01007387 */ /* 0x0009e80000100a00 */
[----:B------:R4:W-:Y:S01]  /*7da0*/  LDGSTS.E [R251+0x24e00], [R12.64], !P0 ;  /* 0x24e000000cfb7fae */ /* 0x0009e2000c121848 */
[----:B------:R-:W-:-:S02]  /*7db0*/  ISETP.GE.U32.AND P3, PT, R4, 0x7fffff6b, PT ;  /* 0x7fffff6b0400780c */ /* 0x000fc40003f66070 */
[----:B------:R-:W-:-:S04]  /*7dc0*/  IADD3 R4, R3, -0x5a, RZ ;  /* 0xffffffa603047810 */ /* 0x000fc80007ffe0ff */
        /* <DEDUP_REMOVED lines=8> */
[----:B----4-:R-:W-:-:S05]  /*7e50*/  IMAD.WIDE R12, R2, 0x4, R248 ;  /* 0x00000004020c7825 */ /* 0x010fca00078e02f8 */
[----:B------:R4:W-:Y:S04]  /*7e60*/  STL.64 [R1+0x808], R12 ;  /* 0x0008080c01007387 */ /* 0x0009e80000100a00 */
[----:B------:R4:W-:Y:S01]  /*7e70*/  LDGSTS.E [R251+0x26800], [R12.64], !P1 ;  /* 0x268000000cfb7fae */ /* 0x0009e2000c921848 */
[----:B---3--:R-:W-:-:S04]  /*7e80*/  IMAD.WIDE R10, R2, 0x4, R10 ;  /* 0x00000004020a7825 */ /* 0x008fc800078e020a */
[C---:B------:R-:W-:Y:S01]  /*7e90*/  IMAD.WIDE R8, R2.reuse, 0x4, R8 ;  /* 0x0000000402087825 */ /* 0x040fe200078e0208 */
[----:B------:R3:W-:Y:S03]  /*7ea0*/  STL.64 [R1+0x800], R10 ;  /* 0x0008000a01007387 */ /* 0x0007e60000100a00 */
[C---:B----4-:R-:W-:Y:S01]  /*7eb0*/  IMAD.WIDE R12, R2.reuse, 0x4, R100 ;  /* 0x00000004020c7825 */ /* 0x050fe200078e0264 */
[----:B------:R3:W-:Y:S03]  /*7ec0*/  LDGSTS.E [R251+0x26a00], [R10.64], !P1 ;  /* 0x26a000000afb7fae */ /* 0x0007e6000c921848 */
[C---:B------:R-:W-:Y:S01]  /*7ed0*/  IMAD.WIDE R6, R2.reuse, 0x4, R6 ;  /* 0x0000000402067825 */ /* 0x040fe200078e0206 */
[----:B------:R4:W-:Y:S04]  /*7ee0*/  STL.64 [R1+0x7f8], R8 ;  /* 0x0007f80801007387 */ /* 0x0009e80000100a00 */
[----:B------:R4:W-:Y:S01]  /*7ef0*/  LDGSTS.E [R251+0x26c00], [R8.64], !P1 ;  /* 0x26c0000008fb7fae */ /* 0x0009e2000c921848 */
[----:B---3--:R-:W-:-:S03]  /*7f00*/  IMAD.WIDE R10, R2, 0x4, R102 ;  /* 0x00000004020a7825 */ /* 0x008fc600078e0266 */
[----:B------:R3:W-:Y:S04]  /*7f10*/  STL.64 [R1+0x7f0], R6 ;  /* 0x0007f00601007387 */ /* 0x0007e80000100a00 */
[----:B------:R3:W-:Y:S01]  /*7f20*/  LDGSTS.E [R251+0x26e00], [R6.64], !P1 ;  /* 0x26e0000006fb7fae */ /* 0x0007e2000c921848 */
[----:B----4-:R-:W-:-:S03]  /*7f30*/  IMAD.WIDE R8, R2, 0x4, R104 ;  /* 0x0000000402087825 */ /* 0x010fc600078e0268 */
        /* <DEDUP_REMOVED lines=42> */
[----:B------:R4:W-:Y:S01]  /*81e0*/  STL.64 [R1+0x778], R8 ;  /* 0x0007780801007387 */ /* 0x0009e20000100a00 */
[----:B------:R-:W-:-:S03]  /*81f0*/  ISETP.GE.U32.AND P1, PT, R4, 0x7fffff57, PT ;  /* 0x7fffff570400780c */ /* 0x000fc60003f26070 */
[----:B------:R4:W-:Y:S01]  /*8200*/  LDGSTS.E [R251+0x2ec00], [R8.64], !P5 ;  /* 0x2ec0000008fb7fae */ /* 0x0009e2000e921848 */
[----:B---3--:R-:W-:-:S03]  /*8210*/  IMAD.WIDE R10, R2, 0x4, R134 ;  /* 0x00000004020a7825 */ /* 0x008fc600078e0286 */
[----:B------:R3:W-:Y:S04]  /*8220*/  STL.64 [R1+0x770], R6 ;  /* 0x0007700601007387 */ /* 0x0007e80000100a00 */
[----:B------:R3:W-:Y:S01]  /*8230*/  LDGSTS.E [R251+0x2ee00], [R6.64], !P5 ;  /* 0x2ee0000006fb7fae */ /* 0x0007e2000e921848 */
[----:B----4-:R-:W-:-:S03]  /*8240*/  IMAD.WIDE R8, R2, 0x4, R136 ;  /* 0x0000000402087825 */ /* 0x010fc600078e0288 */
[----:B------:R4:W-:Y:S01]  /*8250*/  STL.64 [R1+0x768], R12 ;  /* 0x0007680c01007387 */ /* 0x0009e20000100a00 */
[----:B------:R-:W-:-:S03]  /*8260*/  IADD3 R4, R3, -0x6e, RZ ;  /* 0xffffff9203047810 */ /* 0x000fc60007ffe0ff */
        /* <DEDUP_REMOVED lines=64> */
[----:B------:R-:W-:Y:S04]  /*8670*/  STL.64 [R1+0x630], R12 ;  /* 0x0006300c01007387 */ /* 0x000fe80000100a00 */
[----:B------:R4:W-:Y:S01]  /*8680*/  STL.64 [R1+0x620], R10 ;  /* 0x0006200a01007387 */ /* 0x0009e20000100a00 */
[----:B---3--:R-:W-:-:S03]  /*8690*/  IMAD.WIDE R6, R2, 0x4, R178 ;  /* 0x0000000402067825 */ /* 0x008fc600078e02b2 */
[----:B------:R3:W-:Y:S04]  /*86a0*/  LDGSTS.E [R251+0x3a800], [R12.64], !P4 ;  /* 0x3a8000000cfb7fae */ /* 0x0007e8000e121848 */
[----:B------:R1:W-:Y:S04]  /*86b0*/  STL.64 [R1+0x610], R8 ;  /* 0x0006100801007387 */ /* 0x0003e80000100a00 */
[----:B------:R4:W-:Y:S04]  /*86c0*/  LDGSTS.E [R251+0x3aa00], [R10.64], !P4 ;  /* 0x3aa000000afb7fae */ /* 0x0009e8000e121848 */
[----:B------:R1:W-:Y:S04]  /*86d0*/  STL.64 [R1+0x600], R6 ;  /* 0x0006000601007387 */ /* 0x0003e80000100a00 */
[----:B------:R1:W-:Y:S04]  /*86e0*/  LDGSTS.E [R251+0x3ac00], [R8.64], !P4 ;  /* 0x3ac0000008fb7fae */ /* 0x0003e8000e121848 */
[----:B----4-:R-:W4:Y:S04]  /*86f0*/  LDL.LU.64 R10, [R1+0x148] ;  /* 0x00014800010a7983 */ /* 0x010f280000300a00 */
[----:B------:R2:W-:Y:S04]  /*8700*/  LDGSTS.E [R251+0x3ae00], [R6.64], !P4 ;  /* 0x3ae0000006fb7fae */ /* 0x0005e8000e121848 */
[----:B-1----:R-:W4:Y:S04]  /*8710*/  LDL.LU.64 R8, [R1+0x140] ;  /* 0x0001400001087983 */ /* 0x002f280000300a00 */
[----:B--2---:R-:W2:Y:S01]  /*8720*/  LDL.LU.64 R6, [R1+0x138] ;  /* 0x0001380001067983 */ /* 0x004ea20000300a00 */
[----:B------:R-:W-:-:S04]  /*8730*/  IADD3 R4, R3, -0x7a, RZ ;  /* 0xffffff8603047810 */ /* 0x000fc80007ffe0ff */
[----:B------:R-:W-:Y:S01]  /*8740*/  ISETP.GE.U32.AND P5, PT, R4, 0x7fffff47, PT ;  /* 0x7fffff470400780c */ /* 0x000fe20003fa6070 */
[----:B------:R-:W-:Y:S01]  /*8750*/  IMAD.WIDE R18, R2, 0x4, R180 ;  /* 0x0000000402127825 */ /* 0x000fe200078e02b4 */
[----:B------:R-:W-:-:S03]  /*8760*/  IADD3 R4, R3, -0x7e, RZ ;  /* 0xffffff8203047810 */ /* 0x000fc60007ffe0ff */
[----:B------:R-:W-:Y:S01]  /*8770*/  IMAD.WIDE R16, R2, 0x4, R182 ;  /* 0x0000000402107825 */ /* 0x000fe200078e02b6 */
[----:B------:R-:W-:-:S03]  /*8780*/  ISETP.GE.U32.AND P6, PT, R4, 0x7fffff43, PT ;  /* 0x7fffff430400780c */ /* 0x000fc60003fc6070 */
[C---:B------:R-:W-:Y:S01]  /*8790*/  IMAD.WIDE R14, R2.reuse, 0x4, R184 ;  /* 0x00000004020e7825 */ /* 0x040fe200078e02b8 */
[----:B------:R-:W-:Y:S03]  /*87a0*/  STL.64 [R1+0x5f0], R18 ;  /* 0x0005f01201007387 */ /* 0x000fe60000100a00 */
[C---:B---3--:R-:W-:Y:S01]  /*87b0*/  IMAD.WIDE R12, R2.reuse, 0x4, R186 ;  /* 0x00000004020c7825 */ /* 0x048fe200078e02ba */
[----:B------:R1:W-:Y:S04]  /*87c0*/  STL.64 [R1+0x5e0], R16 ;  /* 0x0005e01001007387 */ /* 0x0003e80000100a00 */
[----:B------:R3:W-:Y:S04]  /*87d0*/  LDGSTS.E [R251+0x3c800], [R18.64], !P5 ;  /* 0x3c80000012fb7fae */ /* 0x0007e8000e921848 */
[----:B------:R1:W-:Y:S04]  /*87e0*/  STL.64 [R1+0x5d0], R14 ;  /* 0x0005d00e01007387 */ /* 0x0003e80000100a00 */
[----:B------:R1:W-:Y:S04]  /*87f0*/  LDGSTS.E [R251+0x3ca00], [R16.64], !P5 ;  /* 0x3ca0000010fb7fae */ /* 0x0003e8000e921848 */
[----:B------:R3:W-:Y:S01]  /*8800*/  STL.64 [R1+0x5c0], R12 ;  /* 0x0005c00c01007387 */ /* 0x0007e20000100a00 */
[----:B------:R-:W-:-:S03]  /*8810*/  IMAD.WIDE R30, R2, 0x4, R194 ;  /* 0x00000004021e7825 */ /* 0x000fc600078e02c2 */
[----:B------:R3:W-:Y:S04]  /*8820*/  LDGSTS.E [R251+0x3cc00], [R14.64], !P5 ;  /* 0x3cc000000efb7fae */ /* 0x0007e8000e921848 */
[----:B------:R-:W2:Y:S01]  /*8830*/  LDL.LU.64 R28, [R1+0x130] ;  /* 0x00013000011c7983 */ /* 0x000ea20000300a00 */
[----:B-1----:R-:W-:-:S03]  /*8840*/  IMAD.WIDE R16, R2, 0x4, R188 ;  /* 0x0000000402107825 */ /* 0x002fc600078e02bc */
[----:B------:R1:W-:Y:S04]  /*8850*/  LDGSTS.E [R251+0x3ce00], [R12.64], !P5 ;  /* 0x3ce000000cfb7fae */ /* 0x0003e8000e921848 */
[----:B------:R-:W2:Y:S01]  /*8860*/  LDL.LU.64 R26, [R1+0xe8] ;  /* 0x0000e800011a7983 */ /* 0x000ea20000300a00 */
[----:B---3--:R-:W-:-:S03]  /*8870*/  IMAD.WIDE R14, R2, 0x4, R190 ;  /* 0x00000004020e7825 */ /* 0x008fc600078e02be */
[----:B------:R-:W3:Y:S01]  /*8880*/  LDL.LU.64 R24, [R1+0xe0] ;  /* 0x0000e00001187983 */ /* 0x000ee20000300a00 */
[----:B-1----:R-:W-:-:S03]  /*8890*/  IMAD.WIDE R12, R2, 0x4, R192 ;  /* 0x00000004020c7825 */ /* 0x002fc600078e02c0 */
[----:B------:R-:W3:Y:S04]  /*88a0*/  LDL.LU.64 R22, [R1+0xd8] ;  /* 0x0000d80001167983 */ /* 0x000ee80000300a00 */
[----:B------:R-:W3:Y:S04]  /*88b0*/  LDL.LU.64 R20, [R1+0xd0] ;  /* 0x0000d00001147983 */ /* 0x000ee80000300a00 */
[----:B------:R1:W-:Y:S04]  /*88c0*/  STL.64 [R1+0x5b0], R16 ;  /* 0x0005b01001007387 */ /* 0x0003e80000100a00 */
[----:B------:R1:W-:Y:S04]  /*88d0*/  STL.64 [R1+0x5a0], R14 ;  /* 0x0005a00e01007387 */ /* 0x0003e80000100a00 */
[----:B------:R1:W-:Y:S04]  /*88e0*/  STL.64 [R1+0x590], R12 ;  /* 0x0005900c01007387 */ /* 0x0003e80000100a00 */
[----:B------:R2:W-:Y:S04]  /*88f0*/  STL.64 [R1+0x580], R30 ;  /* 0x0005801e01007387 */ /* 0x0005e80000100a00 */
[----:B------:R1:W-:Y:S04]  /*8900*/  LDGSTS.E [R251+0x3e800], [R16.64], !P6 ;  /* 0x3e80000010fb7fae */ /* 0x0003e8000f121848 */
[----:B------:R-:W3:Y:S04]  /*8910*/  LDL.LU.64 R18, [R1+0x88] ;  /* 0x0000880001127983 */ /* 0x000ee80000300a00 */
[----:B------:R1:W-:Y:S04]  /*8920*/  LDGSTS.E [R251+0x3ea00], [R14.64], !P6 ;  /* 0x3ea000000efb7fae */ /* 0x0003e8000f121848 */
[----:B-1----:R-:W3:Y:S04]  /*8930*/  LDL.LU.64 R16, [R1+0x80] ;  /* 0x0000800001107983 */ /* 0x002ee80000300a00 */
[----:B------:R1:W-:Y:S04]  /*8940*/  LDGSTS.E [R251+0x3ec00], [R12.64], !P6 ;  /* 0x3ec000000cfb7fae */ /* 0x0003e8000f121848 */
[----:B------:R-:W3:Y:S04]  /*8950*/  LDL.LU.64 R14, [R1+0x78] ;  /* 0x00007800010e7983 */ /* 0x000ee80000300a00 */
[----:B------:R2:W-:Y:S04]  /*8960*/  LDGSTS.E [R251+0x3ee00], [R30.64], !P6 ;  /* 0x3ee000001efb7fae */ /* 0x0005e8000f121848 */
[----:B-1----:R-:W3:Y:S01]  /*8970*/  LDL.LU.64 R12, [R1+0x70] ;  /* 0x00007000010c7983 */ /* 0x002ee20000300a00 */
[----:B----4-:R-:W-:-:S05]  /*8980*/  IMAD.WIDE R34, R2, 0x4, R10 ;  /* 0x0000000402227825 */ /* 0x010fca00078e020a */
[----:B------:R-:W-:Y:S01]  /*8990*/  STL.64 [R1+0x570], R34 ;  /* 0x0005702201007387 */ /* 0x000fe20000100a00 */
[----:B------:R-:W-:-:S03]  /*89a0*/  IMAD.WIDE R32, R2, 0x4, R8 ;  /* 0x0000000402207825 */ /* 0x000fc600078e0208 */
[----:B------:R-:W4:Y:S04]  /*89b0*/  LDL.LU.64 R248, [R1+0x28] ;  /* 0x0000280001f87983 */ /* 0x000f280000300a00 */
[----:B------:R-:W-:Y:S01]  /*89c0*/  STL.64 [R1+0x560], R32 ;  /* 0x0005602001007387 */ /* 0x000fe20000100a00 */
[----:B--2---:R-:W-:-:S03]  /*89d0*/  IMAD.WIDE R30, R2, 0x4, R6 ;  /* 0x00000004021e7825 */ /* 0x004fc600078e0206 */
[----:B------:R-:W2:Y:S04]  /*89e0*/  LDL.LU.64 R10, [R1+0x20] ;  /* 0x00002000010a7983 */ /* 0x000ea80000300a00 */
[----:B------:R-:W2:Y:S04]  /*89f0*/  LDL.LU.64 R8, [R1+0x18] ;  /* 0x0000180001087983 */ /* 0x000ea80000300a00 */
[----:B------:R-:W-:Y:S04]  /*8a00*/  STL.64 [R1+0x550], R30 ;  /* 0x0005501e01007387 */ /* 0x000fe80000100a00 */
[----:B------:R-:W2:Y:S01]  /*8a10*/  LDL.LU.64 R6, [R1+0x10] ;  /* 0x0000100001067983 */ /* 0x000ea20000300a00 */
[----:B------:R-:W-:-:S04]  /*8a20*/  IADD3 R4, R3, -0x43, RZ ;  /* 0xffffffbd03047810 */ /* 0x000fc80007ffe0ff */
[----:B------:R-:W-:Y:S02]  /*8a30*/  ISETP.GE.U32.AND P0, PT, R4, 0x7fffff7e, PT ;  /* 0x7fffff7e0400780c */ /* 0x000fe40003f06070 */
[----:B------:R-:W-:-:S04]  /*8a40*/  IADD3 R4, R3, -0x47, RZ ;  /* 0xffffffb903047810 */ /* 0x000fc80007ffe0ff */
[----:B------:R-:W-:Y:S02]  /*8a50*/  ISETP.GE.U32.AND P1, PT, R4, 0x7fffff7a, PT ;  /* 0x7fffff7a0400780c */ /* 0x000fe40003f26070 */
[----:B------:R-:W-:Y:S02]  /*8a60*/  IADD3 R4, R3, -0x4b, RZ ;  /* 0xffffffb503047810 */ /* 0x000fe40007ffe0ff */
[----:B------:R-:W-:Y:S02]  /*8a70*/  LOP3.LUT R251, R5, 0x40, RZ, 0x3c, !PT ;  /* 0x0000004005fb7812 */ /* 0x000fe400078e3cff */
[----:B------:R-:W-:Y:S02]  /*8a80*/  ISETP.GE.U32.AND P2, PT, R4, 0x7fffff76, PT ;  /* 0x7fffff760400780c */ /* 0x000fe40003f46070 */
[----:B------:R-:W-:Y:S01]  /*8a90*/  IADD3 R4, R3, -0x4f, RZ ;  /* 0xffffffb103047810 */ /* 0x000fe20007ffe0ff */
[----:B------:R1:W-:Y:S04]  /*8aa0*/  LDGSTS.E [R251+0x21000], [R34.64], !P0 ;  /* 0x2100000022fb7fae */ /* 0x0003e8000c121848 */
[----:B------:R1:W-:Y:S01]  /*8ab0*/  LDGSTS.E [R251+0x21200], [R32.64], !P0 ;  /* 0x2120000020fb7fae */ /* 0x0003e2000c121848 */
[----:B------:R-:W-:-:S03]  /*8ac0*/  IMAD.WIDE R28, R2, 0x4, R28 ;  /* 0x00000004021c7825 */ /* 0x000fc600078e021c */
[----:B------:R1:W-:Y:S01]  /*8ad0*/  LDGSTS.E [R251+0x21400], [R30.64], !P0 ;  /* 0x214000001efb7fae */ /* 0x0003e2000c121848 */
[----:B------:R-:W-:Y:S01]  /*8ae0*/  ISETP.GE.U32.AND P3, PT, R4, 0x7fffff72, PT ;  /* 0x7fffff720400780c */ /* 0x000fe20003f66070 */
[C---:B------:R-:W-:Y:S02]  /*8af0*/  IMAD.WIDE R26, R2.reuse, 0x4, R26 ;  /* 0x00000004021a7825 */ /* 0x040fe400078e021a */
[----:B------:R-:W-:Y:S02]  /*8b00*/  STL.64 [R1+0x540], R28 ;  /* 0x0005401c01007387 */ /* 0x000fe40000100a00 */
[C---:B---3--:R-:W-:Y:S02]  /*8b10*/  IMAD.WIDE R24, R2.reuse, 0x4, R24 ;  /* 0x0000000402187825 */ /* 0x048fe400078e0218 */
        /* <DEDUP_REMOVED lines=28> */
[----:B------:R-:W-:Y:S01]  /*8ce0*/  ISETP.GE.U32.AND P6, PT, R4, 0x7fffff66, PT ;  /* 0x7fffff660400780c */ /* 0x000fe20003fc6070 */
[----:B----4-:R-:W-:-:S04]  /*8cf0*/  IMAD.WIDE R12, R2, 0x4, R248 ;  /* 0x00000004020c7825 */ /* 0x010fc800078e02f8 */
[C---:B--2---:R-:W-:Y:S01]  /*8d00*/  IMAD.WIDE R10, R2.reuse, 0x4, R10 ;  /* 0x00000004020a7825 */ /* 0x044fe200078e020a */
[----:B------:R2:W-:Y:S03]  /*8d10*/  STL.64 [R1+0x4b0], R12 ;  /* 0x0004b00c01007387 */ /* 0x0005e60000100a00 */
[C---:B------:R-:W-:Y:S01]  /*8d20*/  IMAD.WIDE R8, R2.reuse, 0x4, R8 ;  /* 0x0000000402087825 */ /* 0x040fe200078e0208 */
[----:B------:R2:W-:Y:S04]  /*8d30*/  LDGSTS.E [R251+0x27000], [R12.64], !P3 ;  /* 0x270000000cfb7fae */ /* 0x0005e8000d921848 */
[----:B------:R4:W-:Y:S01]  /*8d40*/  STL.64 [R1+0x4a0], R10 ;  /* 0x0004a00a01007387 */ /* 0x0009e20000100a00 */
[----:B------:R-:W-:-:S03]  /*8d50*/  IMAD.WIDE R6, R2, 0x4, R6 ;  /* 0x0000000402067825 */ /* 0x000fc600078e0206 */
[----:B------:R4:W-:Y:S01]  /*8d60*/  LDGSTS.E [R251+0x27200], [R10.64], !P3 ;  /* 0x272000000afb7fae */ /* 0x0009e2000d921848 */
[----:B--2---:R-:W-:-:S03]  /*8d70*/  IMAD.WIDE R12, R2, 0x4, R196 ;  /* 0x00000004020c7825 */ /* 0x004fc600078e02c4 */
[----:B------:R2:W-:Y:S04]  /*8d80*/  STL.64 [R1+0x490], R8 ;  /* 0x0004900801007387 */ /* 0x0005e80000100a00 */
[----:B------:R2:W-:Y:S01]  /*8d90*/  LDGSTS.E [R251+0x27400], [R8.64], !P3 ;  /* 0x2740000008fb7fae */ /* 0x0005e2000d921848 */
[----:B----4-:R-:W-:-:S03]  /*8da0*/  IMAD.WIDE R10, R2, 0x4, R198 ;  /* 0x00000004020a7825 */ /* 0x010fc600078e02c6 */
[----:B------:R4:W-:Y:S04]  /*8db0*/  STL.64 [R1+0x480], R6 ;  /* 0x0004800601007387 */ /* 0x0009e80000100a00 */
        /* <DEDUP_REMOVED lines=38> */
[----:B------:R-:W-:Y:S04]  /*9020*/  STL.64 [R1+0x3a8], R12 ;  /* 0x0003a80c01007387 */ /* 0x000fe80000100a00 */
[----:B------:R-:W-:Y:S01]  /*9030*/  STL.64 [R1+0x390], R10 ;  /* 0x0003900a01007387 */ /* 0x000fe20000100a00 */
[----:B----4-:R-:W-:-:S03]  /*9040*/  IMAD.WIDE R6, R2, 0x4, R226 ;  /* 0x0000000402067825 */ /* 0x010fc600078e02e2 */
[----:B------:R2:W-:Y:S04]  /*9050*/  STL.64 [R1+0x368], R8 ;  /* 0x0003680801007387 */ /* 0x0005e80000100a00 */
[----:B------:R4:W-:Y:S04]  /*9060*/  STL.64 [R1+0x340], R6 ;  /* 0x0003400601007387 */ /* 0x0009e80000100a00 */
[----:B-1----:R-:W3:Y:S04]  /*9070*/  LDL.LU.64 R22, [R1+0x170] ;  /* 0x0001700001167983 */ /* 0x002ee80000300a00 */
[----:B------:R-:W3:Y:S01]  /*9080*/  LDL.LU.64 R20, [R1+0x178] ;  /* 0x0001780001147983 */ /* 0x000ee20000300a00 */
[----:B------:R-:W-:-:S04]  /*9090*/  IADD3 R4, R3, -0x5f, RZ ;  /* 0xffffffa103047810 */ /* 0x000fc80007ffe0ff */
[----:B------:R-:W-:Y:S02]  /*90a0*/  ISETP.GE.U32.AND P0, PT, R4, 0x7fffff62, PT ;  /* 0x7fffff620400780c */ /* 0x000fe40003f06070 */
[----:B------:R-:W-:-:S04]  /*90b0*/  IADD3 R4, R3, -0x63, RZ ;  /* 0xffffff9d03047810 */ /* 0x000fc80007ffe0ff */
[----:B------:R-:W-:Y:S02]  /*90c0*/  ISETP.GE.U32.AND P1, PT, R4, 0x7fffff5e, PT ;  /* 0x7fffff5e0400780c */ /* 0x000fe40003f26070 */
[----:B------:R-:W-:-:S05]  /*90d0*/  IADD3 R4, R3, -0x67, RZ ;  /* 0xffffff9903047810 */ /* 0x000fca0007ffe0ff */
[----:B------:R1:W-:Y:S04]  /*90e0*/  LDGSTS.E [R251+0x2f000], [R12.64], !P0 ;  /* 0x2f0000000cfb7fae */ /* 0x0003e8000c121848 */
[----:B------:R1:W-:Y:S01]  /*90f0*/  LDGSTS.E [R251+0x2f200], [R10.64], !P0 ;  /* 0x2f2000000afb7fae */ /* 0x0003e2000c121848 */
[----:B------:R-:W-:-:S03]  /*9100*/  IMAD.WIDE R16, R2, 0x4, R232 ;  /* 0x0000000402107825 */ /* 0x000fc600078e02e8 */
[----:B------:R2:W-:Y:S01]  /*9110*/  LDGSTS.E [R251+0x2f400], [R8.64], !P0 ;  /* 0x2f40000008fb7fae */ /* 0x0005e2000c121848 */
[----:B------:R-:W-:-:S03]  /*9120*/  ISETP.GE.U32.AND P2, PT, R4, 0x7fffff5a, PT ;  /* 0x7fffff5a0400780c */ /* 0x000fc60003f46070 */
[----:B------:R4:W-:Y:S01]  /*9130*/  LDGSTS.E [R251+0x2f600], [R6.64], !P0 ;  /* 0x2f60000006fb7fae */ /* 0x0009e2000c121848 */
[----:B------:R-:W-:-:S04]  /*9140*/  IMAD.WIDE R14, R2, 0x4, R234 ;  /* 0x00000004020e7825 */ /* 0x000fc800078e02ea */
[----:B--2---:R-:W-:-:S04]  /*9150*/  IMAD.WIDE R8, R2, 0x4, R228 ;  /* 0x0000000402087825 */ /* 0x004fc800078e02e4 */
[C---:B----4-:R-:W-:Y:S01]  /*9160*/  IMAD.WIDE R6, R2.reuse, 0x4, R230 ;  /* 0x0000000402067825 */ /* 0x050fe200078e02e6 */
[----:B------:R-:W-:Y:S04]  /*9170*/  STL.64 [R1+0x318], R8 ;  /* 0x0003180801007387 */ /* 0x000fe80000100a00 */
[----:B------:R2:W-:Y:S01]  /*9180*/  STL.64 [R1+0x2e0], R6 ;  /* 0x0002e00601007387 */ /* 0x0005e20000100a00 */
[----:B------:R-:W-:-:S03]  /*9190*/  IMAD.WIDE R24, R2, 0x4, R236 ;  /* 0x0000000402187825 */ /* 0x000fc600078e02ec */
[----:B------:R4:W-:Y:S01]  /*91a0*/  STL.64 [R1+0x2b8], R16 ;  /* 0x0002b81001007387 */ /* 0x0009e20000100a00 */
[----:B------:R-:W-:-:S03]  /*91b0*/  IMAD.WIDE R18, R2, 0x4, R238 ;  /* 0x0000000402127825 */ /* 0x000fc600078e02ee */
[----:B------:R1:W-:Y:S04]  /*91c0*/  LDGSTS.E [R251+0x31000], [R8.64], !P1 ;  /* 0x3100000008fb7fae */ /* 0x0003e8000c921848 */
[----:B------:R2:W-:Y:S04]  /*91d0*/  STL.64 [R1+0x290], R14 ;  /* 0x0002900e01007387 */ /* 0x0005e80000100a00 */
[----:B------:R2:W-:Y:S04]  /*91e0*/  LDGSTS.E [R251+0x31200], [R6.64], !P1 ;  /* 0x3120000006fb7fae */ /* 0x0005e8000c921848 */
[----:B-1----:R-:W3:Y:S04]  /*91f0*/  LDL.LU.64 R12, [R1+0x180] ;  /* 0x00018000010c7983 */ /* 0x002ee80000300a00 */
[----:B------:R4:W-:Y:S04]  /*9200*/  LDGSTS.E [R251+0x31400], [R16.64], !P1 ;  /* 0x3140000010fb7fae */ /* 0x0009e8000c921848 */
[----:B--2---:R-:W2:Y:S04]  /*9210*/  LDL.LU.64 R6, [R1+0x188] ;  /* 0x0001880001067983 */ /* 0x004ea80000300a00 */
[----:B------:R-:W2:Y:S04]  /*9220*/  LDL.LU.64 R8, [R1+0x190] ;  /* 0x0001900001087983 */ /* 0x000ea80000300a00 */
[----:B------:R-:W2:Y:S01]  /*9230*/  LDL.LU.64 R10, [R1+0x198] ;  /* 0x00019800010a7983 */ /* 0x000ea20000300a00 */
[----:B----4-:R-:W-:-:S03]  /*9240*/  IMAD.WIDE R16, R2, 0x4, R240 ;  /* 0x0000000402107825 */ /* 0x010fc600078e02f0 */
[----:B------:R1:W-:Y:S01]  /*9250*/  LDGSTS.E [R251+0x31600], [R14.64], !P1 ;  /* 0x316000000efb7fae */ /* 0x0003e2000c921848 */
[----:B------:R-:W-:-:S03]  /*9260*/  IADD3 R4, R3, -0x6b, RZ ;  /* 0xffffff9503047810 */ /* 0x000fc60007ffe0ff */
[----:B------:R-:W-:Y:S04]  /*9270*/  STL.64 [R1+0x268], R24 ;  /* 0x0002681801007387 */ /* 0x000fe80000100a00 */
[----:B------:R4:W-:Y:S01]  /*9280*/  STL.64 [R1+0x238], R18 ;  /* 0x0002381201007387 */ /* 0x0009e20000100a00 */
[----:B-1----:R-:W-:-:S03]  /*9290*/  IMAD.WIDE R14, R2, 0x4, R242 ;  /* 0x00000004020e7825 */ /* 0x002fc600078e02f2 */
[----:B------:R1:W-:Y:S04]  /*92a0*/  LDGSTS.E [R251+0x33000], [R24.64], !P2 ;  /* 0x3300000018fb7fae */ /* 0x0003e8000d121848 */
[----:B------:R-:W-:Y:S04]  /*92b0*/  STL.64 [R1+0x210], R16 ;  /* 0x0002101001007387 */ /* 0x000fe80000100a00 */
[----:B------:R4:W-:Y:S01]  /*92c0*/  LDGSTS.E [R251+0x33200], [R18.64], !P2 ;  /* 0x3320000012fb7fae */ /* 0x0009e2000d121848 */
[----:B------:R-:W-:-:S03]  /*92d0*/  ISETP.GE.U32.AND P3, PT, R4, 0x7fffff56, PT ;  /* 0x7fffff560400780c */ /* 0x000fc60003f66070 */
[----:B------:R1:W-:Y:S04]  /*92e0*/  STL.64 [R1+0x1f8], R14 ;  /* 0x0001f80e01007387 */ /* 0x0003e80000100a00 */
[----:B------:R1:W-:Y:S04]  /*92f0*/  LDGSTS.E [R251+0x33400], [R16.64], !P2 ;  /* 0x3340000010fb7fae */ /* 0x0003e8000d121848 */
[----:B------:R1:W-:Y:S04]  /*9300*/  LDGSTS.E [R251+0x33600], [R14.64], !P2 ;  /* 0x336000000efb7fae */ /* 0x0003e8000d121848 */
[----:B----4-:R-:W2:Y:S01]  /*9310*/  LDL.LU.64 R18, [R1+0x1a0] ;  /* 0x0001a00001127983 */ /* 0x010ea20000300a00 */
[----:B------:R-:W-:-:S04]  /*9320*/  IMAD.WIDE R26, R2, 0x4, R244 ;  /* 0x00000004021a7825 */ /* 0x000fc800078e02f4 */
[C---:B-1----:R-:W-:Y:S01]  /*9330*/  IMAD.WIDE R24, R2.reuse, 0x4, R246 ;  /* 0x0000000402187825 */ /* 0x042fe200078e02f6 */
[----:B------:R1:W-:Y:S04]  /*9340*/  LDGSTS.E [R251+0x35000], [R26.64], !P3 ;  /* 0x350000001afb7fae */ /* 0x0003e8000d921848 */
[----:B------:R-:W2:Y:S04]  /*9350*/  LDL.LU.64 R14, [R1+0x1a8] ;  /* 0x0001a800010e7983 */ /* 0x000ea80000300a00 */
[----:B------:R-:W2:Y:S04]  /*9360*/  LDL.LU.64 R16, [R1+0x1b0] ;  /* 0x0001b00001107983 */ /* 0x000ea80000300a00 */
[----:B------:R-:W2:Y:S04]  /*9370*/  LDL.LU.64 R248, [R1+0x1b8] ;  /* 0x0001b80001f87983 */ /* 0x000ea80000300a00 */
[----:B------:R-:W-:Y:S04]  /*9380*/  STL.64 [R1+0x1e8], R26 ;  /* 0x0001e81a01007387 */ /* 0x000fe80000100a00 */
[----:B------:R-:W-:Y:S04]  /*9390*/  STL.64 [R1+0x20], R24 ;  /* 0x0000201801007387 */ /* 0x000fe80000100a00 */
[----:B------:R1:W-:Y:S01]  /*93a0*/  LDGSTS.E [R251+0x35200], [R24.64], !P3 ;  /* 0x3520000018fb7fae */ /* 0x0003e2000d921848 */
[----:B---3--:R-:W-:-:S04]  /*93b0*/  IMAD.WIDE R22, R2, 0x4, R22 ;  /* 0x0000000402167825 */ /* 0x008fc800078e0216 */
[----:B------:R-:W-:Y:S01]  /*93c0*/  IMAD.WIDE R20, R2, 0x4, R20 ;  /* 0x0000000402147825 */ /* 0x000fe200078e0214 */
[----:B------:R3:W-:Y:S04]  /*93d0*/  STL.64 [R1+0x18], R22 ;  /* 0x0000181601007387 */ /* 0x0007e80000100a00 */
[----:B------:R-:W-:Y:S04]  /*93e0*/  STL.64 [R1+0x10], R20 ;  /* 0x0000101401007387 */ /* 0x000fe80000100a00 */
[----:B------:R3:W-:Y:S04]  /*93f0*/  LDGSTS.E [R251+0x35400], [R22.64], !P3 ;  /* 0x3540000016fb7fae */ /* 0x0007e8000d921848 */
[----:B------:R-:W4:Y:S01]  /*9400*/  LDL.LU.64 R28, [R1+0x1c0] ;  /* 0x0001c000011c7983 */ /* 0x000f220000300a00 */
[----:B------:R-:W-:-:S03]  /*9410*/  IADD3 R4, R3, -0x6f, RZ ;  /* 0xffffff9103047810 */ /* 0x000fc60007ffe0ff */
[----:B------:R-:W2:Y:S04]  /*9420*/  S2R R250, SR_TID.X ;  /* 0x0000000000fa7919 */ /* 0x000ea80000002100 */
[----:B---3--:R-:W3:Y:S04]  /*9430*/  LDL.LU.64 R22, [R1+0x1c8] ;  /* 0x0001c80001167983 */ /* 0x008ee80000300a00 */
[----:B-1----:R-:W3:Y:S04]  /*9440*/  LDL.LU.64 R24, [R1+0x1d0] ;  /* 0x0001d00001187983 */ /* 0x002ee80000300a00 */
[----:B------:R-:W3:Y:S01]  /*9450*/  LDL.LU.64 R26, [R1+0x1d8] ;  /* 0x0001d800011a7983 */ /* 0x000ee20000300a00 */
[----:B------:R-:W-:-:S02]  /*9460*/  ISETP.GE.U32.AND P4, PT, R4, 0x7fffff52, PT ;  /* 0x7fffff520400780c */ /* 0x000fc40003f86070 */
[C---:B------:R-:W-:Y:S01]  /*9470*/  IADD3 R4, R3.reuse, -0x73, RZ ;  /* 0xffffff8d03047810 */ /* 0x040fe20007ffe0ff */
[----:B------:R1:W-:Y:S03]  /*9480*/  LDGSTS.E [R251+0x35600], [R20.64], !P3 ;  /* 0x3560000014fb7fae */ /* 0x0003e6000d921848 */
[----:B------:R-:W-:Y:S02]  /*9490*/  ISETP.GE.U32.AND P5, PT, R4, 0x7fffff4e, PT ;  /* 0x7fffff4e0400780c */ /* 0x000fe40003fa6070 */
        /* <DEDUP_REMOVED lines=9> */
[----:B------:R-:W-:Y:S01]  /*9530*/  ISETP.GE.U32.AND P3, PT, R4, 0x7fffff79, PT ;  /* 0x7fffff790400780c */ /* 0x000fe20003f66070 */
[----:B------:R-:W-:Y:S01]  /*9540*/  IMAD.WIDE R4, R2, 0x4, R12 ;  /* 0x0000000402047825 */ /* 0x000fe200078e020c */
[----:B------:R-:W-:-:S04]  /*9550*/  IADD3 R12, R3, -0x4c, RZ ;  /* 0xffffffb4030c7810 */ /* 0x000fc80007ffe0ff */
[----:B------:R1:W-:Y:S01]  /*9560*/  LDGSTS.E [R251+0x37000], [R4.64], !P4 ;  /* 0x3700000004fb7fae */ /* 0x0003e2000e121848 */
[----:B--2---:R-:W-:-:S04]  /*9570*/  IMAD.WIDE R6, R2, 0x4, R6 ;  /* 0x0000000402067825 */ /* 0x004fc800078e0206 */
[C---:B------:R-:W-:Y:S01]  /*9580*/  IMAD.WIDE R8, R2.reuse, 0x4, R8 ;  /* 0x0000000402087825 */ /* 0x040fe200078e0208 */
[----:B------:R2:W-:Y:S03]  /*9590*/  LDGSTS.E [R251+0x37200], [R6.64], !P4 ;  /* 0x3720000006fb7fae */ /* 0x0005e6000e121848 */
[----:B------:R-:W-:Y:S01]  /*95a0*/  IMAD.WIDE R10, R2, 0x4, R10 ;  /* 0x00000004020a7825 */ /* 0x000fe200078e020a */
[----:B------:R2:W-:Y:S01]  /*95b0*/  LDGSTS.E [R251+0x37400], [R8.64], !P4 ;  /* 0x3740000008fb7fae */ /* 0x0005e2000e121848 */
[----:B------:R-:W-:-:S03]  /*95c0*/  LOP3.LUT R250, R250, 0x7f, RZ, 0xc0, !PT ;  /* 0x0000007ffafa7812 */ /* 0x000fc600078ec0ff */
[----:B------:R2:W-:Y:S01]  /*95d0*/  LDGSTS.E [R251+0x37600], [R10.64], !P4 ;  /* 0x376000000afb7fae */ /* 0x0005e2000e121848 */
[----:B------:R-:W-:-:S03]  /*95e0*/  ISETP.GE.U32.AND P4, PT, R12, 0x7fffff75, PT ;  /* 0x7fffff750c00780c */ /* 0x000fc60003f86070 */
[----:B------:R1:W-:Y:S04]  /*95f0*/  STL.64 [R1+0xdd8], R4 ;  /* 0x000dd80401007387 */ /* 0x0003e80000100a00 */
[----:B------:R-:W-:Y:S04]  /*9600*/  STL.64 [R1+0xde0], R6 ;  /* 0x000de00601007387 */ /* 0x000fe80000100a00 */
[----:B------:R-:W-:Y:S04]  /*9610*/  STL.64 [R1+0xde8], R8 ;  /* 0x000de80801007387 */ /* 0x000fe80000100a00 */
[----:B------:R-:W-:Y:S01]  /*9620*/  STL.64 [R1+0xdf0], R10 ;  /* 0x000df00a01007387 */ /* 0x000fe20000100a00 */
[----:B-1----:R-:W-:-:S03]  /*9630*/  IMAD.SHL.U32 R5, R250, 0x4, RZ ;  /* 0x00000004fa057824 */ /* 0x002fc600078e00ff */
[----:B------:R-:W3:Y:S04]  /*9640*/  LDL.LU.64 R32, [R1+0x1e0] ;  /* 0x0001e00001207983 */ /* 0x000ee80000300a00 */
[----:B------:R-:W3:Y:S01]  /*9650*/  LDL.LU.64 R30, [R1+0x1f0] ;  /* 0x0001f000011e7983 */ /* 0x000ee20000300a00 */
[----:B------:R-:W-:-:S05]  /*9660*/  IMAD.WIDE R12, R2, 0x4, R18 ;  /* 0x00000004020c7825 */ /* 0x000fca00078e0212 */
[----:B------:R2:W-:Y:S01]  /*9670*/  LDGSTS.E [R251+0x39000], [R12.64], !P5 ;  /* 0x390000000cfb7fae */ /* 0x0005e2000e921848 */
[----:B------:R-:W-:-:S05]  /*9680*/  IMAD.WIDE R14, R2, 0x4, R14 ;  /* 0x00000004020e7825 */ /* 0x000fca00078e020e */
[----:B------:R2:W-:Y:S01]  /*9690*/  LDGSTS.E [R251+0x39200], [R14.64], !P5 ;  /* 0x392000000efb7fae */ /* 0x0005e2000e921848 */
[----:B------:R-:W-:-:S03]  /*96a0*/  IMAD.WIDE R18, R2, 0x4, R248 ;  /* 0x0000000402127825 */ /* 0x000fc600078e02f8 */
[----:B------:R-:W3:Y:S04]  /*96b0*/  LDL.LU.64 R248, [R1+0x200] ;  /* 0x0002000001f87983 */ /* 0x000ee80000300a00 */
[----:B------:R-:W-:Y:S01]  /*96c0*/  STL.64 [R1+0xdc8], R12 ;  /* 0x000dc80c01007387 */ /* 0x000fe20000100a00 */
[----:B------:R-:W-:-:S03]  /*96d0*/  IMAD.WIDE R16, R2, 0x4, R16 ;  /* 0x0000000402107825 */ /* 0x000fc600078e0210 */
[----:B--2---:R-:W2:Y:S04]  /*96e0*/  LDL.LU.64 R250, [R1+0x220] ;  /* 0x0002200001fa7983 */ /* 0x004ea80000300a00 */
[----:B------:R1:W-:Y:S01]  /*96f0*/  STL.64 [R1+0xdd0], R14 ;  /* 0x000dd00e01007387 */ /* 0x0003e20000100a00 */
[----:B------:R-:W-:-:S03]  /*9700*/  IADD3 R20, R3, -0x50, RZ ;  /* 0xffffffb003147810 */ /* 0x000fc60007ffe0ff */
[----:B------:R-:W-:Y:S01]  /*9710*/  STL.64 [R1+0xdf8], R16 ;  /* 0x000df81001007387 */ /* 0x000fe20000100a00 */
[----:B-1----:R-:W-:-:S03]  /*9720*/  LOP3.LUT R15, R5, 0x40, RZ, 0x3c, !PT ;  /* 0x00000040050f7812 */ /* 0x002fc600078e3cff */
[----:B------:R-:W-:Y:S04]  /*9730*/  STL.64 [R1+0xe00], R18 ;  /* 0x000e001201007387 */ /* 0x000fe80000100a00 */
[----:B------:R1:W-:Y:S04]  /*9740*/  LDGSTS.E [R15+0x39400], [R16.64], !P5 ;  /* 0x39400000100f7fae */ /* 0x0003e8000e921848 */
[----:B------:R1:W-:Y:S01]  /*9750*/  LDGSTS.E [R15+0x39600], [R18.64], !P5 ;  /* 0x39600000120f7fae */ /* 0x0003e2000e921848 */
[----:B------:R-:W-:-:S03]  /*9760*/  ISETP.GE.U32.AND P5, PT, R20, 0x7fffff71, PT ;  /* 0x7fffff711400780c */ /* 0x000fc60003fa6070 */
[----:B------:R-:W2:Y:S04]  /*9770*/  LDL.LU.64 R44, [R1+0x250] ;  /* 0x00025000012c7983 */ /* 0x000ea80000300a00 */
[----:B------:R-:W2:Y:S04]  /*9780*/  LDL.LU.64 R38, [R1+0x280] ;  /* 0x0002800001267983 */ /* 0x000ea80000300a00 */
[----:B------:R-:W2:Y:S04]  /*9790*/  LDL.LU.64 R40, [R1+0x2a8] ;  /* 0x0002a80001287983 */ /* 0x000ea80000300a00 */
[----:B------:R-:W2:Y:S01]  /*97a0*/  LDL.LU.64 R42, [R1+0x2d0] ;  /* 0x0002d000012a7983 */ /* 0x000ea20000300a00 */
[----:B----4-:R-:W-:-:S04]  /*97b0*/  IMAD.WIDE R20, R2, 0x4, R28 ;  /* 0x0000000402147825 */ /* 0x010fc800078e021c */
[C---:B---3--:R-:W-:Y:S01]  /*97c0*/  IMAD.WIDE R22, R2.reuse, 0x4, R22 ;  /* 0x0000000402167825 */ /* 0x048fe200078e0216 */
[----:B------:R-:W-:Y:S03]  /*97d0*/  STL.64 [R1+0xe08], R20 ;  /* 0x000e081401007387 */ /* 0x000fe60000100a00 */
[C---:B------:R-:W-:Y:S01]  /*97e0*/  IMAD.WIDE R24, R2.reuse, 0x4, R24 ;  /* 0x0000000402187825 */ /* 0x040fe200078e0218 */
[----:B------:R-:W-:Y:S03]  /*97f0*/  STL.64 [R1+0xe10], R22 ;  /* 0x000e101601007387 */ /* 0x000fe60000100a00 */
[----:B------:R-:W-:Y:S01]  /*9800*/  IMAD.WIDE R26, R2, 0x4, R26 ;  /* 0x00000004021a7825 */ /* 0x000fe200078e021a */
[----:B------:R-:W-:Y:S04]  /*9810*/  STL.64 [R1+0xe18], R24 ;  /* 0x000e181801007387 */ /* 0x000fe80000100a00 */
[----:B------:R-:W-:Y:S04]  /*9820*/  STL.64 [R1+0xe20], R26 ;  /* 0x000e201a01007387 */ /* 0x000fe80000100a00 */
[----:B------:R-:W3:Y:S04]  /*9830*/  LDL.LU.64 R52, [R1+0x300] ;  /* 0x0003000001347983 */ /* 0x000ee80000300a00 */
[----:B------:R-:W3:Y:S01]  /*9840*/  LDL.LU.64 R50, [R1+0x328] ;  /* 0x0003280001327983 */ /* 0x000ee20000300a00 */
[----:B------:R-:W-:-:S03]  /*9850*/  IADD3 R28, R3, -0x54, RZ ;  /* 0xffffffac031c7810 */ /* 0x000fc60007ffe0ff */
[----:B------:R1:W-:Y:S04]  /*9860*/  LDGSTS.E [R15+0x3b000], [R20.64], !P6 ;  /* 0x3b000000140f7fae */ /* 0x0003e8000f121848 */
[----:B------:R1:W-:Y:S04]  /*9870*/  LDGSTS.E [R15+0x3b200], [R22.64], !P6 ;  /* 0x3b200000160f7fae */ /* 0x0003e8000f121848 */
[----:B------:R1:W-:Y:S04]  /*9880*/  LDGSTS.E [R15+0x3b400], [R24.64], !P6 ;  /* 0x3b400000180f7fae */ /* 0x0003e8000f121848 */
[----:B------:R1:W-:Y:S01]  /*9890*/  LDGSTS.E [R15+0x3b600], [R26.64], !P6 ;  /* 0x3b6000001a0f7fae */ /* 0x0003e2000f121848 */
[----:B------:R-:W-:-:S02]  /*98a0*/  ISETP.GE.U32.AND P6, PT, R28, 0x7fffff6d, PT ;  /* 0x7fffff6d1c00780c */ /* 0x000fc40003fc6070 */
[----:B------:R-:W-:Y:S01]  /*98b0*/  IADD3 R36, R3, -0x58, RZ ;  /* 0xffffffa803247810 */ /* 0x000fe20007ffe0ff */
[----:B------:R-:W-:-:S04]  /*98c0*/  IMAD.WIDE R28, R2, 0x4, R32 ;  /* 0x00000004021c7825 */ /* 0x000fc800078e0220 */
[C---:B------:R-:W-:Y:S01]  /*98d0*/  IMAD.WIDE R30, R2.reuse, 0x4, R30 ;  /* 0x00000004021e7825 */ /* 0x040fe200078e021e */
[----:B------:R1:W-:Y:S04]  /*98e0*/  LDGSTS.E [R15+0x3d000], [R28.64], !P0 ;  /* 0x3d0000001c0f7fae */ /* 0x0003e8000c121848 */
[----:B------:R1:W-:Y:S01]  /*98f0*/  LDGSTS.E [R15+0x3d200], [R30.64], !P0 ;  /* 0x3d2000001e0f7fae */ /* 0x0003e2000c121848 */
[----:B------:R-:W-:-:S03]  /*9900*/  IMAD.WIDE R32, R2, 0x4, R248 ;  /* 0x0000000402207825 */ /* 0x000fc600078e02f8 */
[----:B------:R-:W4:Y:S04]  /*9910*/  LDL.LU.64 R248, [R1+0x350] ;  /* 0x0003500001f87983 */ /* 0x000f280000300a00 */
[----:B------:R1:W-:Y:S01]  /*9920*/  LDGSTS.E [R15+0x3d400], [R32.64], !P0 ;  /* 0x3d400000200f7fae */ /* 0x0003e2000c121848 */
[----:B--2---:R-:W-:-:S03]  /*9930*/  IMAD.WIDE R34, R2, 0x4, R250 ;  /* 0x0000000402227825 */ /* 0x004fc600078e02fa */
[----:B------:R-:W3:Y:S04]  /*9940*/  LDL.LU.64 R250, [R1+0x378] ;  /* 0x0003780001fa7983 */ /* 0x000ee80000300a00 */
[----:B------:R-:W-:Y:S04]  /*9950*/  STL.64 [R1+0xe28], R28 ;  /* 0x000e281c01007387 */ /* 0x000fe80000100a00 */
[----:B------:R-:W-:Y:S04]  /*9960*/  STL.64 [R1+0xe30], R30 ;  /* 0x000e301e01007387 */ /* 0x000fe80000100a00 */
[----:B------:R-:W-:Y:S04]  /*9970*/  STL.64 [R1+0xe38], R32 ;  /* 0x000e382001007387 */ /* 0x000fe80000100a00 */
[----:B------:R-:W-:Y:S04]  /*9980*/  STL.64 [R1+0xe40], R34 ;  /* 0x000e402201007387 */ /* 0x000fe80000100a00 */
[----:B------:R-:W3:Y:S04]  /*9990*/  LDL.LU.64 R60, [R1+0x3a0] ;  /* 0x0003a000013c7983 */ /* 0x000ee80000300a00 */
[----:B------:R-:W3:Y:S04]  /*99a0*/  LDL.LU.64 R48, [R1+0x3b0] ;  /* 0x0003b00001307983 */ /* 0x000ee80000300a00 */
[----:B------:R-:W3:Y:S04]  /*99b0*/  LDL.LU.64 R46, [R1+0x3c0] ;  /* 0x0003c000012e7983 */ /* 0x000ee80000300a00 */
[----:B------:R1:W-:Y:S01]  /*99c0*/  LDGSTS.E [R15+0x3d600], [R34.64], !P0 ;  /* 0x3d600000220f7fae */ /* 0x0003e2000c121848 */
[----:B------:R-:W-:Y:S01]  /*99d0*/  ISETP.GE.U32.AND P0, PT, R36, 0x7fffff69, PT ;  /* 0x7fffff692400780c */ /* 0x000fe20003f06070 */
[----:B------:R-:W-:-:S02]  /*99e0*/  IMAD.WIDE R36, R2, 0x4, R44 ;  /* 0x0000000402247825 */ /* 0x000fc400078e022c */
[----:B------:R-:W3:Y:S04]  /*99f0*/  LDL.LU.64 R58, [R1+0x3d0] ;  /* 0x0003d000013a7983 */ /* 0x000ee80000300a00 */
[----:B------:R-:W3:Y:S04]  /*9a00*/  LDL.LU.64 R56, [R1+0x3e8] ;  /* 0x0003e80001387983 */ /* 0x000ee80000300a00 */
[----:B------:R-:W-:Y:S04]  /*9a10*/  STL.64 [R1+0xe48], R36 ;  /* 0x000e482401007387 */ /* 0x000fe80000100a00 */
[----:B------:R-:W3:Y:S01]  /*9a20*/  LDL.LU.64 R54, [R1+0x3f8] ;  /* 0x0003f80001367983 */ /* 0x000ee20000300a00 */
[----:B------:R-:W-:Y:S01]  /*9a30*/  IMAD.WIDE R38, R2, 0x4, R38 ;  /* 0x0000000402267825 */ /* 0x000fe200078e0226 */
[----:B------:R-:W-:-:S02]  /*9a40*/  LOP3.LUT R97, R252, 0x60, RZ, 0x3c, !PT ;  /* 0x00000060fc617812 */ /* 0x000fc400078e3cff */
[----:B------:R1:W-:Y:S01]  /*9a50*/  LDGSTS.E [R15+0x3f000], [R36.64], !P1 ;  /* 0x3f000000240f7fae */ /* 0x0003e2000c921848 */
[----:B------:R-:W-:-:S03]  /*9a60*/  IMAD.WIDE R40, R2, 0x4, R40 ;  /* 0x0000000402287825 */ /* 0x000fc600078e0228 */
[----:B------:R1:W-:Y:S01]  /*9a70*/  LDGSTS.E [R15+0x3f200], [R38.64], !P1 ;  /* 0x3f200000260f7fae */ /* 0x0003e2000c921848 */
[----:B------:R-:W-:-:S03]  /*9a80*/  IMAD.WIDE R42, R2, 0x4, R42 ;  /* 0x00000004022a7825 */ /* 0x000fc600078e022a */
[----:B------:R1:W-:Y:S04]  /*9a90*/  LDGSTS.E [R15+0x3f400], [R40.64], !P1 ;  /* 0x3f400000280f7fae */ /* 0x0003e8000c921848 */
[----:B------:R1:W-:Y:S01]  /*9aa0*/  LDGSTS.E [R15+0x3f600], [R42.64], !P1 ;  /* 0x3f6000002a0f7fae */ /* 0x0003e2000c921848 */
[----:B---3--:R-:W-:-:S04]  /*9ab0*/  IMAD.WIDE R12, R2, 0x4, R52 ;  /* 0x00000004020c7825 */ /* 0x008fc800078e0234 */
[C---:B------:R-:W-:Y:S01]  /*9ac0*/  IMAD.WIDE R10, R2.reuse, 0x4, R50 ;  /* 0x00000004020a7825 */ /* 0x040fe200078e0232 */
[----:B------:R3:W-:Y:S04]  /*9ad0*/  STL.64 [R1+0x160], R12 ;  /* 0x0001600c01007387 */ /* 0x0007e80000100a00 */
[----:B------:R-:W2:Y:S04]  /*9ae0*/  LDL.LU.64 R52, [R1+0x408] ;  /* 0x0004080001347983 */ /* 0x000ea80000300a00 */
[----:B------:R1:W-:Y:S04]  /*9af0*/  STL.64 [R1+0x158], R10 ;  /* 0x0001580a01007387 */ /* 0x0003e80000100a00 */
[----:B------:R-:W2:Y:S04]  /*9b00*/  LDL.LU.64 R50, [R1+0x418] ;  /* 0x0004180001327983 */ /* 0x000ea80000300a00 */
[----:B------:R1:W-:Y:S04]  /*9b10*/  LDGSTS.E [R97+0x21800], [R12.64], !P2 ;  /* 0x218000000c617fae */ /* 0x0003e8000d121848 */
[----:B------:R1:W-:Y:S01]  /*9b20*/  LDGSTS.E [R97+0x21a00], [R10.64], !P2 ;  /* 0x21a000000a617fae */ /* 0x0003e2000d121848 */
[----:B----4-:R-:W-:-:S04]  /*9b30*/  IMAD.WIDE R8, R2, 0x4, R248 ;  /* 0x0000000402087825 */ /* 0x010fc800078e02f8 */
[C---:B---3--:R-:W-:Y:S01]  /*9b40*/  IMAD.WIDE R6, R2.reuse, 0x4, R250 ;  /* 0x0000000402067825 */ /* 0x048fe200078e02fa */
[----:B------:R3:W-:Y:S04]  /*9b50*/  STL.64 [R1+0x150], R8 ;  /* 0x0001500801007387 */ /* 0x0007e80000100a00 */
[----:B------:R4:W-:Y:S04]  /*9b60*/  STL.64 [R1+0x148], R6 ;  /* 0x0001480601007387 */ /* 0x0009e80000100a00 */
[----:B------:R-:W2:Y:S04]  /*9b70*/  LDL.LU.64 R248, [R1+0x428] ;  /* 0x0004280001f87983 */ /* 0x000ea80000300a00 */
[----:B------:R-:W2:Y:S04]  /*9b80*/  LDL.LU.64 R250, [R1+0x438] ;  /* 0x0004380001fa7983 */ /* 0x000ea80000300a00 */
[----:B------:R3:W-:Y:S01]  /*9b90*/  LDGSTS.E [R97+0x21c00], [R8.64], !P2 ;  /* 0x21c0000008617fae */ /* 0x0007e2000d121848 */
[----:B-1----:R-:W-:-:S03]  /*9ba0*/  IMAD.WIDE R12, R2, 0x4, R60 ;  /* 0x00000004020c7825 */ /* 0x002fc600078e023c */
[----:B------:R4:W-:Y:S01]  /*9bb0*/  LDGSTS.E [R97+0x21e00], [R6.64], !P2 ;  /* 0x21e0000006617fae */ /* 0x0009e2000d121848 */
[----:B------:R-:W-:-:S03]  /*9bc0*/  IMAD.WIDE R10, R2, 0x4, R48 ;  /* 0x00000004020a7825 */ /* 0x000fc600078e0230 */
[----:B------:R1:W-:Y:S04]  /*9bd0*/  LDGSTS.E [R97+0x23800], [R12.64], !P3 ;  /* 0x238000000c617fae */ /* 0x0003e8000d921848 */
[----:B------:R-:W2:Y:S01]  /*9be0*/  LDL.LU.64 R48, [R1+0x448] ;  /* 0x0004480001307983 */ /* 0x000ea20000300a00 */
[----:B---3--:R-:W-:-:S03]  /*9bf0*/  IMAD.WIDE R8, R2, 0x4, R46 ;  /* 0x0000000402087825 */ /* 0x008fc600078e022e */
[----:B------:R1:W-:Y:S04]  /*9c00*/  STL.64 [R1+0x140], R12 ;  /* 0x0001400c01007387 */ /* 0x0003e80000100a00 */
[----:B------:R-:W3:Y:S01]  /*9c10*/  LDL.LU.64 R46, [R1+0x458] ;  /* 0x00045800012e7983 */ /* 0x000ee20000300a00 */
[----:B----4-:R-:W-:-:S03]  /*9c20*/  IMAD.WIDE R6, R2, 0x4, R58 ;  /* 0x0000000402067825 */ /* 0x010fc600078e023a */
[----:B------:R4:W-:Y:S04]  /*9c30*/  STL.64 [R1+0x138], R10 ;  /* 0x0001380a01007387 */ /* 0x0009e80000100a00 */
[----:B------:R2:W-:Y:S01]  /*9c40*/  STL.64 [R1+0x130], R8 ;  /* 0x0001300801007387 */ /* 0x0005e20000100a00 */
[----:B-1----:R-:W-:-:S03]  /*9c50*/  IMAD.WIDE R12, R2, 0x4, R56 ;  /* 0x00000004020c7825 */ /* 0x002fc600078e0238 */
[----:B------:R4:W-:Y:S04]  /*9c60*/  LDGSTS.E [R97+0x23a00], [R10.64], !P3 ;  /* 0x23a000000a617fae */ /* 0x0009e8000d921848 */
[----:B------:R1:W-:Y:S04]  /*9c70*/  STL.64 [R1+0x128], R6 ;  /* 0x0001280601007387 */ /* 0x0003e80000100a00 */
[----:B------:R2:W-:Y:S04]  /*9c80*/  LDGSTS.E [R97+0x23c00], [R8.64], !P3 ;  /* 0x23c0000008617fae */ /* 0x0005e8000d921848 */
[----:B------:R-:W3:Y:S01]  /*9c90*/  LDL.LU.64 R64, [R1+0x468] ;  /* 0x0004680001407983 */ /* 0x000ee20000300a00 */
[----:B----4-:R-:W-:-:S03]  /*9ca0*/  IMAD.WIDE R10, R2, 0x4, R54 ;  /* 0x00000004020a7825 */ /* 0x010fc600078e0236 */
[----:B------:R1:W-:Y:S04]  /*9cb0*/  LDGSTS.E [R97+0x23e00], [R6.64], !P3 ;  /* 0x23e0000006617fae */ /* 0x0003e8000d921848 */
[----:B------:R-:W4:Y:S04]  /*9cc0*/  LDL.LU.64 R62, [R1+0x478] ;  /* 0x00047800013e7983 */ /* 0x000f280000300a00 */
[----:B------:R-:W4:Y:S04]  /*9cd0*/  LDL.LU.64 R60, [R1+0x488] ;  /* 0x00048800013c7983 */ /* 0x000f280000300a00 */
[----:B------:R1:W-:Y:S04]  /*9ce0*/  STL.64 [R1+0x120], R12 ;  /* 0x0001200c01007387 */ /* 0x0003e80000100a00 */
[----:B------:R-:W4:Y:S04]  /*9cf0*/  LDL.LU.64 R58, [R1+0x498] ;  /* 0x00049800013a7983 */ /* 0x000f280000300a00 */
[----:B------:R1:W-:Y:S04]  /*9d00*/  STL.64 [R1+0x118], R10 ;  /* 0x0001180a01007387 */ /* 0x0003e80000100a00 */
[----:B------:R1:W-:Y:S04]  /*9d10*/  LDGSTS.E [R97+0x25800], [R12.64], !P4 ;  /* 0x258000000c617fae */ /* 0x0003e8000e121848 */
[----:B------:R1:W-:Y:S01]  /*9d20*/  LDGSTS.E [R97+0x25a00], [R10.64], !P4 ;  /* 0x25a000000a617fae */ /* 0x0003e2000e121848 */
[----:B--2---:R-:W-:-:S04]  /*9d30*/  IMAD.WIDE R8, R2, 0x4, R52 ;  /* 0x0000000402087825 */ /* 0x004fc800078e0234 */
[C---:B-1----:R-:W-:Y:S01]  /*9d40*/  IMAD.WIDE R6, R2.reuse, 0x4, R50 ;  /* 0x0000000402067825 */ /* 0x042fe200078e0232 */
[----:B------:R1:W-:Y:S04]  /*9d50*/  STL.64 [R1+0x110], R8 ;  /* 0x0001100801007387 */ /* 0x0003e80000100a00 */
[----:B------:R3:W-:Y:S04]  /*9d60*/  STL.64 [R1+0x108], R6 ;  /* 0x0001080601007387 */ /* 0x0007e80000100a00 */
[----:B------:R-:W2:Y:S04]  /*9d70*/  LDL.LU.64 R54, [R1+0x4a8] ;  /* 0x0004a80001367983 */ /* 0x000ea80000300a00 */
[----:B------:R1:W-:Y:S04]  /*9d80*/  LDGSTS.E [R97+0x25c00], [R8.64], !P4 ;  /* 0x25c0000008617fae */ /* 0x0003e8000e121848 */
[----:B------:R3:W-:Y:S04]  /*9d90*/  LDGSTS.E [R97+0x25e00], [R6.64], !P4 ;  /* 0x25e0000006617fae */ /* 0x0007e8000e121848 */
[----:B------:R-:W2:Y:S01]  /*9da0*/  LDL.LU.64 R56, [R1+0x4b8] ;  /* 0x0004b80001387983 */ /* 0x000ea20000300a00 */
[----:B------:R-:W-:-:S03]  /*9db0*/  IMAD.WIDE R12, R2, 0x4, R248 ;  /* 0x00000004020c7825 */ /* 0x000fc600078e02f8 */
[----:B------:R-:W2:Y:S01]  /*9dc0*/  LDL.LU.64 R248, [R1+0x4c8] ;  /* 0x0004c80001f87983 */ /* 0x000ea20000300a00 */
[----:B------:R-:W-:-:S03]  /*9dd0*/  IMAD.WIDE R10, R2, 0x4, R250 ;  /* 0x00000004020a7825 */ /* 0x000fc600078e02fa */
[----:B------:R1:W-:Y:S04]  /*9de0*/  STL.64 [R1+0x100], R12 ;  /* 0x0001000c01007387 */ /* 0x0003e80000100a00 */
[----:B------:R-:W2:Y:S04]  /*9df0*/  LDL.LU.64 R250, [R1+0x4d8] ;  /* 0x0004d80001fa7983 */ /* 0x000ea80000300a00 */
[----:B------:R4:W-:Y:S04]  /*9e00*/  STL.64 [R1+0xf8], R10 ;  /* 0x0000f80a01007387 */ /* 0x0009e80000100a00 */
[----:B------:R3:W-:Y:S01]  /*9e10*/  LDGSTS.E [R97+0x27800], [R12.64], !P5 ;  /* 0x278000000c617fae */ /* 0x0007e2000e921848 */
[----:B-1----:R-:W-:-:S03]  /*9e20*/  IMAD.WIDE R8, R2, 0x4, R48 ;  /* 0x0000000402087825 */ /* 0x002fc600078e0230 */
[----:B------:R4:W-:Y:S01]  /*9e30*/  LDGSTS.E [R97+0x27a00], [R10.64], !P5 ;  /* 0x27a000000a617fae */ /* 0x0009e2000e921848 */
[----:B---3--:R-:W-:-:S03]  /*9e40*/  IMAD.WIDE R6, R2, 0x4, R46 ;  /* 0x0000000402067825 */ /* 0x008fc600078e022e */
[----:B------:R1:W-:Y:S04]  /*9e50*/  STL.64 [R1+0xf0], R8 ;  /* 0x0000f00801007387 */ /* 0x0003e80000100a00 */
[----:B------:R3:W-:Y:S04]  /*9e60*/  STL.64 [R1+0xe8], R6 ;  /* 0x0000e80601007387 */ /* 0x0007e80000100a00 */
[----:B------:R-:W2:Y:S04]  /*9e70*/  LDL.LU.64 R52, [R1+0x4e8] ;  /* 0x0004e80001347983 */ /* 0x000ea80000300a00 */
[----:B------:R-:W2:Y:S04]  /*9e80*/  LDL.LU.64 R50, [R1+0x4f8] ;  /* 0x0004f80001327983 */ /* 0x000ea80000300a00 */
[----:B------:R-:W2:Y:S04]  /*9e90*/  LDL.LU.64 R48, [R1+0x508] ;  /* 0x0005080001307983 */ /* 0x000ea80000300a00 */
[----:B------:R-:W2:Y:S01]  /*9ea0*/  LDL.LU.64 R46, [R1+0x518] ;  /* 0x00051800012e7983 */ /* 0x000ea20000300a00 */
[----:B------:R-:W-:-:S03]  /*9eb0*/  IMAD.WIDE R12, R2, 0x4, R64 ;  /* 0x00000004020c7825 */ /* 0x000fc600078e0240 */
[----:B------:R1:W-:Y:S04]  /*9ec0*/  LDGSTS.E [R97+0x27c00], [R8.64], !P5 ;  /* 0x27c0000008617fae */ /* 0x0003e8000e921848 */
[----:B------:R3:W-:Y:S01]  /*9ed0*/  LDGSTS.E [R97+0x27e00], [R6.64], !P5 ;  /* 0x27e0000006617fae */ /* 0x0007e2000e921848 */
[----:B----4-:R-:W-:-:S03]  /*9ee0*/  IMAD.WIDE R10, R2, 0x4, R62 ;  /* 0x00000004020a7825 */ /* 0x010fc600078e023e */
[----:B------:R2:W-:Y:S01]  /*9ef0*/  STL.64 [R1+0xe0], R12 ;  /* 0x0000e00c01007387 */ /* 0x0005e20000100a00 */
[----:B-1----:R-:W-:-:S03]  /*9f00*/  IMAD.WIDE R8, R2, 0x4, R60 ;  /* 0x0000000402087825 */ /* 0x002fc600078e023c */
[----:B------:R1:W-:Y:S04]  /*9f10*/  STL.64 [R1+0xd8], R10 ;  /* 0x0000d80a01007387 */ /* 0x0003e80000100a00 */
[----:B------:R2:W-:Y:S01]  /*9f20*/  LDGSTS.E [R97+0x29800], [R12.64], !P6 ;  /* 0x298000000c617fae */ /* 0x0005e2000f121848 */
[----:B---3--:R-:W-:-:S03]  /*9f30*/  IMAD.WIDE R6, R2, 0x4, R58 ;  /* 0x0000000402067825 */ /* 0x008fc600078e023a */
[----:B------:R3:W-:Y:S04]  /*9f40*/  STL.64 [R1+0xd0], R8 ;  /* 0x0000d00801007387 */ /* 0x0007e80000100a00 */
[----:B------:R4:W-:Y:S04]  /*9f50*/  STL.64 [R1+0xc8], R6 ;  /* 0x0000c80601007387 */ /* 0x0009e80000100a00 */
[----:B------:R-:W2:Y:S04]  /*9f60*/  LDL.LU.64 R64, [R1+0x528] ;  /* 0x0005280001407983 */ /* 0x000ea80000300a00 */
[----:B------:R-:W2:Y:S04]  /*9f70*/  LDL.LU.64 R62, [R1+0x538] ;  /* 0x00053800013e7983 */ /* 0x000ea80000300a00 */
[----:B------:R-:W2:Y:S04]  /*9f80*/  LDL.LU.64 R60, [R1+0x548] ;  /* 0x00054800013c7983 */ /* 0x000ea80000300a00 */
[----:B------:R1:W-:Y:S04]  /*9f90*/  LDGSTS.E [R97+0x29a00], [R10.64], !P6 ;  /* 0x29a000000a617fae */ /* 0x0003e8000f121848 */
[----:B------:R3:W-:Y:S04]  /*9fa0*/  LDGSTS.E [R97+0x29c00], [R8.64], !P6 ;  /* 0x29c0000008617fae */ /* 0x0007e8000f121848 */
[----:B------:R4:W-:Y:S01]  /*9fb0*/  LDGSTS.E [R97+0x29e00], [R6.64], !P6 ;  /* 0x29e0000006617fae */ /* 0x0009e2000f121848 */
[----:B--2---:R-:W-:-:S05]  /*9fc0*/  IMAD.WIDE R12, R2, 0x4, R54 ;  /* 0x00000004020c7825 */ /* 0x004fca00078e0236 */
[----:B------:R3:W-:Y:S04]  /*9fd0*/  STL.64 [R1+0xc0], R12 ;  /* 0x0000c00c01007387 */ /* 0x0007e80000100a00 */
[----:B------:R-:W2:Y:S01]  /*9fe0*/  LDL.LU.64 R54, [R1+0x558] ;  /* 0x0005580001367983 */ /* 0x000ea20000300a00 */
[----:B-1----:R-:W-:-:S03]  /*9ff0*/  IMAD.WIDE R10, R2, 0x4, R56 ;  /* 0x00000004020a7825 */ /* 0x002fc600078e0238 */
[----:B------:R1:W-:Y:S01]  /*a000*/  LDGSTS.E [R97+0x2b800], [R12.64], !P0 ;  /* 0x2b8000000c617fae */ /* 0x0003e2000c121848 */
[----:B------:R-:W-:-:S03]  /*a010*/  IADD3 R44, R3, -0x5c, RZ ;  /* 0xffffffa4032c7810 */ /* 0x000fc60007ffe0ff */
[----:B------:R1:W-:Y:S01]  /*a020*/  STL.64 [R1+0xb8], R10 ;  /* 0x0000b80a01007387 */ /* 0x0003e20000100a00 */
[----:B------:R-:W-:-:S03]  /*a030*/  ISETP.GE.U32.AND P1, PT, R44, 0x7fffff65, PT ;  /* 0x7fffff652c00780c */ /* 0x000fc60003f26070 */
[----:B------:R1:W-:Y:S01]  /*a040*/  LDGSTS.E [R97+0x2ba00], [R10.64], !P0 ;  /* 0x2ba000000a617fae */ /* 0x0003e2000c121848 */
[----:B---3--:R-:W-:-:S04]  /*a050*/  IMAD.WIDE R8, R2, 0x4, R248 ;  /* 0x0000000402087825 */ /* 0x008fc800078e02f8 */
[C---:B----4-:R-:W-:Y:S01]  /*a060*/  IMAD.WIDE R6, R2.reuse, 0x4, R250 ;  /* 0x0000000402067825 */ /* 0x050fe200078e02fa */
[----:B------:R3:W-:Y:S04]  /*a070*/  STL.64 [R1+0xb0], R8 ;  /* 0x0000b00801007387 */ /* 0x0007e80000100a00 */
[----:B------:R4:W-:Y:S04]  /*a080*/  STL.64 [R1+0xa8], R6 ;  /* 0x0000a80601007387 */ /* 0x0009e80000100a00 */
[----:B------:R3:W-:Y:S04]  /*a090*/  LDGSTS.E [R97+0x2bc00], [R8.64], !P0 ;  /* 0x2bc0000008617fae */ /* 0x0007e8000c121848 */
[----:B------:R-:W2:Y:S04]  /*a0a0*/  LDL.LU.64 R248, [R1+0x568] ;  /* 0x0005680001f87983 */ /* 0x000ea80000300a00 */
[----:B------:R-:W2:Y:S04]  /*a0b0*/  LDL.LU.64 R250, [R1+0x578] ;  /* 0x0005780001fa7983 */ /* 0x000ea80000300a00 */
[----:B------:R4:W-:Y:S01]  /*a0c0*/  LDGSTS.E [R97+0x2be00], [R6.64], !P0 ;  /* 0x2be0000006617fae */ /* 0x0009e2000c121848 */
[----:B-1----:R-:W-:-:S04]  /*a0d0*/  IMAD.WIDE R12, R2, 0x4, R52 ;  /* 0x00000004020c7825 */ /* 0x002fc800078e0234 */
[C---:B------:R-:W-:Y:S01]  /*a0e0*/  IMAD.WIDE R10, R2.reuse, 0x4, R50 ;  /* 0x00000004020a7825 */ /* 0x040fe200078e0232 */
[----:B------:R1:W-:Y:S03]  /*a0f0*/  STL.64 [R1+0xa0], R12 ;  /* 0x0000a00c01007387 */ /* 0x0003e60000100a00 */
[C---:B---3--:R-:W-:Y:S01]  /*a100*/  IMAD.WIDE R8, R2.reuse, 0x4, R48 ;  /* 0x0000000402087825 */ /* 0x048fe200078e0230 */
[----:B------:R-:W3:Y:S03]  /*a110*/  LDL.LU.64 R58, [R1+0x588] ;  /* 0x00058800013a7983 */ /* 0x000ee60000300a00 */
[C---:B----4-:R-:W-:Y:S01]  /*a120*/  IMAD.WIDE R6, R2.reuse, 0x4, R46 ;  /* 0x0000000402067825 */ /* 0x050fe200078e022e */
[----:B------:R4:W-:Y:S04]  /*a130*/  STL.64 [R1+0x98], R10 ;  /* 0x0000980a01007387 */ /* 0x0009e80000100a00 */
[----:B------:R-:W3:Y:S04]  /*a140*/  LDL.LU.64 R56, [R1+0x598] ;  /* 0x0005980001387983 */ /* 0x000ee80000300a00 */
[----:B------:R1:W-:Y:S04]  /*a150*/  STL.64 [R1+0x90], R8 ;  /* 0x0000900801007387 */ /* 0x0003e80000100a00 */
[----:B------:R-:W3:Y:S04]  /*a160*/  LDL.LU.64 R52, [R1+0x5a8] ;  /* 0x0005a80001347983 */ /* 0x000ee80000300a00 */
[----:B------:R2:W-:Y:S04]  /*a170*/  STL.64 [R1+0x88], R6 ;  /* 0x0000880601007387 */ /* 0x0005e80000100a00 */
[----:B------:R-:W3:Y:S04]  /*a180*/  LDL.LU.64 R50, [R1+0x5b8] ;  /* 0x0005b80001327983 */ /* 0x000ee80000300a00 */
[----:B------:R-:W3:Y:S04]  /*a190*/  LDL.LU.64 R48, [R1+0x5c8] ;  /* 0x0005c80001307983 */ /* 0x000ee80000300a00 */
[----:B------:R-:W3:Y:S04]  /*a1a0*/  LDL.LU.64 R46, [R1+0x5d8] ;  /* 0x0005d800012e7983 */ /* 0x000ee80000300a00 */
[----:B------:R1:W-:Y:S04]  /*a1b0*/  LDGSTS.E [R97+0x2d800], [R12.64], !P1 ;  /* 0x2d8000000c617fae */ /* 0x0003e8000c921848 */
[----:B------:R4:W-:Y:S04]  /*a1c0*/  LDGSTS.E [R97+0x2da00], [R10.64], !P1 ;  /* 0x2da000000a617fae */ /* 0x0009e8000c921848 */
[----:B------:R4:W-:Y:S01]  /*a1d0*/  LDGSTS.E [R97+0x2dc00], [R8.64], !P1 ;  /* 0x2dc0000008617fae */ /* 0x0009e2000c921848 */
[----:B-1----:R-:W-:-:S03]  /*a1e0*/  IMAD.WIDE R12, R2, 0x4, R64 ;  /* 0x00000004020c7825 */ /* 0x002fc600078e0240 */
[----:B------:R2:W-:Y:S01]  /*a1f0*/  LDGSTS.E [R97+0x2de00], [R6.64], !P1 ;  /* 0x2de0000006617fae */ /* 0x0005e2000c921848 */
[----:B----4-:R-:W-:-:S03]  /*a200*/  IMAD.WIDE R10, R2, 0x4, R62 ;  /* 0x00000004020a7825 */ /* 0x010fc600078e023e */
[----:B------:R1:W-:Y:S01]  /*a210*/  STL.64 [R1+0x80], R12 ;  /* 0x0000800c01007387 */ /* 0x0003e20000100a00 */
[----:B------:R-:W-:-:S03]  /*a220*/  IMAD.WIDE R8, R2, 0x4, R60 ;  /* 0x0000000402087825 */ /* 0x000fc600078e023c */
[----:B------:R4:W-:Y:S04]  /*a230*/  STL.64 [R1+0x78], R10 ;  /* 0x0000780a01007387 */ /* 0x0009e80000100a00 */
[----:B------:R1:W-:Y:S01]  /*a240*/  STL.64 [R1+0x70], R8 ;  /* 0x0000700801007387 */ /* 0x0003e20000100a00 */
[----:B--2---:R-:W-:-:S05]  /*a250*/  IMAD.WIDE R6, R2, 0x4, R54 ;  /* 0x0000000402067825 */ /* 0x004fca00078e0236 */
[----:B------:R3:W-:Y:S04]  /*a260*/  STL.64 [R1+0x68], R6 ;  /* 0x0000680601007387 */ /* 0x0007e80000100a00 */
[----:B------:R-:W2:Y:S04]  /*a270*/  LDL.LU.64 R54, [R1+0x5e8] ;  /* 0x0005e80001367983 */ /* 0x000ea80000300a00 */
[----:B------:R-:W2:Y:S01]  /*a280*/  LDL.LU.64 R62, [R1+0x5f8] ;  /* 0x0005f800013e7983 */ /* 0x000ea20000300a00 */
[----:B------:R-:W-:-:S04]  /*a290*/  IADD3 R44, R3, -0x60, RZ ;  /* 0xffffffa0032c7810 */ /* 0x000fc80007ffe0ff */
[----:B------:R-:W-:Y:S02]  /*a2a0*/  ISETP.GE.U32.AND P2, PT, R44, 0x7fffff61, PT ;  /* 0x7fffff612c00780c */ /* 0x000fe40003f46070 */
[----:B------:R-:W-:-:S04]  /*a2b0*/  IADD3 R44, R3, -0x64, RZ ;  /* 0xffffff9c032c7810 */ /* 0x000fc80007ffe0ff */
[----:B------:R-:W-:Y:S02]  /*a2c0*/  ISETP.GE.U32.AND P3, PT, R44, 0x7fffff5d, PT ;  /* 0x7fffff5d2c00780c */ /* 0x000fe40003f66070 */
[----:B------:R-:W-:-:S05]  /*a2d0*/  IADD3 R44, R3, -0x68, RZ ;  /* 0xffffff98032c7810 */ /* 0x000fca0007ffe0ff */
[----:B------:R1:W-:Y:S01]  /*a2e0*/  LDGSTS.E [R97+0x2f800], [R12.64], !P2 ;  /* 0x2f8000000c617fae */ /* 0x0003e2000d121848 */
[----:B------:R-:W-:-:S03]  /*a2f0*/  ISETP.GE.U32.AND P4, PT, R44, 0x7fffff59, PT ;  /* 0x7fffff592c00780c */ /* 0x000fc60003f86070 */
[----:B------:R4:W-:Y:S04]  /*a300*/  LDGSTS.E [R97+0x2fa00], [R10.64], !P2 ;  /* 0x2fa000000a617fae */ /* 0x0009e8000d121848 */
[----:B------:R1:W-:Y:S04]  /*a310*/  LDGSTS.E [R97+0x2fc00], [R8.64], !P2 ;  /* 0x2fc0000008617fae */ /* 0x0003e8000d121848 */
[----:B------:R1:W-:Y:S01]  /*a320*/  LDGSTS.E [R97+0x2fe00], [R6.64], !P2 ;  /* 0x2fe0000006617fae */ /* 0x0003e2000d121848 */
[----:B------:R-:W-:-:S04]  /*a330*/  IMAD.WIDE R22, R2, 0x4, R248 ;  /* 0x0000000402167825 */ /* 0x000fc800078e02f8 */
[C---:B-1----:R-:W-:Y:S01]  /*a340*/  IMAD.WIDE R12, R2.reuse, 0x4, R250 ;  /* 0x00000004020c7825 */ /* 0x042fe200078e02fa */
[----:B------:R1:W-:Y:S04]  /*a350*/  LDGSTS.E [R97+0x31800], [R22.64], !P3 ;  /* 0x3180000016617fae */ /* 0x0003e8000d921848 */
[----:B------:R-:W2:Y:S04]  /*a360*/  LDL.LU.64 R250, [R1+0x608] ;  /* 0x0006080001fa7983 */ /* 0x000ea80000300a00 */
[----:B------:R-:W-:Y:S04]  /*a370*/  STL.64 [R1+0x60], R22 ;  /* 0x0000601601007387 */ /* 0x000fe80000100a00 */
[----:B------:R-:W2:Y:S01]  /*a380*/  LDL.LU.64 R248, [R1+0x618] ;  /* 0x0006180001f87983 */ /* 0x000ea20000300a00 */
[----:B---3--:R-:W-:-:S03]  /*a390*/  IMAD.WIDE R20, R2, 0x4, R58 ;  /* 0x0000000402147825 */ /* 0x008fc600078e023a */
[----:B------:R-:W-:Y:S01]  /*a3a0*/  STL.64 [R1+0x40], R12 ;  /* 0x0000400c01007387 */ /* 0x000fe20000100a00 */
[----:B------:R-:W-:-:S03]  /*a3b0*/  IMAD.WIDE R18, R2, 0x4, R56 ;  /* 0x0000000402127825 */ /* 0x000fc600078e0238 */
[----:B------:R-:W-:Y:S01]  /*a3c0*/  STL.64 [R1+0x58], R20 ;  /* 0x0000581401007387 */ /* 0x000fe20000100a00 */
[----:B------:R-:W-:-:S03]  /*a3d0*/  IMAD.WIDE R16, R2, 0x4, R52 ;  /* 0x0000000402107825 */ /* 0x000fc600078e0234 */
[----:B------:R-:W-:Y:S01]  /*a3e0*/  STL.64 [R1+0x50], R18 ;  /* 0x0000501201007387 */ /* 0x000fe20000100a00 */
[----:B----4-:R-:W-:-:S03]  /*a3f0*/  IMAD.WIDE R10, R2, 0x4, R50 ;  /* 0x00000004020a7825 */ /* 0x010fc600078e0232 */
[----:B------:R-:W-:Y:S01]  /*a400*/  STL.64 [R1+0x48], R16 ;  /* 0x0000481001007387 */ /* 0x000fe20000100a00 */
[----:B------:R-:W-:-:S03]  /*a410*/  IMAD.WIDE R8, R2, 0x4, R48 ;  /* 0x0000000402087825 */ /* 0x000fc600078e0230 */
[----:B------:R-:W-:Y:S01]  /*a420*/  STL.64 [R1+0x38], R10 ;  /* 0x0000380a01007387 */ /* 0x000fe20000100a00 */
[----:B------:R-:W-:-:S03]  /*a430*/  IMAD.WIDE R6, R2, 0x4, R46 ;  /* 0x0000000402067825 */ /* 0x000fc600078e022e */
[----:B------:R2:W-:Y:S04]  /*a440*/  STL.64 [R1+0x30], R8 ;  /* 0x0000300801007387 */ /* 0x0005e80000100a00 */
[----:B------:R3:W-:Y:S04]  /*a450*/  STL.64 [R1+0x28], R6 ;  /* 0x0000280601007387 */ /* 0x0007e80000100a00 */
[----:B------:R-:W4:Y:S04]  /*a460*/  LDL.LU.64 R52, [R1+0x628] ;  /* 0x0006280001347983 */ /* 0x000f280000300a00 */
[----:B------:R1:W-:Y:S04]  /*a470*/  LDGSTS.E [R97+0x31a00], [R20.64], !P3 ;  /* 0x31a0000014617fae */ /* 0x0003e8000d921848 */
[----:B------:R-:W4:Y:S04]  /*a480*/  LDL.LU.64 R46, [R1+0x638] ;  /* 0x00063800012e7983 */ /* 0x000f280000300a00 */
[----:B------:R1:W-:Y:S04]  /*a490*/  LDGSTS.E [R97+0x31c00], [R18.64], !P3 ;  /* 0x31c0000012617fae */ /* 0x0003e8000d921848 */
[----:B------:R-:W4:Y:S04]  /*a4a0*/  LDL.LU.64 R48, [R1+0x648] ;  /* 0x0006480001307983 */ /* 0x000f280000300a00 */
[----:B------:R-:W4:Y:S04]  /*a4b0*/  LDL.LU.64 R50, [R1+0x658] ;  /* 0x0006580001327983 */ /* 0x000f280000300a00 */
[----:B------:R1:W-:Y:S04]  /*a4c0*/  LDGSTS.E [R97+0x31e00], [R16.64], !P3 ;  /* 0x31e0000010617fae */ /* 0x0003e8000d921848 */
[----:B------:R1:W-:Y:S04]  /*a4d0*/  LDGSTS.E [R97+0x33800], [R12.64], !P4 ;  /* 0x338000000c617fae */ /* 0x0003e8000e121848 */
[----:B------:R1:W-:Y:S04]  /*a4e0*/  LDGSTS.E [R97+0x33a00], [R10.64], !P4 ;  /* 0x33a000000a617fae */ /* 0x0003e8000e121848 */
[----:B------:R2:W-:Y:S04]  /*a4f0*/  LDGSTS.E [R97+0x33c00], [R8.64], !P4 ;  /* 0x33c0000008617fae */ /* 0x0005e8000e121848 */
[----:B------:R-:W4:Y:S04]  /*a500*/  LDL.LU.64 R60, [R1+0x668] ;  /* 0x00066800013c7983 */ /* 0x000f280000300a00 */
[----:B------:R3:W-:Y:S01]  /*a510*/  LDGSTS.E [R97+0x33e00], [R6.64], !P4 ;  /* 0x33e0000006617fae */ /* 0x0007e2000e121848 */
[----:B--2---:R-:W-:-:S03]  /*a520*/  IMAD.WIDE R8, R2, 0x4, R54 ;  /* 0x0000000402087825 */ /* 0x004fc600078e0236 */
[----:B------:R-:W2:Y:S04]  /*a530*/  LDL.LU.64 R54, [R1+0x678] ;  /* 0x0006780001367983 */ /* 0x000ea80000300a00 */
[----:B------:R-:W2:Y:S01]  /*a540*/  LDL.LU.64 R56, [R1+0x688] ;  /* 0x0006880001387983 */ /* 0x000ea20000300a00 */
[----:B---3--:R-:W-:-:S03]  /*a550*/  IMAD.WIDE R6, R2, 0x4, R62 ;  /* 0x0000000402067825 */ /* 0x008fc600078e023e */
[----:B------:R3:W-:Y:S04]  /*a560*/  STL.64 [R1+0x8], R8 ;  /* 0x0000080801007387 */ /* 0x0007e80000100a00 */
[----:B------:R-:W3:Y:S04]  /*a570*/  LDL.LU.64 R58, [R1+0x698] ;  /* 0x00069800013a7983 */ /* 0x000ee80000300a00 */
[----:B------:R1:W-:Y:S04]  /*a580*/  STL.64 [R1], R6 ;  /* 0x0000000601007387 */ /* 0x0003e80000100a00 */
[----:B------:R-:W3:Y:S04]  /*a590*/  LDL.LU.64 R68, [R1+0x6a8] ;  /* 0x0006a80001447983 */ /* 0x000ee80000300a00 */
[----:B------:R-:W3:Y:S04]  /*a5a0*/  LDL.LU.64 R62, [R1+0x6b8] ;  /* 0x0006b800013e7983 */ /* 0x000ee80000300a00 */
[----:B------:R-:W3:Y:S04]  /*a5b0*/  LDL.LU.64 R64, [R1+0x6c8] ;  /* 0x0006c80001407983 */ /* 0x000ee80000300a00 */
[----:B------:R-:W3:Y:S04]  /*a5c0*/  LDL.LU.64 R66, [R1+0x6d8] ;  /* 0x0006d80001427983 */ /* 0x000ee80000300a00 */
[----:B------:R-:W3:Y:S01]  /*a5d0*/  LDL.LU.64 R88, [R1+0x6e8] ;  /* 0x0006e80001587983 */ /* 0x000ee20000300a00 */
[----:B------:R-:W-:-:S03]  /*a5e0*/  IADD3 R44, R3, -0x6c, RZ ;  /* 0xffffff94032c7810 */ /* 0x000fc60007ffe0ff */
[----:B------:R-:W1:Y:S01]  /*a5f0*/  S2R R87, SR_TID.X ;  /* 0x0000000000577919 */ /* 0x000e620000002100 */
[----:B------:R-:W-:Y:S02]  /*a600*/  ISETP.GE.U32.AND P5, PT, R44, 0x7fffff55, PT ;  /* 0x7fffff552c00780c */ /* 0x000fe40003fa6070 */
[C---:B------:R-:W-:Y:S01]  /*a610*/  IADD3 R44, R3.reuse, -0x70, RZ ;  /* 0xffffff90032c7810 */ /* 0x040fe20007ffe0ff */
[----:B------:R-:W3:Y:S03]  /*a620*/  LDL.LU.64 R70, [R1+0x6f8] ;  /* 0x0006f80001467983 */ /* 0x000ee60000300a00 */
[----:B------:R-:W-:Y:S01]  /*a630*/  ISETP.GE.U32.AND P6, PT, R44, 0x7fffff51, PT ;  /* 0x7fffff512c00780c */ /* 0x000fe20003fc6070 */
[----:B------:R-:W3:Y:S01]  /*a640*/  LDL.LU.64 R72, [R1+0x708] ;  /* 0x0007080001487983 */ /* 0x000ee20000300a00 */
[----:B------:R-:W-:-:S03]  /*a650*/  IADD3 R44, R3, -0x74, RZ ;  /* 0xffffff8c032c7810 */ /* 0x000fc60007ffe0ff */
[----:B------:R-:W3:Y:S01]  /*a660*/  LDL.LU.64 R74, [R1+0x718] ;  /* 0x00071800014a7983 */ /* 0x000ee20000300a00 */
[----:B------:R-:W-:Y:S02]  /*a670*/  ISETP.GE.U32.AND P0, PT, R44, 0x7fffff4d, PT ;  /* 0x7fffff4d2c00780c */ /* 0x000fe40003f06070 */
[C---:B------:R-:W-:Y:S01]  /*a680*/  IADD3 R44, R3.reuse, -0x78, RZ ;  /* 0xffffff88032c7810 */ /* 0x040fe20007ffe0ff */
[----:B------:R2:W-:Y:S03]  /*a690*/  LDGSTS.E [R97+0x35800], [R8.64], !P5 ;  /* 0x3580000008617fae */ /* 0x0005e6000e921848 */
[----:B------:R-:W-:Y:S01]  /*a6a0*/  ISETP.GE.U32.AND P1, PT, R44, 0x7fffff49, PT ;  /* 0x7fffff492c00780c */ /* 0x000fe20003f26070 */
[----:B------:R2:W-:Y:S01]  /*a6b0*/  LDGSTS.E [R97+0x35a00], [R6.64], !P5 ;  /* 0x35a0000006617fae */ /* 0x0005e2000e921848 */
[----:B------:R-:W-:Y:S02]  /*a6c0*/  IADD3 R44, R3, -0x7c, RZ ;  /* 0xffffff84032c7810 */ /* 0x000fe40007ffe0ff */
[----:B-1----:R-:W-:Y:S01]  /*a6d0*/  LOP3.LUT R252, R87, 0x3f, RZ, 0xc0, !PT ;  /* 0x0000003f57fc7812 */ /* 0x002fe200078ec0ff */
[----:B------:R-:W3:Y:S01]  /*a6e0*/  LDL.LU.64 R76, [R1+0x730] ;  /* 0x00073000014c7983 */ /* 0x000ee20000300a00 */
[----:B------:R-:W-:-:S02]  /*a6f0*/  ISETP.GE.U32.AND P2, PT, R44, 0x7fffff45, PT ;  /* 0x7fffff452c00780c */ /* 0x000fc40003f46070 */
[C---:B------:R-:W-:Y:S01]  /*a700*/  IADD3 R44, R3.reuse, -0x80, RZ ;  /* 0xffffff80032c7810 */ /* 0x040fe20007ffe0ff */
[----:B------:R-:W3:Y:S03]  /*a710*/  LDL.LU.64 R78, [R1+0x740] ;  /* 0x00074000014e7983 */ /* 0x000ee60000300a00 */
[----:B------:R-:W-:Y:S01]  /*a720*/  ISETP.GE.U32.AND P3, PT, R44, 0x7fffff41, PT ;  /* 0x7fffff412c00780c */ /* 0x000fe20003f66070 */
[----:B------:R-:W3:Y:S01]  /*a730*/  LDL.LU.64 R80, [R1+0x750] ;  /* 0x0007500001507983 */ /* 0x000ee20000300a00 */
[----:B------:R-:W-:Y:S02]  /*a740*/  ISETP.GE.AND P4, PT, R252, R44, PT ;  /* 0x0000002cfc00720c */ /* 0x000fe40003f86270 */
[----:B------:R-:W-:Y:S01]  /*a750*/  IADD3 R44, R3, -0x81, RZ ;  /* 0xffffff7f032c7810 */ /* 0x000fe20007ffe0ff */
[----:B------:R-:W3:Y:S04]  /*a760*/  LDL.LU.64 R82, [R1+0x760] ;  /* 0x0007600001527983 */ /* 0x000ee80000300a00 */
[----:B------:R-:W3:Y:S04]  /*a770*/  LDL.LU.64 R84, [R1+0x208] ;  /* 0x0002080001547983 */ /* 0x000ee80000300a00 */
[----:B------:R-:W3:Y:S01]  /*a780*/  LDL.LU.64 R108, [R1+0x218] ;  /* 0x00021800016c7983 */ /* 0x000ee20000300a00 */
[----:B------:R-:W-:-:S05]  /*a790*/  IMAD.WIDE R250, R2, 0x4, R250 ;  /* 0x0000000402fa7825 */ /* 0x000fca00078e02fa */
[----:B------:R1:W-:Y:S01]  /*a7a0*/  LDGSTS.E [R97+0x35c00], [R250.64], !P5 ;  /* 0x35c00000fa617fae */ /* 0x0003e2000e921848 */
[----:B------:R-:W-:-:S05]  /*a7b0*/  IMAD.WIDE R248, R2, 0x4, R248 ;  /* 0x0000000402f87825 */ /* 0x000fca00078e02f8 */
[----:B------:R1:W-:Y:S01]  /*a7c0*/  LDGSTS.E [R97+0x35e00], [R248.64], !P5 ;  /* 0x35e00000f8617fae */ /* 0x0003e2000e921848 */
[----:B------:R-:W-:Y:S01]  /*a7d0*/  ISETP.GE.U32.AND P5, PT, R44, 0x7fffff40, PT ;  /* 0x7fffff402c00780c */ /* 0x000fe20003fa6070 */
[----:B----4-:R-:W-:Y:S01]  /*a7e0*/  IMAD.WIDE R44, R2, 0x4, R52 ;  /* 0x00000004022c7825 */ /* 0x010fe200078e0234 */
[----:B------:R-:W-:-:S04]  /*a7f0*/  IADD3 R52, R3, -0x85, RZ ;  /* 0xffffff7b03347810 */ /* 0x000fc80007ffe0ff */
[----:B------:R1:W-:Y:S01]  /*a800*/  LDGSTS.E [R97+0x37800], [R44.64], !P6 ;  /* 0x378000002c617fae */ /* 0x0003e2000f121848 */
[----:B------:R-:W-:-:S05]  /*a810*/  IMAD.WIDE R46, R2, 0x4, R46 ;  /* 0x00000004022e7825 */ /* 0x000fca00078e022e */
[----:B------:R1:W-:Y:S01]  /*a820*/  LDGSTS.E [R97+0x37a00], [R46.64], !P6 ;  /* 0x37a000002e617fae */ /* 0x0003e2000f121848 */
[----:B------:R-:W-:-:S04]  /*a830*/  IMAD.WIDE R48, R2, 0x4, R48 ;  /* 0x0000000402307825 */ /* 0x000fc800078e0230 */
[----:B------:R-:W-:Y:S01]  /*a840*/  IMAD.WIDE R50, R2, 0x4, R50 ;  /* 0x0000000402327825 */ /* 0x000fe200078e0232 */
[----:B------:R1:W-:Y:S04]  /*a850*/  LDGSTS.E [R97+0x37c00], [R48.64], !P6 ;  /* 0x37c0000030617fae */ /* 0x0003e8000f121848 */
[----:B------:R1:W-:Y:S01]  /*a860*/  LDGSTS.E [R97+0x37e00], [R50.64], !P6 ;  /* 0x37e0000032617fae */ /* 0x0003e2000f121848 */
[----:B------:R-:W-:Y:S01]  /*a870*/  ISETP.GE.U32.AND P6, PT, R52, 0x7fffff3c, PT ;  /* 0x7fffff3c3400780c */ /* 0x000fe20003fc6070 */
[----:B------:R-:W-:Y:S01]  /*a880*/  IMAD.WIDE R52, R2, 0x4, R60 ;  /* 0x0000000402347825 */ /* 0x000fe200078e023c */
[----:B------:R-:W-:-:S04]  /*a890*/  IADD3 R60, R3, -0x89, RZ ;  /* 0xffffff77033c7810 */ /* 0x000fc80007ffe0ff */
[----:B------:R1:W-:Y:S01]  /*a8a0*/  LDGSTS.E [R97+0x39800], [R52.64], !P0 ;  /* 0x3980000034617fae */ /* 0x0003e2000c121848 */
[----:B--2---:R-:W-:-:S04]  /*a8b0*/  IMAD.WIDE R54, R2, 0x4, R54 ;  /* 0x0000000402367825 */ /* 0x004fc800078e0236 */
[C---:B------:R-:W-:Y:S01]  /*a8c0*/  IMAD.WIDE R56, R2.reuse, 0x4, R56 ;  /* 0x0000000402387825 */ /* 0x040fe200078e0238 */
[----:B------:R1:W-:Y:S04]  /*a8d0*/  LDGSTS.E [R97+0x39a00], [R54.64], !P0 ;  /* 0x39a0000036617fae */ /* 0x0003e8000c121848 */
[----:B------:R1:W-:Y:S01]  /*a8e0*/  LDGSTS.E [R97+0x39c00], [R56.64], !P0 ;  /* 0x39c0000038617fae */ /* 0x0003e2000c121848 */
[----:B---3--:R-:W-:-:S05]  /*a8f0*/  IMAD.WIDE R58, R2, 0x4, R58 ;  /* 0x00000004023a7825 */ /* 0x008fca00078e023a */
[----:B------:R1:W-:Y:S01]  /*a900*/  LDGSTS.E [R97+0x39e00], [R58.64], !P0 ;  /* 0x39e000003a617fae */ /* 0x0003e2000c121848 */
[----:B------:R-:W-:Y:S01]  /*a910*/  ISETP.GE.U32.AND P0, PT, R60, 0x7fffff38, PT ;  /* 0x7fffff383c00780c */ /* 0x000fe20003f06070 */
[----:B------:R-:W-:-:S04]  /*a920*/  IMAD.WIDE R60, R2, 0x4, R68 ;  /* 0x00000004023c7825 */ /* 0x000fc800078e0244 */
[C---:B------:R-:W-:Y:S01]  /*a930*/  IMAD.WIDE R62, R2.reuse, 0x4, R62 ;  /* 0x00000004023e7825 */ /* 0x040fe200078e023e */
[----:B------:R-:W-:Y:S01]  /*a940*/  IADD3 R68, R3, -0x8d, RZ ;  /* 0xffffff7303447810 */ /* 0x000fe20007ffe0ff */
[----:B------:R1:W-:Y:S02]  /*a950*/  LDGSTS.E [R97+0x3b800], [R60.64], !P1 ;  /* 0x3b8000003c617fae */ /* 0x0003e4000c921848 */
[C---:B------:R-:W-:Y:S02]  /*a960*/  IMAD.WIDE R64, R2.reuse, 0x4, R64 ;  /* 0x0000000402407825 */ /* 0x040fe400078e0240 */
[----:B------:R1:W-:Y:S02]  /*a970*/  LDGSTS.E [R97+0x3ba00], [R62.64], !P1 ;  /* 0x3ba000003e617fae */ /* 0x0003e4000c921848 */
[----:B------:R-:W-:Y:S02]  /*a980*/  IMAD.WIDE R66, R2, 0x4, R66 ;  /* 0x0000000402427825 */ /* 0x000fe400078e0242 */
[----:B------:R1:W-:Y:S04]  /*a990*/  LDGSTS.E [R97+0x3bc00], [R64.64], !P1 ;  /* 0x3bc0000040617fae */ /* 0x0003e8000c921848 */
[----:B------:R1:W-:Y:S01]  /*a9a0*/  LDGSTS.E [R97+0x3be00], [R66.64], !P1 ;  /* 0x3be0000042617fae */ /* 0x0003e2000c921848 */
[----:B------:R-:W-:Y:S01]  /*a9b0*/  ISETP.GE.U32.AND P1, PT, R68, 0x7fffff34, PT ;  /* 0x7fffff344400780c */ /* 0x000fe20003f26070 */
[----:B------:R-:W-:-:S02]  /*a9c0*/  IMAD.WIDE R68, R2, 0x4, R88 ;  /* 0x0000000402447825 */ /* 0x000fc400078e0258 */
[----:B------:R-:W2:Y:S04]  /*a9d0*/  LDL.LU.64 R88, [R1+0x228] ;  /* 0x0002280001587983 */ /* 0x000ea80000300a00 */
[----:B------:R-:W3:Y:S04]  /*a9e0*/  LDL.LU.64 R90, [R1+0x230] ;  /* 0x00023000015a7983 */ /* 0x000ee80000300a00 */
[----:B------:R-:W4:Y:S04]  /*a9f0*/  LDL.LU.64 R92, [R1+0x240] ;  /* 0x00024000015c7983 */ /* 0x000f280000300a00 */
        /* <DEDUP_REMOVED lines=12> */
[----:B------:R-:W1:Y:S01]  /*aac0*/  S2R R86, SR_TID.X ;  /* 0x0000000000567919 */ /* 0x000e620000002100 */
[C---:B------:R-:W-:Y:S01]  /*aad0*/  IMAD.WIDE R70, R2.reuse, 0x4, R70 ;  /* 0x0000000402467825 */ /* 0x040fe200078e0246 */
[----:B------:R-:W-:Y:S01]  /*aae0*/  ULDC UR4, c[0x0][0x18c] ;  /* 0x0000630000047ab9 */ /* 0x000fe20000000800 */
[----:B------:R-:W-:Y:S01]  /*aaf0*/  SHF.R.S32.HI R106, RZ, 0x6, R87 ;  /* 0x00000006ff6a7819 */ /* 0x000fe20000011457 */
[----:B------:R1:W-:Y:S01]  /*ab00*/  LDGSTS.E [R97+0x3d800], [R68.64], !P2 ;  /* 0x3d80000044617fae */ /* 0x0003e2000d121848 */
[----:B------:R-:W-:-:S04]  /*ab10*/  IMAD.WIDE R72, R2, 0x4, R72 ;  /* 0x0000000402487825 */ /* 0x000fc800078e0248 */
[----:B------:R-:W-:Y:S01]  /*ab20*/  IMAD.WIDE R74, R2, 0x4, R74 ;  /* 0x00000004024a7825 */ /* 0x000fe200078e024a */
[----:B------:R1:W-:Y:S01]  /*ab30*/  LDGSTS.E [R97+0x3da00], [R70.64], !P2 ;  /* 0x3da0000046617fae */ /* 0x0003e2000d121848 */
[----:B------:R-:W-:Y:S01]  /*ab40*/  USHF.L.U32 UR4, UR4, 0x6, URZ ;  /* 0x0000000604047899 */ /* 0x000fe2000800063f */
[----:B------:R-:W-:Y:S02]  /*ab50*/  SGXT R106, R106, 0x1 ;  /* 0x000000016a6a781a */ /* 0x000fe40000000200 */
[----:B------:R1:W-:Y:S04]  /*ab60*/  LDGSTS.E [R97+0x3dc00], [R72.64], !P2 ;  /* 0x3dc0000048617fae */ /* 0x0003e8000d121848 */
[----:B------:R1:W-:Y:S01]  /*ab70*/  LDGSTS.E [R97+0x3de00], [R74.64], !P2 ;  /* 0x3de000004a617fae */ /* 0x0003e2000d121848 */
[----:B------:R-:W-:Y:S01]  /*ab80*/  ISETP.NE.U32.AND P2, PT, R0, RZ, PT ;  /* 0x000000ff0000720c */ /* 0x000fe20003f45070 */
[----:B------:R-:W-:-:S02]  /*ab90*/  IMAD.WIDE R76, R2, 0x4, R76 ;  /* 0x00000004024c7825 */ /* 0x000fc400078e024c */
[----:B------:R-:W4:Y:S01]  /*aba0*/  LDL.LU.64 R140, [R1+0x2e8] ;  /* 0x0002e800018c7983 */ /* 0x000f220000300a00 */
[----:B-1----:R-:W-:Y:S01]  /*abb0*/  LOP3.LUT R86, R86, 0x3f, RZ, 0xc0, !PT ;  /* 0x0000003f56567812 */ /* 0x002fe200078ec0ff */
[----:B------:R-:W-:Y:S02]  /*abc0*/  IMAD.U32 R0, RZ, RZ, UR4 ;  /* 0x00000004ff007e24 */ /* 0x000fe4000f8e00ff */
[----:B------:R1:W-:Y:S01]  /*abd0*/  LDGSTS.E [R97+0x3f800], [R76.64], !P3 ;  /* 0x3f8000004c617fae */ /* 0x0003e2000d921848 */
[----:B------:R-:W-:Y:S01]  /*abe0*/  SHF.L.U32 R107, R86, 0x2, RZ ;  /* 0x00000002566b7819 */ /* 0x000fe200000006ff */
[----:B------:R-:W-:-:S04]  /*abf0*/  IMAD.WIDE R78, R2, 0x4, R78 ;  /* 0x00000004024e7825 */ /* 0x000fc800078e024e */
[C---:B------:R-:W-:Y:S01]  /*ac00*/  IMAD.WIDE R80, R2.reuse, 0x4, R80 ;  /* 0x0000000402507825 */ /* 0x040fe200078e0250 */
[----:B------:R-:W-:Y:S01]  /*ac10*/  LOP3.LUT R101, R107, 0x110, R106, 0x78, !PT ;  /* 0x000001106b657812 */ /* 0x000fe200078e786a */
[----:B------:R1:W-:Y:S02]  /*ac20*/  LDGSTS.E [R97+0x3fa00], [R78.64], !P3 ;  /* 0x3fa000004e617fae */ /* 0x0003e4000d921848 */
[----:B------:R-:W-:Y:S01]  /*ac30*/  IMAD.WIDE R82, R2, 0x4, R82 ;  /* 0x0000000402527825 */ /* 0x000fe200078e0252 */
[----:B------:R-:W-:Y:S01]  /*ac40*/  IADD3 R86, R101, 0x100000, RZ ;  /* 0x0010000065567810 */ /* 0x000fe20007ffe0ff */
[----:B------:R1:W-:Y:S01]  /*ac50*/  LDGSTS.E [R97+0x3fc00], [R80.64], !P3 ;  /* 0x3fc0000050617fae */ /* 0x0003e2000d921848 */
[----:B------:R-:W-:Y:S01]  /*ac60*/  IADD3 R87, R3, -0x91, RZ ;  /* 0xffffff6f03577810 */ /* 0x000fe20007ffe0ff */
[----:B------:R-:W-:Y:S02]  /*ac70*/  IMAD.WIDE R84, R0, 0x4, R84 ;  /* 0x0000000400547825 */ /* 0x000fe400078e0254 */
[----:B------:R1:W-:Y:S01]  /*ac80*/  LDGSTS.E [R97+0x3fe00], [R82.64], !P3 ;  /* 0x3fe0000052617fae */ /* 0x0003e2000d921848 */
[----:B------:R-:W-:-:S03]  /*ac90*/  ISETP.GE.U32.AND P3, PT, R87, 0x7fffff30, PT ;  /* 0x7fffff305700780c */ /* 0x000fc60003f66070 */
[----:B------:R-:W0:Y:S01]  /*aca0*/  LDGDEPBAR ;  /* 0x00000000000079af */ /* 0x000e220000000000 */
[----:B------:R-:W-:-:S03]  /*acb0*/  IADD3 R100, R101, 0x100000, RZ ;  /* 0x0010000065647810 */ /* 0x000fc60007ffe0ff */
[----:B------:R1:W-:Y:S01]  /*acc0*/  LDGSTS.E [R86+-0x5c000], [R84.64], P2 ;  /* 0xa400000054567fae */ /* 0x0003e20009121848 */
[C---:B------:R-:W-:Y:S02]  /*acd0*/  IADD3 R99, R101.reuse, 0x100000, RZ ;  /* 0x0010000065637810 */ /* 0x040fe40007ffe0ff */
[C---:B------:R-:W-:Y:S01]  /*ace0*/  IADD3 R98, R101.reuse, 0x100000, RZ ;  /* 0x0010000065627810 */ /* 0x040fe20007ffe0ff */
[----:B------:R-:W4:Y:S01]  /*acf0*/  LDL.LU.64 R138, [R1+0x2f0] ;  /* 0x0002f000018a7983 */ /* 0x000f220000300a00 */
[C---:B-1----:R-:W-:Y:S02]  /*ad00*/  IADD3 R97, R101.reuse, 0x100000, RZ ;  /* 0x0010000065617810 */ /* 0x042fe40007ffe0ff */
[----:B------:R-:W-:Y:S01]  /*ad10*/  IADD3 R96, R101, 0x100000, RZ ;  /* 0x0010000065607810 */ /* 0x000fe20007ffe0ff */
[----:B------:R-:W4:Y:S01]  /*ad20*/  LDL.LU.64 R122, [R1+0x2f8] ;  /* 0x0002f800017a7983 */ /* 0x000f220000300a00 */
[----:B------:R-:W-:Y:S01]  /*ad30*/  IMAD.WIDE R86, R0, 0x4, R108 ;  /* 0x0000000400567825 */ /* 0x000fe200078e026c */
[----:B------:R-:W-:-:S02]  /*ad40*/  LOP3.LUT R111, R107, 0x110, R106, 0x78, !PT ;  /* 0x000001106b6f7812 */ /* 0x000fc400078e786a */
[----:B------:R-:W4:Y:S04]  /*ad50*/  LDL.LU.64 R124, [R1+0x308] ;  /* 0x00030800017c7983 */ /* 0x000f280000300a00 */
[----:B------:R1:W-:Y:S01]  /*ad60*/  LDGSTS.E [R100+-0x5b800], [R86.64], P2 ;  /* 0xa480000056647fae */ /* 0x0003e20009121848 */
[----:B------:R-:W-:Y:S02]  /*ad70*/  LOP3.LUT R111, R111, 0x20, RZ, 0x3c, !PT ;  /* 0x000000206f6f7812 */ /* 0x000fe400078e3cff */
[C---:B------:R-:W-:Y:S01]  /*ad80*/  IADD3 R110, R101.reuse, 0x100000, RZ ;  /* 0x00100000656e7810 */ /* 0x040fe20007ffe0ff */
[----:B------:R-:W4:Y:S01]  /*ad90*/  LDL.LU.64 R150, [R1+0x310] ;  /* 0x0003100001967983 */ /* 0x000f220000300a00 */
[----:B------:R-:W-:Y:S02]  /*ada0*/  IADD3 R109, R101, 0x100000, RZ ;  /* 0x00100000656d7810 */ /* 0x000fe40007ffe0ff */
[C---:B------:R-:W-:Y:S01]  /*adb0*/  IADD3 R108, R111.reuse, 0x100000, RZ ;  /* 0x001000006f6c7810 */ /* 0x040fe20007ffe0ff */
[----:B------:R-:W4:Y:S01]  /*adc0*/  LDL.LU.64 R148, [R1+0x320] ;  /* 0x0003200001947983 */ /* 0x000f220000300a00 */
[----:B------:R-:W-:-:S02]  /*add0*/  IADD3 R107, R111, 0x100000, RZ ;  /* 0x001000006f6b7810 */ /* 0x000fc40007ffe0ff */
[----:B------:R-:W-:Y:S01]  /*ade0*/  IADD3 R106, R111, 0x100000, RZ ;  /* 0x001000006f6a7810 */ /* 0x000fe20007ffe0ff */
[----:B------:R-:W4:Y:S04]  /*adf0*/  LDL.LU.64 R146, [R1+0x330] ;  /* 0x0003300001927983 */ /* 0x000f280000300a00 */
[----:B------:R-:W4:Y:S04]  /*ae00*/  LDL.LU.64 R132, [R1+0x338] ;  /* 0x0003380001847983 */ /* 0x000f280000300a00 */
[----:B------:R-:W4:Y:S04]  /*ae10*/  LDL.LU.64 R134, [R1+0x348] ;  /* 0x0003480001867983 */ /* 0x000f280000300a00 */
[----:B------:R-:W4:Y:S04]  /*ae20*/  LDL.LU.64 R154, [R1+0x358] ;  /* 0x00035800019a7983 */ /* 0x000f280000300a00 */
[----:B------:R-:W4:Y:S04]  /*ae30*/  LDL.LU.64 R152, [R1+0x360] ;  /* 0x0003600001987983 */ /* 0x000f280000300a00 */
[----:B------:R-:W4:Y:S01]  /*ae40*/  LDL.LU.64 R158, [R1+0x370] ;  /* 0x00037000019e7983 */ /* 0x000f220000300a00 */
[----:B--2---:R-:W-:-:S04]  /*ae50*/  IMAD.WIDE R88, R0, 0x4, R88 ;  /* 0x0000000400587825 */ /* 0x004fc800078e0258 */
[C---:B---3--:R-:W-:Y:S01]  /*ae60*/  IMAD.WIDE R90, R0.reuse, 0x4, R90 ;  /* 0x00000004005a7825 */ /* 0x048fe200078e025a */
[----:B------:R2:W-:Y:S03]  /*ae70*/  LDGSTS.E [R99+-0x5b000], [R88.64], P2 ;  /* 0xa500000058637fae */ /* 0x0005e60009121848 */
[C---:B----4-:R-:W-:Y:S01]  /*ae80*/  IMAD.WIDE R92, R0.reuse, 0x4, R92 ;  /* 0x00000004005c7825 */ /* 0x050fe200078e025c */
[----:B------:R2:W-:Y:S03]  /*ae90*/  LDGSTS.E [R98+-0x5a800], [R90.64], P2 ;  /* 0xa58000005a627fae */ /* 0x0005e60009121848 */
[C---:B------:R-:W-:Y:S01]  /*aea0*/  IMAD.WIDE R94, R0.reuse, 0x4, R94 ;  /* 0x00000004005e7825 */ /* 0x040fe200078e025e */
[----:B------:R3:W-:Y:S04]  /*aeb0*/  LDGSTS.E [R97+-0x5a000], [R92.64], P2 ;  /* 0xa60000005c617fae */ /* 0x0007e80009121848 */
[----:B------:R3:W-:Y:S01]  /*aec0*/  LDGSTS.E [R96+-0x59800], [R94.64], P2 ;  /* 0xa68000005e607fae */ /* 0x0007e20009121848 */
[----:B--2---:R-:W-:-:S04]  /*aed0*/  IMAD.WIDE R98, R0, 0x4, R118 ;  /* 0x0000000400627825 */ /* 0x004fc800078e0276 */
[----:B-1----:R-:W-:-:S04]  /*aee0*/  IMAD.WIDE R100, R0, 0x4, R116 ;  /* 0x0000000400647825 */ /* 0x002fc800078e0274 */
[----:B---3--:R-:W-:-:S04]  /*aef0*/  IMAD.WIDE R96, R0, 0x4, R120 ;  /* 0x0000000400607825 */ /* 0x008fc800078e0278 */
[C---:B------:R-:W-:Y:S01]  /*af00*/  IMAD.WIDE R102, R0.reuse, 0x4, R102 ;  /* 0x0000000400667825 */ /* 0x040fe200078e0266 */
[----:B------:R1:W-:Y:S03]  /*af10*/  LDGSTS.E [R110+-0x59000], [R96.64], P2 ;  /* 0xa7000000606e7fae */ /* 0x0003e60009121848 */
[----:B------:R-:W-:Y:S01]  /*af20*/  IMAD.WIDE R104, R0, 0x4, R104 ;  /* 0x0000000400687825 */ /* 0x000fe200078e0268 */
[----:B------:R2:W-:Y:S01]  /*af30*/  LDGSTS.E [R109+-0x58800], [R98.64], P2 ;  /* 0xa7800000626d7fae */ /* 0x0005e20009121848 */
[----:B------:R-:W-:-:S03]  /*af40*/  IADD3 R120, R111, 0x100000, RZ ;  /* 0x001000006f787810 */ /* 0x000fc60007ffe0ff */
[----:B------:R2:W-:Y:S01]  /*af50*/  LDGSTS.E [R108+-0x5be00], [R100.64], P2 ;  /* 0xa4200000646c7fae */ /* 0x0005e20009121848 */
[----:B------:R-:W-:-:S03]  /*af60*/  IADD3 R119, R111, 0x100000, RZ ;  /* 0x001000006f777810 */ /* 0x000fc60007ffe0ff */
[----:B------:R3:W-:Y:S01]  /*af70*/  LDGSTS.E [R107+-0x5b600], [R102.64], P2 ;  /* 0xa4a00000666b7fae */ /* 0x0007e20009121848 */
[----:B------:R-:W-:-:S03]  /*af80*/  IADD3 R118, R111, 0x100000, RZ ;  /* 0x001000006f767810 */ /* 0x000fc60007ffe0ff */
[----:B------:R3:W-:Y:S01]  /*af90*/  LDGSTS.E [R106+-0x5ae00], [R104.64], P2 ;  /* 0xa5200000686a7fae */ /* 0x0007e20009121848 */
[C---:B------:R-:W-:Y:S02]  /*afa0*/  IADD3 R117, R111.reuse, 0x100000, RZ ;  /* 0x001000006f757810 */ /* 0x040fe40007ffe0ff */
[----:B------:R-:W-:Y:S01]  /*afb0*/  IADD3 R116, R111, 0x100000, RZ ;  /* 0x001000006f747810 */ /* 0x000fe20007ffe0ff */
[----:B--2---:R-:W-:-:S04]  /*afc0*/  IMAD.WIDE R108, R0, 0x4, R128 ;  /* 0x00000004006c7825 */ /* 0x004fc800078e0280 */
[----:B-1----:R-:W-:-:S04]  /*afd0*/  IMAD.WIDE R110, R0, 0x4, R126 ;  /* 0x00000004006e7825 */ /* 0x002fc800078e027e */
[----:B---3--:R-:W-:-:S04]  /*afe0*/  IMAD.WIDE R106, R0, 0x4, R130 ;  /* 0x00000004006a7825 */ /* 0x008fc800078e0282 */
[C---:B------:R-:W-:Y:S01]  /*aff0*/  IMAD.WIDE R112, R0.reuse, 0x4, R112 ;  /* 0x0000000400707825 */ /* 0x040fe200078e0270 */
[----:B------:R1:W-:Y:S03]  /*b000*/  LDGSTS.E [R120+-0x5a600], [R106.64], P2 ;  /* 0xa5a000006a787fae */ /* 0x0003e60009121848 */
[C---:B------:R-:W-:Y:S01]  /*b010*/  IMAD.WIDE R114, R0.reuse, 0x4, R114 ;  /* 0x0000000400727825 */ /* 0x040fe200078e0272 */
[----:B------:R2:W-:Y:S04]  /*b020*/  LDGSTS.E [R119+-0x59e00], [R108.64], P2 ;  /* 0xa62000006c777fae */ /* 0x0005e80009121848 */
[----:B------:R2:W-:Y:S04]  /*b030*/  LDGSTS.E [R118+-0x59600], [R110.64], P2 ;  /* 0xa6a000006e767fae */ /* 0x0005e80009121848 */
[----:B------:R3:W-:Y:S04]  /*b040*/  LDGSTS.E [R117+-0x58e00], [R112.64], P2 ;  /* 0xa720000070757fae */ /* 0x0007e80009121848 */
[----:B------:R3:W-:Y:S02]  /*b050*/  LDGSTS.E [R116+-0x58600], [R114.64], P2 ;  /* 0xa7a0000072747fae */ /* 0x0007e40009121848 */
[----:B---3--:R-:W-:-:S02]  /*b060*/  IMAD.WIDE R116, R0, 0x4, R142 ;  /* 0x0000000400747825 */ /* 0x008fc400078e028e */
[----:B------:R-:W3:Y:S04]  /*b070*/  LDL.LU.64 R142, [R1+0x380] ;  /* 0x00038000018e7983 */ /* 0x000ee80000300a00 */
[----:B------:R-:W4:Y:S04]  /*b080*/  LDL.LU.64 R144, [R1+0x388] ;  /* 0x0003880001907983 */ /* 0x000f280000300a00 */
[----:B------:R-:W4:Y:S04]  /*b090*/  LDL.LU.64 R156, [R1+0x398] ;  /* 0x00039800019c7983 */ /* 0x000f280000300a00 */
[----:B------:R-:W4:Y:S04]  /*b0a0*/  LDL.LU.64 R168, [R1+0xa68] ;  /* 0x000a680001a87983 */ /* 0x000f280000300a00 */
[----:B------:R-:W4:Y:S04]  /*b0b0*/  LDL.LU.64 R166, [R1+0xa60] ;  /* 0x000a600001a67983 */ /* 0x000f280000300a00 */
[----:B------:R-:W1:Y:S01]  /*b0c0*/  S2R R121, SR_TID.X ;  /* 0x0000000000797919 */ /* 0x000e620000002100 */
[----:B------:R-:W-:-:S02]  /*b0d0*/  IMAD.SHL.U32 R252, R252, 0x4, RZ ;  /* 0x00000004fcfc7824 */ /* 0x000fc400078e00ff */
[----:B--2---:R-:W-:Y:S01]  /*b0e0*/  IMAD.WIDE R118, R0, 0x4, R140 ;  /* 0x0000000400767825 */ /* 0x004fe200078e028c */
[----:B-1----:R-:W-:-:S04]  /*b0f0*/  SHF.R.S32.HI R137, RZ, 0x6, R121 ;  /* 0x00000006ff897819 */ /* 0x002fc80000011479 */
[----:B------:R-:W-:-:S04]  /*b100*/  SGXT R137, R137, 0x1 ;  /* 0x000000018989781a */ /* 0x000fc80000000200 */
[----:B------:R-:W-:-:S04]  /*b110*/  LOP3.LUT R131, R252, 0x110, R137, 0x78, !PT ;  /* 0x00000110fc837812 */ /* 0x000fc800078e7889 */
[----:B------:R-:W-:Y:S01]  /*b120*/  LOP3.LUT R131, R131, 0x40, RZ, 0x3c, !PT ;  /* 0x0000004083837812 */ /* 0x000fe200078e3cff */
[----:B------:R-:W-:-:S03]  /*b130*/  IMAD.WIDE R120, R0, 0x4, R138 ;  /* 0x0000000400787825 */ /* 0x000fc600078e028a */
[C---:B------:R-:W-:Y:S02]  /*b140*/  IADD3 R130, R131.reuse, 0x100000, RZ ;  /* 0x0010000083827810 */ /* 0x040fe40007ffe0ff */
[C---:B------:R-:W-:Y:S01]  /*b150*/  IADD3 R129, R131.reuse, 0x100000, RZ ;  /* 0x0010000083817810 */ /* 0x040fe20007ffe0ff */
[C---:B------:R-:W-:Y:S01]  /*b160*/  IMAD.WIDE R122, R0.reuse, 0x4, R122 ;  /* 0x00000004007a7825 */ /* 0x040fe200078e027a */
[C---:B------:R-:W-:Y:S01]  /*b170*/  IADD3 R128, R131.reuse, 0x100000, RZ ;  /* 0x0010000083807810 */ /* 0x040fe20007ffe0ff */
[----:B------:R1:W-:Y:S01]  /*b180*/  LDGSTS.E [R130+-0x5bc00], [R116.64], P2 ;  /* 0xa440000074827fae */ /* 0x0003e20009121848 */
[C---:B------:R-:W-:Y:S01]  /*b190*/  IADD3 R127, R131.reuse, 0x100000, RZ ;  /* 0x00100000837f7810 */ /* 0x040fe20007ffe0ff */
[----:B------:R-:W-:Y:S01]  /*b1a0*/  IMAD.WIDE R124, R0, 0x4, R124 ;  /* 0x00000004007c7825 */ /* 0x000fe200078e027c */
[----:B------:R-:W-:Y:S01]  /*b1b0*/  IADD3 R126, R131, 0x100000, RZ ;  /* 0x00100000837e7810 */ /* 0x000fe20007ffe0ff */
[----:B------:R2:W-:Y:S01]  /*b1c0*/  LDGSTS.E [R129+-0x5b400], [R118.64], P2 ;  /* 0xa4c0000076817fae */ /* 0x0005e20009121848 */
[----:B------:R-:W-:-:S03]  /*b1d0*/  LOP3.LUT R252, R252, 0x110, R137, 0x78, !PT ;  /* 0x00000110fcfc7812 */ /* 0x000fc600078e7889 */
[----:B------:R2:W-:Y:S01]  /*b1e0*/  LDGSTS.E [R128+-0x5ac00], [R120.64], P2 ;  /* 0xa540000078807fae */ /* 0x0005e20009121848 */
[----:B------:R-:W-:-:S03]  /*b1f0*/  LOP3.LUT R252, R252, 0x60, RZ, 0x3c, !PT ;  /* 0x00000060fcfc7812 */ /* 0x000fc600078e3cff */
[----:B------:R1:W-:Y:S01]  /*b200*/  LDGSTS.E [R127+-0x5a400], [R122.64], P2 ;  /* 0xa5c000007a7f7fae */ /* 0x0003e20009121848 */
[----:B------:R-:W-:-:S03]  /*b210*/  IADD3 R140, R131, 0x100000, RZ ;  /* 0x00100000838c7810 */ /* 0x000fc60007ffe0ff */
[----:B------:R1:W-:Y:S01]  /*b220*/  LDGSTS.E [R126+-0x59c00], [R124.64], P2 ;  /* 0xa64000007c7e7fae */ /* 0x0003e20009121848 */
[C---:B------:R-:W-:Y:S02]  /*b230*/  IADD3 R139, R131.reuse, 0x100000, RZ ;  /* 0x00100000838b7810 */ /* 0x040fe40007ffe0ff */
[----:B------:R-:W-:Y:S01]  /*b240*/  IADD3 R138, R131, 0x100000, RZ ;  /* 0x00100000838a7810 */ /* 0x000fe20007ffe0ff */
[----:B--2---:R-:W-:Y:S01]  /*b250*/  IMAD.WIDE R128, R0, 0x4, R148 ;  /* 0x0000000400807825 */ /* 0x004fe200078e0294 */
[----:B------:R-:W-:-:S03]  /*b260*/  IADD3 R137, R252, 0x100000, RZ ;  /* 0x00100000fc897810 */ /* 0x000fc60007ffe0ff */
[----:B-1----:R-:W-:-:S04]  /*b270*/  IMAD.WIDE R130, R0, 0x4, R146 ;  /* 0x0000000400827825 */ /* 0x002fc800078e0292 */
[----:B------:R-:W-:Y:S01]  /*b280*/  IMAD.WIDE R126, R0, 0x4, R150 ;  /* 0x00000004007e7825 */ /* 0x000fe200078e0296 */
[----:B------:R-:W-:-:S03]  /*b290*/  IADD3 R136, R252, 0x100000, RZ ;  /* 0x00100000fc887810 */ /* 0x000fc60007ffe0ff */
[C---:B------:R-:W-:Y:S01]  /*b2a0*/  IMAD.WIDE R132, R0.reuse, 0x4, R132 ;  /* 0x0000000400847825 */ /* 0x040fe200078e0284 */
[----:B------:R1:W-:Y:S03]  /*b2b0*/  LDGSTS.E [R140+-0x59400], [R126.64], P2 ;  /* 0xa6c000007e8c7fae */ /* 0x0003e60009121848 */
[----:B------:R-:W-:Y:S01]  /*b2c0*/  IMAD.WIDE R134, R0, 0x4, R134 ;  /* 0x0000000400867825 */ /* 0x000fe200078e0286 */
[----:B------:R2:W-:Y:S04]  /*b2d0*/  LDGSTS.E [R139+-0x58c00], [R128.64], P2 ;  /* 0xa7400000808b7fae */ /* 0x0005e80009121848 */
[----:B------:R2:W-:Y:S01]  /*b2e0*/  LDGSTS.E [R138+-0x58400], [R130.64], P2 ;  /* 0xa7c00000828a7fae */ /* 0x0005e20009121848 */
[----:B------:R-:W-:-:S03]  /*b2f0*/  IADD3 R150, R252, 0x100000, RZ ;  /* 0x00100000fc967810 */ /* 0x000fc60007ffe0ff */
[----:B------:R1:W-:Y:S01]  /*b300*/  LDGSTS.E [R137+-0x5ba00], [R132.64], P2 ;  /* 0xa460000084897fae */ /* 0x0003e20009121848 */
[----:B------:R-:W-:-:S03]  /*b310*/  IADD3 R149, R252, 0x100000, RZ ;  /* 0x00100000fc957810 */ /* 0x000fc60007ffe0ff */
[----:B------:R1:W-:Y:S01]  /*b320*/  LDGSTS.E [R136+-0x5b200], [R134.64], P2 ;  /* 0xa4e0000086887fae */ /* 0x0003e20009121848 */
[----:B--2---:R-:W-:-:S03]  /*b330*/  IMAD.WIDE R138, R0, 0x4, R152 ;  /* 0x00000004008a7825 */ /* 0x004fc600078e0298 */
[----:B------:R-:W2:Y:S01]  /*b340*/  LDL.LU.64 R152, [R1+0xa58] ;  /* 0x000a580001987983 */ /* 0x000ea20000300a00 */
[----:B------:R-:W-:Y:S01]  /*b350*/  IADD3 R148, R252, 0x100000, RZ ;  /* 0x00100000fc947810 */ /* 0x000fe20007ffe0ff */
[----:B-1----:R-:W-:Y:S01]  /*b360*/  IMAD.WIDE R140, R0, 0x4, R158 ;  /* 0x00000004008c7825 */ /* 0x002fe200078e029e */
[----:B------:R-:W-:-:S03]  /*b370*/  IADD3 R147, R252, 0x100000, RZ ;  /* 0x00100000fc937810 */ /* 0x000fc60007ffe0ff */
[----:B------:R-:W-:Y:S02]  /*b380*/  IMAD.WIDE R136, R0, 0x4, R154 ;  /* 0x0000000400887825 */ /* 0x000fe400078e029a */
[----:B------:R-:W2:Y:S01]  /*b390*/  LDL.LU.64 R154, [R1+0xa50] ;  /* 0x000a5000019a7983 */ /* 0x000ea20000300a00 */
[----:B------:R-:W-:Y:S02]  /*b3a0*/  IADD3 R146, R252, 0x100000, RZ ;  /* 0x00100000fc927810 */ /* 0x000fe40007ffe0ff */
[----:B------:R-:W-:Y:S01]  /*b3b0*/  MOV R252, 0x3f ;  /* 0x0000003f00fc7802 */ /* 0x000fe20000000f00 */
[----:B------:R1:W-:Y:S03]  /*b3c0*/  LDGSTS.E [R150+-0x5aa00], [R136.64], P2 ;  /* 0xa560000088967fae */ /* 0x0003e60009121848 */
[----:B------:R-:W-:Y:S01]  /*b3d0*/  IADD3 R252, R252, c[0x0][0x180], RZ ;  /* 0x00006000fcfc7a10 */ /* 0x000fe20007ffe0ff */
[----:B------:R1:W-:Y:S04]  /*b3e0*/  LDGSTS.E [R149+-0x5a200], [R138.64], P2 ;  /* 0xa5e000008a957fae */ /* 0x0003e80009121848 */
[----:B------:R-:W2:Y:S04]  /*b3f0*/  LDL.LU.64 R164, [R1+0xa38] ;  /* 0x000a380001a47983 */ /* 0x000ea80000300a00 */
[----:B------:R1:W-:Y:S04]  /*b400*/  LDGSTS.E [R148+-0x59a00], [R140.64], P2 ;  /* 0xa66000008c947fae */ /* 0x0003e80009121848 */
[----:B------:R-:W2:Y:S01]  /*b410*/  LDL.LU.64 R158, [R1+0xa30] ;  /* 0x000a3000019e7983 */ /* 0x000ea20000300a00 */
[----:B-1----:R-:W-:-:S03]  /*b420*/  IADD3 R150, R3, -0x95, RZ ;  /* 0xffffff6b03967810 */ /* 0x002fc60007ffe0ff */
[----:B------:R-:W2:Y:S01]  /*b430*/  LDL.LU.64 R160, [R1+0xa28] ;  /* 0x000a280001a07983 */ /* 0x000ea20000300a00 */
[----:B------:R-:W-:-:S03]  /*b440*/  IADD3 R151, R3, -0x99, RZ ;  /* 0xffffff6703977810 */ /* 0x000fc60007ffe0ff */
[----:B------:R-:W2:Y:S01]  /*b450*/  LDL.LU.64 R162, [R1+0xa20] ;  /* 0x000a200001a27983 */ /* 0x000ea20000300a00 */
[----:B------:R-:W-:Y:S02]  /*b460*/  SEL R148, RZ, 0x4, P4 ;  /* 0x00000004ff947807 */ /* 0x000fe40002000000 */
[----:B------:R-:W-:Y:S01]  /*b470*/  ISETP.GT.AND P4, PT, R252, 0xbf, PT ;  /* 0x000000bffc00780c */ /* 0x000fe20003f84270 */
[----:B------:R-:W2:Y:S03]  /*b480*/  LDL.LU.64 R172, [R1+0xa18] ;  /* 0x000a180001ac7983 */ /* 0x000ea60000300a00 */
[----:B------:R-:W-:Y:S02]  /*b490*/  SEL R252, R148, RZ, P4 ;  /* 0x000000ff94fc7207 */ /* 0x000fe40002000000 */
[----:B------:R-:W-:Y:S01]  /*b4a0*/  ISETP.GE.U32.AND P4, PT, R151, 0x7fffff28, PT ;  /* 0x7fffff289700780c */ /* 0x000fe20003f86070 */
[----:B---3--:R-:W-:-:S04]  /*b4b0*/  IMAD.WIDE R142, R0, 0x4, R142 ;  /* 0x00000004008e7825 */ /* 0x008fc800078e028e */
[C---:B----4-:R-:W-:Y:S01]  /*b4c0*/  IMAD.WIDE R144, R0.reuse, 0x4, R144 ;  /* 0x0000000400907825 */ /* 0x050fe200078e0290 */
[----:B------:R1:W-:Y:S04]  /*b4d0*/  LDGSTS.E [R147+-0x59200], [R142.64], P2 ;  /* 0xa6e000008e937fae */ /* 0x0003e80009121848 */
[----:B------:R1:W-:Y:S02]  /*b4e0*/  LDGSTS.E [R146+-0x58a00], [R144.64], P2 ;  /* 0xa760000090927fae */ /* 0x0003e40009121848 */
[----:B-1----:R-:W-:-:S05]  /*b4f0*/  IMAD.WIDE R146, R0, 0x4, R156 ;  /* 0x0000000400927825 */ /* 0x002fca00078e029c */
[----:B------:R1:W-:Y:S01]  /*b500*/  LDGSTS.E [R149+-0x58200], [R146.64], P2 ;  /* 0xa7e0000092957fae */ /* 0x0003e20009121848 */
[----:B------:R-:W-:Y:S01]  /*b510*/  ISETP.GE.U32.AND P2, PT, R150, 0x7fffff2c, PT ;  /* 0x7fffff2c9600780c */ /* 0x000fe20003f46070 */
[C---:B------:R-:W-:Y:S02]  /*b520*/  IMAD.WIDE R150, R2.reuse, 0x4, R166 ;  /* 0x0000000402967825 */ /* 0x040fe400078e02a6 */
[----:B------:R-:W3:Y:S04]  /*b530*/  LDL.LU.64 R166, [R1+0xa10] ;  /* 0x000a100001a67983 */ /* 0x000ee80000300a00 */
[----:B------:R-:W0:Y:S01]  /*b540*/  LDGDEPBAR ;  /* 0x00000000000079af */ /* 0x000e220000000000 */
[----:B-1----:R-:W-:-:S03]  /*b550*/  IMAD.WIDE R148, R2, 0x4, R168 ;  /* 0x0000000402947825 */ /* 0x002fc600078e02a8 */
[----:B------:R-:W-:Y:S06]  /*b560*/  BAR.SYNC.DEFER_BLOCKING 0x0 ;  /* 0x0000000000007b1d */ /* 0x000fec0000010000 */
        /* <DEDUP_REMOVED lines=41> */
[----:B------:R-:W4:Y:S01]  /*b800*/  LDL.LU.64 R18, [R1+0x8c0] ;  /* 0x0008c00001127983 */ /* 0x000f220000300a00 */
[----:B--2---:R-:W-:Y:S01]  /*b810*/  IMAD.WIDE R152, R2, 0x4, R152 ;  /* 0x0000000402987825 */ /* 0x004fe200078e0298 */
[----:B------:R-:W-:-:S02]  /*b820*/  IADD3 R156, R3, -0x9d, RZ ;  /* 0xffffff63039c7810 */ /* 0x000fc40007ffe0ff */
[----:B------:R-:W-:Y:S01]  /*b830*/  @!PT LDS RZ, [RZ] ;  /* 0x00000000fffff984 */ /* 0x000fe20000000800 */
[----:B------:R-:W-:Y:S01]  /*b840*/  @!PT LDS RZ, [RZ] ;  /* 0x00000000fffff984 */ /* 0x000fe20000000800 */
[----:B------:R-:W-:Y:S01]  /*b850*/  @!PT LDS RZ, [RZ] ;  /* 0x00000000fffff984 */ /* 0x000fe20000000800 */
[----:B------:R1:W-:Y:S01]  /*b860*/  LDGSTS.E [R5+0x40000], [R148.64], !P5 ;  /* 0x4000000094057fae */ /* 0x0003e2000e921848 */
[----:B------:R-:W-:-:S03]  /*b870*/  IMAD.WIDE R154, R2, 0x4, R154 ;  /* 0x00000004029a7825 */ /* 0x000fc600078e029a */
[----:B------:R1:W-:Y:S04]  /*b880*/  LDGSTS.E [R5+0x40200], [R150.64], !P5 ;  /* 0x4020000096057fae */ /* 0x0003e8000e921848 */
[----:B------:R1:W-:Y:S01]  /*b890*/  LDGSTS.E [R5+0x40400], [R152.64], !P5 ;  /* 0x4040000098057fae */ /* 0x0003e2000e921848 */
[----:B------:R-:W-:-:S03]  /*b8a0*/  IMAD.WIDE R158, R2, 0x4, R158 ;  /* 0x00000004029e7825 */ /* 0x000fc600078e029e */
[----:B------:R1:W-:Y:S01]  /*b8b0*/  LDGSTS.E [R5+0x40600], [R154.64], !P5 ;  /* 0x406000009a057fae */ /* 0x0003e2000e921848 */
[----:B------:R-:W-:Y:S01]  /*b8c0*/  ISETP.GE.U32.AND P5, PT, R156, 0x7fffff24, PT ;  /* 0x7fffff249c00780c */ /* 0x000fe20003fa6070 */
[C---:B------:R-:W-:Y:S01]  /*b8d0*/  IMAD.WIDE R156, R2.reuse, 0x4, R164 ;  /* 0x00000004029c7825 */ /* 0x040fe200078e02a4 */
[----:B------:R-:W-:Y:S01]  /*b8e0*/  IADD3 R164, R3, -0xa1, RZ ;  /* 0xffffff5f03a47810 */ /* 0x000fe20007ffe0ff */
[----:B------:R-:W2:Y:S02]  /*b8f0*/  LDL.LU.64 R16, [R1+0x8b8] ;  /* 0x0008b80001107983 */ /* 0x000ea40000300a00 */
[C---:B------:R-:W-:Y:S02]  /*b900*/  IMAD.WIDE R160, R2.reuse, 0x4, R160 ;  /* 0x0000000402a07825 */ /* 0x040fe400078e02a0 */
[----:B------:R1:W-:Y:S02]  /*b910*/  LDGSTS.E [R5+0x42000], [R156.64], !P6 ;  /* 0x420000009c057fae */ /* 0x0003e4000f121848 */
[----:B------:R-:W-:-:S02]  /*b920*/  IMAD.WIDE R162, R2, 0x4, R162 ;  /* 0x0000000402a27825 */ /* 0x000fc400078e02a2 */
[----:B------:R1:W-:Y:S04]  /*b930*/  LDGSTS.E [R5+0x42200], [R158.64], !P6 ;  /* 0x422000009e057fae */ /* 0x0003e8000f121848 */
[----:B------:R1:W-:Y:S04]  /*b940*/  LDGSTS.E [R5+0x42400], [R160.64], !P6 ;  /* 0x42400000a0057fae */ /* 0x0003e8000f121848 */
[----:B------:R1:W-:Y:S01]  /*b950*/  LDGSTS.E [R5+0x42600], [R162.64], !P6 ;  /* 0x42600000a2057fae */ /* 0x0003e2000f121848 */
[----:B------:R-:W-:Y:S01]  /*b960*/  ISETP.GE.U32.AND P6, PT, R164, 0x7fffff20, PT ;  /* 0x7fffff20a400780c */ /* 0x000fe20003fc6070 */
[C---:B------:R-:W-:Y:S01]  /*b970*/  IMAD.WIDE R164, R2.reuse, 0x4, R172 ;  /* 0x0000000402a47825 */ /* 0x040fe200078e02ac */
[----:B------:R-:W-:Y:S01]  /*b980*/  IADD3 R172, R3, -0xa5, RZ ;  /* 0xffffff5b03ac7810 */ /* 0x000fe20007ffe0ff */
[----:B------:R-:W2:Y:S04]  /*b990*/  LDL.LU.64 R12, [R1+0x8b0] ;  /* 0x0008b000010c7983 */ /* 0x000ea80000300a00 */
[----:B------:R1:W-:Y:S04]  /*b9a0*/  LDGSTS.E [R5+0x44000], [R164.64], !P0 ;  /* 0x44000000a4057fae */ /* 0x0003e8000c121848 */
[----:B------:R-:W2:Y:S04]  /*b9b0*/  LDL.LU.64 R10, [R1+0x8a8] ;  /* 0x0008a800010a7983 */ /* 0x000ea80000300a00 */
[----:B------:R-:W2:Y:S04]  /*b9c0*/  LDL.LU.64 R8, [R1+0x8a0] ;  /* 0x0008a00001087983 */ /* 0x000ea80000300a00 */
[----:B------:R-:W2:Y:S04]  /*b9d0*/  LDL.LU.64 R26, [R1+0x898] ;  /* 0x00089800011a7983 */ /* 0x000ea80000300a00 */
[----:B------:R-:W2:Y:S04]  /*b9e0*/  LDL.LU.64 R24, [R1+0x890] ;  /* 0x0008900001187983 */ /* 0x000ea80000300a00 */
[----:B------:R-:W2:Y:S04]  /*b9f0*/  LDL.LU.64 R20, [R1+0x888] ;  /* 0x0008880001147983 */ /* 0x000ea80000300a00 */
[----:B------:R-:W2:Y:S01]  /*ba00*/  LDL.LU.64 R6, [R1+0x880] ;  /* 0x0008800001067983 */ /* 0x000ea20000300a00 */
[----:B---3--:R-:W-:-:S05]  /*ba10*/  IMAD.WIDE R166, R2, 0x4, R166 ;  /* 0x0000000402a67825 */ /* 0x008fca00078e02a6 */
[----:B------:R1:W-:Y:S01]  /*ba20*/  LDGSTS.E [R5+0x44200], [R166.64], !P0 ;  /* 0x44200000a6057fae */ /* 0x0003e2000c121848 */
[----:B----4-:R-:W-:-:S04]  /*ba30*/  IMAD.WIDE R168, R2, 0x4, R168 ;  /* 0x0000000402a87825 */ /* 0x010fc800078e02a8 */
[----:B------:R-:W-:Y:S01]  /*ba40*/  IMAD.WIDE R170, R2, 0x4, R170 ;  /* 0x0000000402aa7825 */ /* 0x000fe200078e02aa */
[----:B------:R1:W-:Y:S04]  /*ba50*/  LDGSTS.E [R5+0x44400], [R168.64], !P0 ;  /* 0x44400000a8057fae */ /* 0x0003e8000c121848 */
        /* <DEDUP_REMOVED lines=94> */
[----:B------:R1:W-:Y:S03]  /*c040*/  LDGSTS.E [R5+0x58000], [R244.64], !P2 ;  /* 0x58000000f4057fae */ /* 0x0003e6000d121848 */
[C---:B------:R-:W-:Y:S02]  /*c050*/  IMAD.WIDE R22, R2.reuse, 0x4, R18 ;  /* 0x0000000402167825 */ /* 0x040fe400078e0212 */
[----:B------:R-:W3:Y:S02]  /*c060*/  LDL.LU.64 R18, [R1+0x878] ;  /* 0x0008780001127983 */ /* 0x000ee40000300a00 */
[C---:B------:R-:W-:Y:S02]  /*c070*/  IMAD.WIDE R246, R2.reuse, 0x4, R246 ;  /* 0x0000000402f67825 */ /* 0x040fe400078e02f6 */
[----:B------:R4:W-:Y:S02]  /*c080*/  STL.64 [R1+0x168], R28 ;  /* 0x0001681c01007387 */ /* 0x0009e40000100a00 */
[----:B--2---:R-:W-:-:S02]  /*c090*/  IMAD.WIDE R30, R2, 0x4, R16 ;  /* 0x00000004021e7825 */ /* 0x004fc400078e0210 */
[----:B------:R1:W-:Y:S04]  /*c0a0*/  LDGSTS.E [R5+0x58200], [R246.64], !P2 ;  /* 0x58200000f6057fae */ /* 0x0003e8000d121848 */
[----:B------:R4:W-:Y:S01]  /*c0b0*/  LDGSTS.E [R5+0x58400], [R28.64], !P2 ;  /* 0x584000001c057fae */ /* 0x0009e2000d121848 */
[----:B------:R-:W-:-:S03]  /*c0c0*/  IMAD.WIDE R10, R2, 0x4, R10 ;  /* 0x00000004020a7825 */ /* 0x000fc600078e020a */
[----:B------:R2:W-:Y:S01]  /*c0d0*/  STL.64 [R1+0x170], R22 ;  /* 0x0001701601007387 */ /* 0x0005e20000100a00 */
[----:B------:R-:W-:-:S03]  /*c0e0*/  IMAD.WIDE R8, R2, 0x4, R8 ;  /* 0x0000000402087825 */ /* 0x000fc600078e0208 */
[----:B------:R2:W-:Y:S01]  /*c0f0*/  LDGSTS.E [R5+0x58600], [R22.64], !P2 ;  /* 0x5860000016057fae */ /* 0x0005e2000d121848 */
[----:B----4-:R-:W-:-:S03]  /*c100*/  IMAD.WIDE R28, R2, 0x4, R12 ;  /* 0x00000004021c7825 */ /* 0x010fc600078e020c */
[----:B------:R4:W-:Y:S04]  /*c110*/  LDGSTS.E [R5+0x5a000], [R30.64], !P4 ;  /* 0x5a0000001e057fae */ /* 0x0009e8000e121848 */
[----:B------:R1:W-:Y:S04]  /*c120*/  LDGSTS.E [R5+0x5a200], [R28.64], !P4 ;  /* 0x5a2000001c057fae */ /* 0x0003e8000e121848 */
[----:B--2---:R-:W2:Y:S04]  /*c130*/  LDL.LU.64 R22, [R1+0x870] ;  /* 0x0008700001167983 */ /* 0x004ea80000300a00 */
[----:B------:R-:W2:Y:S04]  /*c140*/  LDL.LU.64 R16, [R1+0x868] ;  /* 0x0008680001107983 */ /* 0x000ea80000300a00 */
[----:B------:R4:W-:Y:S04]  /*c150*/  STL.64 [R1+0x178], R30 ;  /* 0x0001781e01007387 */ /* 0x0009e80000100a00 */
[----:B------:R-:W2:Y:S04]  /*c160*/  LDL.LU.64 R12, [R1+0x860] ;  /* 0x00086000010c7983 */ /* 0x000ea80000300a00 */
[----:B------:R1:W-:Y:S04]  /*c170*/  STL.64 [R1+0x180], R28 ;  /* 0x0001801c01007387 */ /* 0x0003e80000100a00 */
[----:B------:R1:W-:Y:S04]  /*c180*/  STL.64 [R1+0x188], R10 ;  /* 0x0001880a01007387 */ /* 0x0003e80000100a00 */
[----:B------:R1:W-:Y:S04]  /*c190*/  STL.64 [R1+0x190], R8 ;  /* 0x0001900801007387 */ /* 0x0003e80000100a00 */
[----:B------:R1:W-:Y:S01]  /*c1a0*/  LDGSTS.E [R5+0x5a400], [R10.64], !P4 ;  /* 0x5a4000000a057fae */ /* 0x0003e2000e121848 */
[----:B----4-:R-:W-:-:S03]  /*c1b0*/  IMAD.WIDE R30, R2, 0x4, R26 ;  /* 0x00000004021e7825 */ /* 0x010fc600078e021a */
[----:B------:R4:W-:Y:S01]  /*c1c0*/  LDGSTS.E [R5+0x5a600], [R8.64], !P4 ;  /* 0x5a60000008057fae */ /* 0x0009e2000e121848 */
[----:B-1----:R-:W-:-:S03]  /*c1d0*/  IMAD.WIDE R28, R2, 0x4, R24 ;  /* 0x00000004021c7825 */ /* 0x002fc600078e0218 */
[----:B------:R3:W-:Y:S04]  /*c1e0*/  LDGSTS.E [R5+0x5c000], [R30.64], !P5 ;  /* 0x5c0000001e057fae */ /* 0x0007e8000e921848 */
[----:B------:R-:W2:Y:S01]  /*c1f0*/  LDL.LU.64 R10, [R1+0xa48] ;  /* 0x000a4800010a7983 */ /* 0x000ea20000300a00 */
[----:B------:R-:W-:-:S03]  /*c200*/  IMAD.WIDE R26, R2, 0x4, R20 ;  /* 0x00000004021a7825 */ /* 0x000fc600078e0214 */
[----:B----4-:R-:W4:Y:S01]  /*c210*/  LDL.LU.64 R8, [R1+0xa40] ;  /* 0x000a400001087983 */ /* 0x010f220000300a00 */
[----:B------:R-:W-:-:S03]  /*c220*/  IMAD.WIDE R24, R2, 0x4, R6 ;  /* 0x0000000402187825 */ /* 0x000fc600078e0206 */
[----:B------:R-:W-:Y:S04]  /*c230*/  STL.64 [R1+0x198], R30 ;  /* 0x0001981e01007387 */ /* 0x000fe80000100a00 */
[----:B------:R-:W4:Y:S04]  /*c240*/  LDL.LU.64 R20, [R1+0x858] ;  /* 0x0008580001147983 */ /* 0x000f280000300a00 */
[----:B------:R-:W-:Y:S04]  /*c250*/  STL.64 [R1+0x1a0], R28 ;  /* 0x0001a01c01007387 */ /* 0x000fe80000100a00 */
[----:B------:R-:W4:Y:S04]  /*c260*/  LDL.LU.64 R6, [R1+0x850] ;  /* 0x0008500001067983 */ /* 0x000f280000300a00 */
[----:B------:R1:W-:Y:S04]  /*c270*/  STL.64 [R1+0x1a8], R26 ;  /* 0x0001a81a01007387 */ /* 0x0003e80000100a00 */
[----:B------:R2:W-:Y:S04]  /*c280*/  LDGSTS.E [R5+0x5c200], [R28.64], !P5 ;  /* 0x5c2000001c057fae */ /* 0x0005e8000e921848 */
[----:B------:R1:W-:Y:S04]  /*c290*/  STL.64 [R1+0x1b0], R24 ;  /* 0x0001b01801007387 */ /* 0x0003e80000100a00 */
[----:B------:R1:W-:Y:S04]  /*c2a0*/  LDGSTS.E [R5+0x5c400], [R26.64], !P5 ;  /* 0x5c4000001a057fae */ /* 0x0003e8000e921848 */
[----:B------:R3:W-:Y:S04]  /*c2b0*/  LDGSTS.E [R5+0x5c600], [R24.64], !P5 ;  /* 0x5c60000018057fae */ /* 0x0007e8000e921848 */
[----:B-1----:R-:W4:Y:S01]  /*c2c0*/  LDL.LU.64 R26, [R1+0x848] ;  /* 0x00084800011a7983 */ /* 0x002f220000300a00 */
[----:B---3--:R-:W-:-:S03]  /*c2d0*/  IMAD.WIDE R30, R2, 0x4, R18 ;  /* 0x00000004021e7825 */ /* 0x008fc600078e0212 */
[----:B------:R-:W3:Y:S04]  /*c2e0*/  LDL.LU.64 R18, [R1+0x840] ;  /* 0x0008400001127983 */ /* 0x000ee80000300a00 */
[----:B------:R-:W-:Y:S04]  /*c2f0*/  STL.64 [R1+0x1b8], R30 ;  /* 0x0001b81e01007387 */ /* 0x000fe80000100a00 */
[----:B------:R-:W3:Y:S04]  /*c300*/  LDL.LU.64 R24, [R1+0x838] ;  /* 0x0008380001187983 */ /* 0x000ee80000300a00 */
[----:B------:R1:W-:Y:S01]  /*c310*/  LDGSTS.E [R5+0x5e000], [R30.64], !P6 ;  /* 0x5e0000001e057fae */ /* 0x0003e2000f121848 */
[----:B--2---:R-:W-:-:S04]  /*c320*/  IMAD.WIDE R28, R2, 0x4, R22 ;  /* 0x00000004021c7825 */ /* 0x004fc800078e0216 */
[C---:B------:R-:W-:Y:S01]  /*c330*/  IMAD.WIDE R22, R2.reuse, 0x4, R16 ;  /* 0x0000000402167825 */ /* 0x040fe200078e0210 */
[----:B------:R4:W-:Y:S04]  /*c340*/  LDGSTS.E [R5+0x5e200], [R28.64], !P6 ;  /* 0x5e2000001c057fae */ /* 0x0009e8000f121848 */
[----:B------:R-:W2:Y:S01]  /*c350*/  LDL.LU.64 R16, [R1+0x830] ;  /* 0x0008300001107983 */ /* 0x000ea20000300a00 */
[----:B------:R-:W-:-:S03]  /*c360*/  IMAD.WIDE R12, R2, 0x4, R12 ;  /* 0x00000004020c7825 */ /* 0x000fc600078e020c */
[----:B------:R-:W-:Y:S04]  /*c370*/  STL.64 [R1+0x1c0], R28 ;  /* 0x0001c01c01007387 */ /* 0x000fe80000100a00 */
[----:B------:R1:W-:Y:S04]  /*c380*/  STL.64 [R1+0x1c8], R22 ;  /* 0x0001c81601007387 */ /* 0x0003e80000100a00 */
[----:B------:R1:W-:Y:S04]  /*c390*/  STL.64 [R1+0x1d0], R12 ;  /* 0x0001d00c01007387 */ /* 0x0003e80000100a00 */
[----:B------:R1:W-:Y:S04]  /*c3a0*/  LDGSTS.E [R5+0x5e400], [R22.64], !P6 ;  /* 0x5e40000016057fae */ /* 0x0003e8000f121848 */
[----:B------:R4:W-:Y:S04]  /*c3b0*/  LDGSTS.E [R5+0x5e600], [R12.64], !P6 ;  /* 0x5e6000000c057fae */ /* 0x0009e8000f121848 */
[----:B-1----:R-:W2:Y:S01]  /*c3c0*/  LDL.LU.64 R22, [R1+0x828] ;  /* 0x0008280001167983 */ /* 0x002ea20000300a00 */
[----:B------:R-:W-:-:S03]  /*c3d0*/  IMAD.WIDE R30, R2, 0x4, R10 ;  /* 0x00000004021e7825 */ /* 0x000fc600078e020a */
[----:B----4-:R-:W4:Y:S01]  /*c3e0*/  LDL.LU.64 R12, [R1+0x820] ;  /* 0x00082000010c7983 */ /* 0x010f220000300a00 */
[----:B------:R-:W-:-:S03]  /*c3f0*/  IMAD.WIDE R28, R2, 0x4, R8 ;  /* 0x00000004021c7825 */ /* 0x000fc600078e0208 */
[----:B------:R-:W-:Y:S04]  /*c400*/  STL.64 [R1+0x1d8], R30 ;  /* 0x0001d81e01007387 */ /* 0x000fe80000100a00 */
[----:B------:R-:W4:Y:S04]  /*c410*/  LDL.LU.64 R10, [R1+0x818] ;  /* 0x00081800010a7983 */ /* 0x000f280000300a00 */
[----:B------:R-:W4:Y:S01]  /*c420*/  LDL.LU.64 R8, [R1+0x810] ;  /* 0x0008100001087983 */ /* 0x000f220000300a00 */
[----:B------:R-:W-:Y:S01]  /*c430*/  LOP3.LUT R5, R5, 0x20, RZ, 0x3c, !PT ;  /* 0x0000002005057812 */ /* 0x000fe200078e3cff */
[----:B------:R-:W-:-:S02]  /*c440*/  IMAD.WIDE R20, R2, 0x4, R20 ;  /* 0x0000000402147825 */ /* 0x000fc400078e0214 */
[----:B------:R1:W-:Y:S02]  /*c450*/  STL.64 [R1+0x9c8], R28 ;  /* 0x0009c81c01007387 */ /* 0x0003e40000100a00 */
[C---:B------:R-:W-:Y:S02]  /*c460*/  IMAD.WIDE R6, R2.reuse, 0x4, R6 ;  /* 0x0000000402067825 */ /* 0x040fe400078e0206 */
[----:B------:R1:W-:Y:S04]  /*c470*/  LDGSTS.E [R5+0x40800], [R30.64], !P0 ;  /* 0x408000001e057fae */ /* 0x0003e8000c121848 */
[----:B------:R1:W-:Y:S04]  /*c480*/  STL.64 [R1+0x9c0], R20 ;  /* 0x0009c01401007387 */ /* 0x0003e80000100a00 */
[----:B------:R1:W-:Y:S04]  /*c490*/  LDGSTS.E [R5+0x40a00], [R28.64], !P0 ;  /* 0x40a000001c057fae */ /* 0x0003e8000c121848 */
[----:B------:R1:W-:Y:S04]  /*c4a0*/  STL.64 [R1+0x9b8], R6 ;  /* 0x0009b80601007387 */ /* 0x0003e80000100a00 */
[----:B------:R1:W-:Y:S04]  /*c4b0*/  LDGSTS.E [R5+0x40c00], [R20.64], !P0 ;  /* 0x40c0000014057fae */ /* 0x0003e8000c121848 */
[----:B-1----:R-:W4:Y:S04]  /*c4c0*/  LDL.LU.64 R28, [R1+0x808] ;  /* 0x00080800011c7983 */ /* 0x002f280000300a00 */
[----:B------:R1:W-:Y:S04]  /*c4d0*/  LDGSTS.E [R5+0x40e00], [R6.64], !P0 ;  /* 0x40e0000006057fae */ /* 0x0003e8000c121848 */
[----:B------:R-:W4:Y:S04]  /*c4e0*/  LDL.LU.64 R20, [R1+0x800] ;  /* 0x0008000001147983 */ /* 0x000f280000300a00 */
[----:B-1----:R-:W4:Y:S01]  /*c4f0*/  LDL.LU.64 R6, [R1+0x7f8] ;  /* 0x0007f80001067983 */ /* 0x002f220000300a00 */
[----:B------:R-:W-:-:S05]  /*c500*/  IMAD.WIDE R30, R2, 0x4, R26 ;  /* 0x00000004021e7825 */ /* 0x000fca00078e021a */
[----:B------:R1:W-:Y:S01]  /*c510*/  LDGSTS.E [R5+0x42800], [R30.64], !P1 ;  /* 0x428000001e057fae */ /* 0x0003e2000c921848 */
[----:B---3--:R-:W-:-:S03]  /*c520*/  IMAD.WIDE R26, R2, 0x4, R18 ;  /* 0x00000004021a7825 */ /* 0x008fc600078e0212 */
[----:B------:R-:W3:Y:S01]  /*c530*/  LDL.LU.64 R18, [R1+0x7f0] ;  /* 0x0007f00001127983 */ /* 0x000ee20000300a00 */
[----:B------:R-:W-:-:S03]  /*c540*/  IMAD.WIDE R24, R2, 0x4, R24 ;  /* 0x0000000402187825 */ /* 0x000fc600078e0218 */
[----:B------:R-:W-:Y:S04]  /*c550*/  STL.64 [R1+0x970], R30 ;  /* 0x0009701e01007387 */ /* 0x000fe80000100a00 */
[----:B------:R1:W-:Y:S04]  /*c560*/  STL.64 [R1+0x968], R26 ;  /* 0x0009681a01007387 */ /* 0x0003e80000100a00 */
[----:B------:R-:W-:Y:S04]  /*c570*/  STL.64 [R1+0x960], R24 ;  /* 0x0009601801007387 */ /* 0x000fe80000100a00 */
[----:B------:R1:W-:Y:S04]  /*c580*/  LDGSTS.E [R5+0x42a00], [R26.64], !P1 ;  /* 0x42a000001a057fae */ /* 0x0003e8000c921848 */
[----:B------:R1:W-:Y:S01]  /*c590*/  LDGSTS.E [R5+0x42c00], [R24.64], !P1 ;  /* 0x42c0000018057fae */ /* 0x0003e2000c921848 */
[----:B--2---:R-:W-:-:S05]  /*c5a0*/  IMAD.WIDE R16, R2, 0x4, R16 ;  /* 0x0000000402107825 */ /* 0x004fca00078e0210 */
[----:B------:R2:W-:Y:S04]  /*c5b0*/  STL.64 [R1+0x958], R16 ;  /* 0x0009581001007387 */ /* 0x0005e80000100a00 */
[----:B------:R2:W-:Y:S04]  /*c5c0*/  LDGSTS.E [R5+0x42e00], [R16.64], !P1 ;  /* 0x42e0000010057fae */ /* 0x0005e8000c921848 */
[----:B-1----:R-:W3:Y:S04]  /*c5d0*/  LDL.LU.64 R26, [R1+0x7e8] ;  /* 0x0007e800011a7983 */ /* 0x002ee80000300a00 */
[----:B--2---:R-:W2:Y:S04]  /*c5e0*/  LDL.LU.64 R16, [R1+0x7e0] ;  /* 0x0007e00001107983 */ /* 0x004ea80000300a00 */
[----:B------:R-:W2:Y:S01]  /*c5f0*/  LDL.LU.64 R24, [R1+0x7d8] ;  /* 0x0007d80001187983 */ /* 0x000ea20000300a00 */
[----:B------:R-:W-:-:S04]  /*c600*/  IMAD.WIDE R30, R2, 0x4, R22 ;  /* 0x00000004021e7825 */ /* 0x000fc800078e0216 */
[C---:B----4-:R-:W-:Y:S01]  /*c610*/  IMAD.WIDE R22, R2.reuse, 0x4, R12 ;  /* 0x0000000402167825 */ /* 0x050fe200078e020c */
[----:B------:R1:W-:Y:S04]  /*c620*/  LDGSTS.E [R5+0x44800], [R30.64], !P3 ;  /* 0x448000001e057fae */ /* 0x0003e8000d921848 */
[----:B------:R-:W2:Y:S01]  /*c630*/  LDL.LU.64 R12, [R1+0x7d0] ;  /* 0x0007d000010c7983 */ /* 0x000ea20000300a00 */
[----:B------:R-:W-:-:S03]  /*c640*/  IMAD.WIDE R10, R2, 0x4, R10 ;  /* 0x00000004020a7825 */ /* 0x000fc600078e020a */
[----:B------:R-:W-:Y:S01]  /*c650*/  STL.64 [R1+0x910], R30 ;  /* 0x0009101e01007387 */ /* 0x000fe20000100a00 */
[----:B------:R-:W-:-:S03]  /*c660*/  IMAD.WIDE R8, R2, 0x4, R8 ;  /* 0x0000000402087825 */ /* 0x000fc600078e0208 */
[----:B------:R1:W-:Y:S04]  /*c670*/  STL.64 [R1+0x908], R22 ;  /* 0x0009081601007387 */ /* 0x0003e80000100a00 */
[----:B------:R1:W-:Y:S04]  /*c680*/  STL.64 [R1+0x900], R10 ;  /* 0x0009000a01007387 */ /* 0x0003e80000100a00 */
[----:B------:R1:W-:Y:S04]  /*c690*/  LDGSTS.E [R5+0x44a00], [R22.64], !P3 ;  /* 0x44a0000016057fae */ /* 0x0003e8000d921848 */
[----:B------:R1:W-:Y:S04]  /*c6a0*/  STL.64 [R1+0x8f8], R8 ;  /* 0x0008f80801007387 */ /* 0x0003e80000100a00 */
[----:B------:R1:W-:Y:S04]  /*c6b0*/  LDGSTS.E [R5+0x44c00], [R10.64], !P3 ;  /* 0x44c000000a057fae */ /* 0x0003e8000d921848 */
[----:B-1----:R-:W2:Y:S01]  /*c6c0*/  LDL.LU.64 R22, [R1+0x7c8] ;  /* 0x0007c80001167983 */ /* 0x002ea20000300a00 */
[----:B------:R-:W-:-:S03]  /*c6d0*/  IADD3 R4, R3, -0x8e, RZ ;  /* 0xffffff7203047810 */ /* 0x000fc60007ffe0ff */
[----:B------:R1:W-:Y:S04]  /*c6e0*/  LDGSTS.E [R5+0x44e00], [R8.64], !P3 ;  /* 0x44e0000008057fae */ /* 0x0003e8000d921848 */
[----:B------:R-:W2:Y:S01]  /*c6f0*/  LDL.LU.64 R10, [R1+0x7c0] ;  /* 0x0007c000010a7983 */ /* 0x000ea20000300a00 */
[----:B------:R-:W-:Y:S01]  /*c700*/  IMAD.WIDE R30, R2, 0x4, R28 ;  /* 0x00000004021e7825 */ /* 0x000fe200078e021c */
[----:B------:R-:W-:-:S03]  /*c710*/  ISETP.GE.U32.AND P2, PT, R4, 0x7fffff33, PT ;  /* 0x7fffff330400780c */ /* 0x000fc60003f46070 */
[C---:B------:R-:W-:Y:S01]  /*c720*/  IMAD.WIDE R28, R2.reuse, 0x4, R20 ;  /* 0x00000004021c7825 */ /* 0x040fe200078e0214 */
[----:B-1----:R-:W2:Y:S03]  /*c730*/  LDL.LU.64 R8, [R1+0x7b8] ;  /* 0x0007b80001087983 */ /* 0x002ea60000300a00 */
[----:B------:R-:W-:-:S06]  /*c740*/  IMAD.WIDE R20, R2, 0x4, R6 ;  /* 0x0000000402147825 */ /* 0x000fcc00078e0206 */
[----:B------:R1:W-:Y:S04]  /*c750*/  LDGSTS.E [R5+0x46800], [R30.64], !P2 ;  /* 0x468000001e057fae */ /* 0x0003e8000d121848 */
[----:B------:R-:W2:Y:S04]  /*c760*/  LDL.LU.64 R6, [R1+0x7b0] ;  /* 0x0007b00001067983 */ /* 0x000ea80000300a00 */
[----:B------:R-:W-:Y:S04]  /*c770*/  STL.64 [R1+0x8b0], R30 ;  /* 0x0008b01e01007387 */ /* 0x000fe80000100a00 */
[----:B------:R1:W-:Y:S04]  /*c780*/  STL.64 [R1+0x8a8], R28 ;  /* 0x0008a81c01007387 */ /* 0x0003e80000100a00 */
[----:B------:R1:W-:Y:S04]  /*c790*/  STL.64 [R1+0x8a0], R20 ;  /* 0x0008a01401007387 */ /* 0x0003e80000100a00 */
[----:B------:R1:W-:Y:S04]  /*c7a0*/  LDGSTS.E [R5+0x46a00], [R28.64], !P2 ;  /* 0x46a000001c057fae */ /* 0x0003e8000d121848 */
[----:B------:R1:W-:Y:S01]  /*c7b0*/  LDGSTS.E [R5+0x46c00], [R20.64], !P2 ;  /* 0x46c0000014057fae */ /* 0x0003e2000d121848 */
[----:B---3--:R-:W-:-:S05]  /*c7c0*/  IMAD.WIDE R18, R2, 0x4, R18 ;  /* 0x0000000402127825 */ /* 0x008fca00078e0212 */
[----:B------:R3:W-:Y:S04]  /*c7d0*/  STL.64 [R1+0x898], R18 ;  /* 0x0008981201007387 */ /* 0x0007e80000100a00 */
[----:B-1----:R-:W4:Y:S04]  /*c7e0*/  LDL.LU.64 R28, [R1+0x7a8] ;  /* 0x0007a800011c7983 */ /* 0x002f280000300a00 */
[----:B------:R-:W4:Y:S01]  /*c7f0*/  LDL.LU.64 R20, [R1+0x7a0] ;  /* 0x0007a00001147983 */ /* 0x000f220000300a00 */
[----:B------:R-:W-:-:S03]  /*c800*/  IADD3 R4, R3, -0x92, RZ ;  /* 0xffffff6e03047810 */ /* 0x000fc60007ffe0ff */
[----:B------:R3:W-:Y:S01]  /*c810*/  LDGSTS.E [R5+0x46e00], [R18.64], !P2 ;  /* 0x46e0000012057fae */ /* 0x0007e2000d121848 */
[----:B------:R-:W-:Y:S02]  /*c820*/  ISETP.GE.U32.AND P4, PT, R4, 0x7fffff2f, PT ;  /* 0x7fffff2f0400780c */ /* 0x000fe40003f86070 */
[----:B------:R-:W-:-:S04]  /*c830*/  IADD3 R4, R3, -0x96, RZ ;  /* 0xffffff6a03047810 */ /* 0x000fc80007ffe0ff */
[----:B------:R-:W-:Y:S01]  /*c840*/  ISETP.GE.U32.AND P5, PT, R4, 0x7fffff2b, PT ;  /* 0x7fffff2b0400780c */ /* 0x000fe20003fa6070 */
[----:B---3--:R-:W3:Y:S01]  /*c850*/  LDL.LU.64 R18, [R1+0x798] ;  /* 0x0007980001127983 */ /* 0x008ee20000300a00 */
[----:B------:R-:W-:-:S05]  /*c860*/  IMAD.WIDE R30, R2, 0x4, R26 ;  /* 0x00000004021e7825 */ /* 0x000fca00078e021a */
[----:B------:R1:W-:Y:S01]  /*c870*/  LDGSTS.E [R5+0x48800], [R30.64], !P4 ;  /* 0x488000001e057fae */ /* 0x0003e2000e121848 */
[----:B--2---:R-:W-:-:S03]  /*c880*/  IMAD.WIDE R26, R2, 0x4, R16 ;  /* 0x00000004021a7825 */ /* 0x004fc600078e0210 */
[----:B------:R-:W2:Y:S01]  /*c890*/  LDL.LU.64 R16, [R1+0x790] ;  /* 0x0007900001107983 */ /* 0x000ea20000300a00 */
[----:B------:R-:W-:-:S03]  /*c8a0*/  IMAD.WIDE R24, R2, 0x4, R24 ;  /* 0x0000000402187825 */ /* 0x000fc600078e0218 */
[----:B------:R-:W-:Y:S04]  /*c8b0*/  STL.64 [R1+0x850], R30 ;  /* 0x0008501e01007387 */ /* 0x000fe80000100a00 */
[----:B------:R-:W-:Y:S01]  /*c8c0*/  STL.64 [R1+0x848], R26 ;  /* 0x0008481a01007387 */ /* 0x000fe20000100a00 */
[----:B------:R-:W-:-:S03]  /*c8d0*/  IMAD.WIDE R12, R2, 0x4, R12 ;  /* 0x00000004020c7825 */ /* 0x000fc600078e020c */
[----:B------:R1:W-:Y:S04]  /*c8e0*/  STL.64 [R1+0x840], R24 ;  /* 0x0008401801007387 */ /* 0x0003e80000100a00 */
[----:B------:R1:W-:Y:S04]  /*c8f0*/  LDGSTS.E [R5+0x48a00], [R26.64], !P4 ;  /* 0x48a000001a057fae */ /* 0x0003e8000e121848 */
[----:B------:R1:W-:Y:S04]  /*c900*/  STL.64 [R1+0x838], R12 ;  /* 0x0008380c01007387 */ /* 0x0003e80000100a00 */
[----:B------:R1:W-:Y:S04]  /*c910*/  LDGSTS.E [R5+0x48c00], [R24.64], !P4 ;  /* 0x48c0000018057fae */ /* 0x0003e8000e121848 */
[----:B------:R1:W-:Y:S04]  /*c920*/  LDGSTS.E [R5+0x48e00], [R12.64], !P4 ;  /* 0x48e000000c057fae */ /* 0x0003e8000e121848 */
[----:B-1----:R-:W2:Y:S01]  /*c930*/  LDL.LU.64 R24, [R1+0x788] ;  /* 0x0007880001187983 */ /* 0x002ea20000300a00 */
[----:B------:R-:W-:-:S03]  /*c940*/  IMAD.WIDE R30, R2, 0x4, R22 ;  /* 0x00000004021e7825 */ /* 0x000fc600078e0216 */
[----:B------:R-:W2:Y:S04]  /*c950*/  LDL.LU.64 R12, [R1+0x780] ;  /* 0x00078000010c7983 */ /* 0x000ea80000300a00 */
[----:B------:R4:W-:Y:S01]  /*c960*/  LDGSTS.E [R5+0x4a800], [R30.64], !P5 ;  /* 0x4a8000001e057fae */ /* 0x0009e2000e921848 */
[----:B------:R-:W-:-:S03]  /*c970*/  IMAD.WIDE R26, R2, 0x4, R10 ;  /* 0x00000004021a7825 */ /* 0x000fc600078e020a */
[----:B------:R-:W2:Y:S04]  /*c980*/  LDL.LU.64 R10, [R1+0x778] ;  /* 0x00077800010a7983 */ /* 0x000ea80000300a00 */
[----:B------:R-:W-:Y:S01]  /*c990*/  STL.64 [R1+0x7f0], R30 ;  /* 0x0007f01e01007387 */ /* 0x000fe20000100a00 */
[----:B------:R-:W-:-:S03]  /*c9a0*/  IMAD.WIDE R22, R2, 0x4, R8 ;  /* 0x0000000402167825 */ /* 0x000fc600078e0208 */
[----:B------:R-:W2:Y:S04]  /*c9b0*/  LDL.LU.64 R8, [R1+0x770] ;  /* 0x0007700001087983 */ /* 0x000ea80000300a00 */
[----:B------:R1:W-:Y:S01]  /*c9c0*/  STL.64 [R1+0x7e8], R26 ;  /* 0x0007e81a01007387 */ /* 0x0003e20000100a00 */
[----:B------:R-:W-:-:S03]  /*c9d0*/  IMAD.WIDE R6, R2, 0x4, R6 ;  /* 0x0000000402067825 */ /* 0x000fc600078e0206 */
[----:B------:R1:W-:Y:S04]  /*c9e0*/  STL.64 [R1+0x7e0], R22 ;  /* 0x0007e01601007387 */ /* 0x0003e80000100a00 */
[----:B------:R1:W-:Y:S04]  /*c9f0*/  LDGSTS.E [R5+0x4aa00], [R26.64], !P5 ;  /* 0x4aa000001a057fae */ /* 0x0003e8000e921848 */
[----:B------:R1:W-:Y:S04]  /*ca00*/  STL.64 [R1+0x7d8], R6 ;  /* 0x0007d80601007387 */ /* 0x0003e80000100a00 */
[----:B------:R1:W-:Y:S04]  /*ca10*/  LDGSTS.E [R5+0x4ac00], [R22.64], !P5 ;  /* 0x4ac0000016057fae */ /* 0x0003e8000e921848 */
[----:B-1----:R-:W2:Y:S04]  /*ca20*/  LDL.LU.64 R26, [R1+0x768] ;  /* 0x00076800011a7983 */ /* 0x002ea80000300a00 */
[----:B------:R1:W-:Y:S04]  /*ca30*/  LDGSTS.E [R5+0x4ae00], [R6.64], !P5 ;  /* 0x4ae0000006057fae */ /* 0x0003e8000e921848 */
[----:B------:R-:W2:Y:S04]  /*ca40*/  LDL.LU.64 R22, [R1+0x758] ;  /* 0x0007580001167983 */ /* 0x000ea80000300a00 */
[----:B-1----:R-:W2:Y:S01]  /*ca50*/  LDL.LU.64 R6, [R1+0x748] ;  /* 0x0007480001067983 */ /* 0x002ea20000300a00 */
[----:B----4-:R-:W-:-:S04]  /*ca60*/  IMAD.WIDE R30, R2, 0x4, R28 ;  /* 0x00000004021e7825 */ /* 0x010fc800078e021c */
[----:B------:R-:W-:Y:S02]  /*ca70*/  IMAD.WIDE R28, R2, 0x4, R20 ;  /* 0x00000004021c7825 */ /* 0x000fe400078e0214 */
[----:B------:R-:W4:Y:S01]  /*ca80*/  LDL.LU.64 R20, [R1+0x738] ;  /* 0x0007380001147983 */ /* 0x000f220000300a00 */
[----:B------:R-:W-:-:S04]  /*ca90*/  IADD3 R4, R3, -0x9a, RZ ;  /* 0xffffff6603047810 */ /* 0x000fc80007ffe0ff */
[----:B------:R-:W-:Y:S02]  /*caa0*/  ISETP.GE.U32.AND P6, PT, R4, 0x7fffff27, PT ;  /* 0x7fffff270400780c */ /* 0x000fe40003fc6070 */
[----:B------:R-:W-:Y:S01]  /*cab0*/  IADD3 R4, R3, -0x9e, RZ ;  /* 0xffffff6203047810 */ /* 0x000fe20007ffe0ff */
[----:B------:R-:W-:Y:S03]  /*cac0*/  STL.64 [R1+0x7a8], R30 ;  /* 0x0007a81e01007387 */ /* 0x000fe60000100a00 */
[----:B------:R-:W-:Y:S01]  /*cad0*/  ISETP.GE.U32.AND P0, PT, R4, 0x7fffff23, PT ;  /* 0x7fffff230400780c */ /* 0x000fe20003f06070 */
[C---:B---3--:R-:W-:Y:S01]  /*cae0*/  IMAD.WIDE R18, R2.reuse, 0x4, R18 ;  /* 0x0000000402127825 */ /* 0x048fe200078e0212 */
[----:B------:R-:W-:Y:S05]  /*caf0*/  STL.64 [R1+0x7a0], R28 ;  /* 0x0007a01c01007387 */ /* 0x000fea0000100a00 */
[----:B------:R1:W-:Y:S04]  /*cb00*/  LDGSTS.E [R5+0x4c800], [R30.64], !P6 ;  /* 0x4c8000001e057fae */ /* 0x0003e8000f121848 */
[----:B------:R3:W-:Y:S04]  /*cb10*/  STL.64 [R1+0x798], R18 ;  /* 0x0007981201007387 */ /* 0x0007e80000100a00 */
[----:B------:R1:W-:Y:S04]  /*cb20*/  LDGSTS.E [R5+0x4ca00], [R28.64], !P6 ;  /* 0x4ca000001c057fae */ /* 0x0003e8000f121848 */
[----:B------:R3:W-:Y:S01]  /*cb30*/  LDGSTS.E [R5+0x4cc00], [R18.64], !P6 ;  /* 0x4cc0000012057fae */ /* 0x0007e2000f121848 */
[----:B--2---:R-:W-:-:S05]  /*cb40*/  IMAD.WIDE R16, R2, 0x4, R16 ;  /* 0x0000000402107825 */ /* 0x004fca00078e0210 */
[----:B------:R2:W-:Y:S04]  /*cb50*/  STL.64 [R1+0x790], R16 ;  /* 0x0007901001007387 */ /* 0x0005e80000100a00 */
[----:B------:R2:W-:Y:S04]  /*cb60*/  LDGSTS.E [R5+0x4ce00], [R16.64], !P6 ;  /* 0x4ce0000010057fae */ /* 0x0005e8000f121848 */
[----:B---3--:R-:W3:Y:S04]  /*cb70*/  LDL.LU.64 R18, [R1+0x728] ;  /* 0x0007280001127983 */ /* 0x008ee80000300a00 */
[----:B--2---:R-:W3:Y:S01]  /*cb80*/  LDL.LU.64 R16, [R1+0x720] ;  /* 0x0007200001107983 */ /* 0x004ee20000300a00 */
[----:B------:R-:W-:Y:S01]  /*cb90*/  IADD3 R4, R3, -0xa2, RZ ;  /* 0xffffff5e03047810 */ /* 0x000fe20007ffe0ff */
[----:B-1----:R-:W-:-:S02]  /*cba0*/  IMAD.WIDE R30, R2, 0x4, R24 ;  /* 0x00000004021e7825 */ /* 0x002fc400078e0218 */
[----:B------:R-:W3:Y:S02]  /*cbb0*/  LDL.LU.64 R24, [R1+0x710] ;  /* 0x0007100001187983 */ /* 0x000ee40000300a00 */
[C---:B------:R-:W-:Y:S02]  /*cbc0*/  IMAD.WIDE R28, R2.reuse, 0x4, R12 ;  /* 0x00000004021c7825 */ /* 0x040fe400078e020c */
[----:B------:R-:W3:Y:S04]  /*cbd0*/  LDL.LU.64 R12, [R1+0x700] ;  /* 0x00070000010c7983 */ /* 0x000ee80000300a00 */
[----:B------:R-:W-:Y:S01]  /*cbe0*/  STL.64 [R1+0x750], R30 ;  /* 0x0007501e01007387 */ /* 0x000fe20000100a00 */
[----:B------:R-:W-:-:S03]  /*cbf0*/  IMAD.WIDE R10, R2, 0x4, R10 ;  /* 0x00000004020a7825 */ /* 0x000fc600078e020a */
[----:B------:R-:W-:Y:S04]  /*cc00*/  STL.64 [R1+0x740], R28 ;  /* 0x0007401c01007387 */ /* 0x000fe80000100a00 */
[----:B------:R1:W-:Y:S01]  /*cc10*/  LDGSTS.E [R5+0x4e800], [R30.64], !P0 ;  /* 0x4e8000001e057fae */ /* 0x0003e2000c121848 */
[----:B------:R-:W-:-:S03]  /*cc20*/  IMAD.WIDE R8, R2, 0x4, R8 ;  /* 0x0000000402087825 */ /* 0x000fc600078e0208 */
[----:B------:R1:W-:Y:S04]  /*cc30*/  STL.64 [R1+0x730], R10 ;  /* 0x0007300a01007387 */ /* 0x0003e80000100a00 */
[----:B------:R1:W-:Y:S04]  /*cc40*/  LDGSTS.E [R5+0x4ea00], [R28.64], !P0 ;  /* 0x4ea000001c057fae */ /* 0x0003e8000c121848 */
[----:B------:R1:W-:Y:S04]  /*cc50*/  STL.64 [R1+0x718], R8 ;  /* 0x0007180801007387 */ /* 0x0003e80000100a00 */
[----:B------:R1:W-:Y:S04]  /*cc60*/  LDGSTS.E [R5+0x4ec00], [R10.64], !P0 ;  /* 0x4ec000000a057fae */ /* 0x0003e8000c121848 */
[----:B------:R1:W-:Y:S01]  /*cc70*/  LDGSTS.E [R5+0x4ee00], [R8.64], !P0 ;  /* 0x4ee0000008057fae */ /* 0x0003e2000c121848 */
[----:B------:R-:W-:-:S03]  /*cc80*/  ISETP.GE.U32.AND P1, PT, R4, 0x7fffff1f, PT ;  /* 0x7fffff1f0400780c */ /* 0x000fc60003f26070 */
[----:B-1----:R-:W3:Y:S01]  /*cc90*/  LDL.LU.64 R10, [R1+0x6f0] ;  /* 0x0006f000010a7983 */ /* 0x002ee20000300a00 */
[----:B------:R-:W-:-:S03]  /*cca0*/  IMAD.WIDE R30, R2, 0x4, R26 ;  /* 0x00000004021e7825 */ /* 0x000fc600078e021a */
[----:B------:R-:W3:Y:S06]  /*ccb0*/  LDL.LU.64 R8, [R1+0x6e0] ;  /* 0x0006e00001087983 */ /* 0x000eec0000300a00 */
[----:B------:R3:W-:Y:S01]  /*ccc0*/  LDGSTS.E [R5+0x50800], [R30.64], !P1 ;  /* 0x508000001e057fae */ /* 0x0007e2000c921848 */
[----:B------:R-:W-:-:S03]  /*ccd0*/  IMAD.WIDE R28, R2, 0x4, R22 ;  /* 0x00000004021c7825 */ /* 0x000fc600078e0216 */
[----:B------:R-:W3:Y:S04]  /*cce0*/  LDL.LU.64 R22, [R1+0x6d0] ;  /* 0x0006d00001167983 */ /* 0x000ee80000300a00 */
[----:B------:R-:W-:Y:S01]  /*ccf0*/  STL.64 [R1+0x6e8], R30 ;  /* 0x0006e81e01007387 */ /* 0x000fe20000100a00 */
[----:B------:R-:W-:-:S03]  /*cd00*/  IMAD.WIDE R26, R2, 0x4, R6 ;  /* 0x00000004021a7825 */ /* 0x000fc600078e0206 */
[----:B------:R-:W3:Y:S04]  /*cd10*/  LDL.LU.64 R6, [R1+0x6c0] ;  /* 0x0006c00001067983 */ /* 0x000ee80000300a00 */
[----:B------:R1:W-:Y:S04]  /*cd20*/  STL.64 [R1+0x6d8], R28 ;  /* 0x0006d81c01007387 */ /* 0x0003e80000100a00 */
[----:B------:R-:W-:Y:S04]  /*cd30*/  STL.64 [R1+0x6c8], R26 ;  /* 0x0006c81a01007387 */ /* 0x000fe80000100a00 */
[----:B------:R1:W-:Y:S04]  /*cd40*/  LDGSTS.E [R5+0x50a00], [R28.64], !P1 ;  /* 0x50a000001c057fae */ /* 0x0003e8000c921848 */
[----:B------:R3:W-:Y:S01]  /*cd50*/  LDGSTS.E [R5+0x50c00], [R26.64], !P1 ;  /* 0x50c000001a057fae */ /* 0x0007e2000c921848 */
[----:B----4-:R-:W-:-:S05]  /*cd60*/  IMAD.WIDE R20, R2, 0x4, R20 ;  /* 0x0000000402147825 */ /* 0x010fca00078e0214 */
[----:B------:R4:W-:Y:S04]  /*cd70*/  STL.64 [R1+0x6b8], R20 ;  /* 0x0006b81401007387 */ /* 0x0009e80000100a00 */
[----:B------:R4:W-:Y:S04]  /*cd80*/  LDGSTS.E [R5+0x50e00], [R20.64], !P1 ;  /* 0x50e0000014057fae */ /* 0x0009e8000c921848 */
[----:B-1----:R-:W2:Y:S04]  /*cd90*/  LDL.LU.64 R28, [R1+0x6b0] ;  /* 0x0006b000011c7983 */ /* 0x002ea80000300a00 */
[----:B----4-:R-:W4:Y:S01]  /*cda0*/  LDL.LU.64 R20, [R1+0x6a0] ;  /* 0x0006a00001147983 */ /* 0x010f220000300a00 */
[----:B------:R-:W-:-:S04]  /*cdb0*/  IADD3 R4, R3, -0xa6, RZ ;  /* 0xffffff5a03047810 */ /* 0x000fc80007ffe0ff */
[----:B------:R-:W-:Y:S02]  /*cdc0*/  ISETP.GE.U32.AND P3, PT, R4, 0x7fffff1b, PT ;  /* 0x7fffff1b0400780c */ /* 0x000fe40003f66070 */
[----:B------:R-:W-:-:S04]  /*cdd0*/  IADD3 R4, R3, -0xaa, RZ ;  /* 0xffffff5603047810 */ /* 0x000fc80007ffe0ff */
[----:B------:R-:W-:Y:S01]  /*cde0*/  ISETP.GE.U32.AND P2, PT, R4, 0x7fffff17, PT ;  /* 0x7fffff170400780c */ /* 0x000fe20003f46070 */
[C---:B---3--:R-:W-:Y:S02]  /*cdf0*/  IMAD.WIDE R30, R2.reuse, 0x4, R18 ;  /* 0x00000004021e7825 */ /* 0x048fe400078e0212 */
[----:B------:R-:W3:Y:S04]  /*ce00*/  LDL.LU.64 R18, [R1+0x690] ;  /* 0x0006900001127983 */ /* 0x000ee80000300a00 */
[----:B------:R1:W-:Y:S01]  /*ce10*/  LDGSTS.E [R5+0x52800], [R30.64], !P3 ;  /* 0x528000001e057fae */ /* 0x0003e2000d921848 */
[----:B------:R-:W-:-:S03]  /*ce20*/  IMAD.WIDE R26, R2, 0x4, R16 ;  /* 0x00000004021a7825 */ /* 0x000fc600078e0210 */
[----:B------:R-:W3:Y:S04]  /*ce30*/  LDL.LU.64 R16, [R1+0x680] ;  /* 0x0006800001107983 */ /* 0x000ee80000300a00 */
[----:B------:R-:W-:Y:S04]  /*ce40*/  STL.64 [R1+0x6a8], R30 ;  /* 0x0006a81e01007387 */ /* 0x000fe80000100a00 */
[----:B------:R-:W-:Y:S04]  /*ce50*/  STL.64 [R1+0x698], R26 ;  /* 0x0006981a01007387 */ /* 0x000fe80000100a00 */
[----:B------:R1:W-:Y:S01]  /*ce60*/  LDGSTS.E [R5+0x52a00], [R26.64], !P3 ;  /* 0x52a000001a057fae */ /* 0x0003e2000d921848 */
[----:B------:R-:W-:-:S04]  /*ce70*/  IMAD.WIDE R24, R2, 0x4, R24 ;  /* 0x0000000402187825 */ /* 0x000fc800078e0218 */
[C---:B------:R-:W-:Y:S01]  /*ce80*/  IMAD.WIDE R12, R2.reuse, 0x4, R12 ;  /* 0x00000004020c7825 */ /* 0x040fe200078e020c */
[----:B------:R-:W-:Y:S04]  /*ce90*/  STL.64 [R1+0x688], R24 ;  /* 0x0006881801007387 */ /* 0x000fe80000100a00 */
[----:B------:R1:W-:Y:S04]  /*cea0*/  LDGSTS.E [R5+0x52c00], [R24.64], !P3 ;  /* 0x52c0000018057fae */ /* 0x0003e8000d921848 */
[----:B------:R1:W-:Y:S04]  /*ceb0*/  STL.64 [R1+0x678], R12 ;  /* 0x0006780c01007387 */ /* 0x0003e80000100a00 */
[----:B------:R1:W-:Y:S04]  /*cec0*/  LDGSTS.E [R5+0x52e00], [R12.64], !P3 ;  /* 0x52e000000c057fae */ /* 0x0003e8000d921848 */
[----:B-1----:R-:W3:Y:S04]  /*ced0*/  LDL.LU.64 R12, [R1+0x670] ;  /* 0x00067000010c7983 */ /* 0x002ee80000300a00 */
[----:B------:R-:W3:Y:S01]  /*cee0*/  LDL.LU.64 R24, [R1+0x660] ;  /* 0x0006600001187983 */ /* 0x000ee20000300a00 */
[----:B------:R-:W-:-:S03]  /*cef0*/  IMAD.WIDE R30, R2, 0x4, R10 ;  /* 0x00000004021e7825 */ /* 0x000fc600078e020a */
[----:B------:R-:W3:Y:S01]  /*cf00*/  LDL.LU.64 R10, [R1+0x650] ;  /* 0x00065000010a7983 */ /* 0x000ee20000300a00 */
[----:B------:R-:W-:-:S03]  /*cf10*/  IMAD.WIDE R26, R2, 0x4, R8 ;  /* 0x00000004021a7825 */ /* 0x000fc600078e0208 */
[----:B------:R-:W3:Y:S01]  /*cf20*/  LDL.LU.64 R8, [R1+0x640] ;  /* 0x0006400001087983 */ /* 0x000ee20000300a00 */
[----:B------:R-:W-:-:S03]  /*cf30*/  IMAD.WIDE R22, R2, 0x4, R22 ;  /* 0x0000000402167825 */ /* 0x000fc600078e0216 */
[----:B------:R-:W-:Y:S04]  /*cf40*/  STL.64 [R1+0x648], R30 ;  /* 0x0006481e01007387 */ /* 0x000fe80000100a00 */
[----:B------:R1:W-:Y:S01]  /*cf50*/  STL.64 [R1+0x638], R26 ;  /* 0x0006381a01007387 */ /* 0x0003e20000100a00 */
[----:B------:R-:W-:-:S03]  /*cf60*/  IMAD.WIDE R6, R2, 0x4, R6 ;  /* 0x0000000402067825 */ /* 0x000fc600078e0206 */
[----:B------:R2:W-:Y:S04]  /*cf70*/  LDGSTS.E [R5+0x54800], [R30.64], !P2 ;  /* 0x548000001e057fae */ /* 0x0005e8000d121848 */
[----:B------:R1:W-:Y:S04]  /*cf80*/  STL.64 [R1+0x628], R22 ;  /* 0x0006281601007387 */ /* 0x0003e80000100a00 */
[----:B------:R1:W-:Y:S04]  /*cf90*/  LDGSTS.E [R5+0x54a00], [R26.64], !P2 ;  /* 0x54a000001a057fae */ /* 0x0003e8000d121848 */
[----:B------:R1:W-:Y:S04]  /*cfa0*/  STL.64 [R1+0x618], R6 ;  /* 0x0006180601007387 */ /* 0x0003e80000100a00 */
[----:B------:R1:W-:Y:S04]  /*cfb0*/  LDGSTS.E [R5+0x54c00], [R22.64], !P2 ;  /* 0x54c0000016057fae */ /* 0x0003e8000d121848 */
[----:B-1----:R-:W3:Y:S04]  /*cfc0*/  LDL.LU.64 R26, [R1+0x630] ;  /* 0x00063000011a7983 */ /* 0x002ee80000300a00 */
[----:B------:R1:W-:Y:S04]  /*cfd0*/  LDGSTS.E [R5+0x54e00], [R6.64], !P2 ;  /* 0x54e0000006057fae */ /* 0x0003e8000d121848 */
[----:B------:R-:W3:Y:S04]  /*cfe0*/  LDL.LU.64 R22, [R1+0x620] ;  /* 0x0006200001167983 */ /* 0x000ee80000300a00 */
[----:B-1----:R-:W3:Y:S01]  /*cff0*/  LDL.LU.64 R6, [R1+0x610] ;  /* 0x0006100001067983 */ /* 0x002ee20000300a00 */
[----:B--2---:R-:W-:-:S04]  /*d000*/  IMAD.WIDE R30, R2, 0x4, R28 ;  /* 0x00000004021e7825 */ /* 0x004fc800078e021c */
[----:B----4-:R-:W-:Y:S02]  /*d010*/  IMAD.WIDE R28, R2, 0x4, R20 ;  /* 0x00000004021c7825 */ /* 0x010fe400078e0214 */
[----:B------:R-:W2:Y:S01]  /*d020*/  LDL.LU.64 R20, [R1+0x600] ;  /* 0x0006000001147983 */ /* 0x000ea20000300a00 */
[----:B------:R-:W-:-:S04]  /*d030*/  IADD3 R4, R3, -0xae, RZ ;  /* 0xffffff5203047810 */ /* 0x000fc80007ffe0ff */
[----:B------:R-:W-:Y:S02]  /*d040*/  ISETP.GE.U32.AND P4, PT, R4, 0x7fffff13, PT ;  /* 0x7fffff130400780c */ /* 0x000fe40003f86070 */
[----:B------:R-:W-:Y:S01]  /*d050*/  IADD3 R4, R3, -0xb2, RZ ;  /* 0xffffff4e03047810 */ /* 0x000fe20007ffe0ff */
[----:B------:R-:W-:Y:S03]  /*d060*/  STL.64 [R1+0x5f8], R30 ;  /* 0x0005f81e01007387 */ /* 0x000fe60000100a00 */
[----:B------:R-:W-:Y:S01]  /*d070*/  ISETP.GE.U32.AND P5, PT, R4, 0x7fffff0f, PT ;  /* 0x7fffff0f0400780c */ /* 0x000fe20003fa6070 */
[----:B------:R-:W-:Y:S06]  /*d080*/  STL.64 [R1+0x5e8], R28 ;  /* 0x0005e81c01007387 */ /* 0x000fec0000100a00 */
[----:B------:R1:W-:Y:S04]  /*d090*/  LDGSTS.E [R5+0x56800], [R30.64], !P4 ;  /* 0x568000001e057fae */ /* 0x0003e8000e121848 */
[----:B------:R4:W-:Y:S01]  /*d0a0*/  LDGSTS.E [R5+0x56a00], [R28.64], !P4 ;  /* 0x56a000001c057fae */ /* 0x0009e2000e121848 */
[----:B---3--:R-:W-:-:S04]  /*d0b0*/  IMAD.WIDE R18, R2, 0x4, R18 ;  /* 0x0000000402127825 */ /* 0x008fc800078e0212 */
[----:B------:R-:W-:Y:S01]  /*d0c0*/  IMAD.WIDE R16, R2, 0x4, R16 ;  /* 0x0000000402107825 */ /* 0x000fe200078e0210 */
[----:B------:R3:W-:Y:S04]  /*d0d0*/  STL.64 [R1+0x5d8], R18 ;  /* 0x0005d81201007387 */ /* 0x0007e80000100a00 */
[----:B------:R1:W-:Y:S04]  /*d0e0*/  STL.64 [R1+0x5c8], R16 ;  /* 0x0005c81001007387 */ /* 0x0003e80000100a00 */
[----:B------:R3:W-:Y:S04]  /*d0f0*/  LDGSTS.E [R5+0x56c00], [R18.64], !P4 ;  /* 0x56c0000012057fae */ /* 0x0007e8000e121848 */
[----:B------:R1:W-:Y:S04]  /*d100*/  LDGSTS.E [R5+0x56e00], [R16.64], !P4 ;  /* 0x56e0000010057fae */ /* 0x0003e8000e121848 */
[----:B---3--:R-:W3:Y:S04]  /*d110*/  LDL.LU.64 R18, [R1+0x5f0] ;  /* 0x0005f00001127983 */ /* 0x008ee80000300a00 */
[----:B-1----:R-:W3:Y:S01]  /*d120*/  LDL.LU.64 R16, [R1+0x5e0] ;  /* 0x0005e00001107983 */ /* 0x002ee20000300a00 */
[----:B------:R-:W-:-:S04]  /*d130*/  IADD3 R4, R3, -0xb6, RZ ;  /* 0xffffff4a03047810 */ /* 0x000fc80007ffe0ff */
[----:B------:R-:W-:Y:S01]  /*d140*/  ISETP.GE.U32.AND P6, PT, R4, 0x7fffff0b, PT ;  /* 0x7fffff0b0400780c */ /* 0x000fe20003fc6070 */
[C---:B------:R-:W-:Y:S02]  /*d150*/  IMAD.WIDE R30, R2.reuse, 0x4, R12 ;  /* 0x00000004021e7825 */ /* 0x040fe400078e020c */
[----:B------:R-:W3:Y:S02]  /*d160*/  LDL.LU.64 R12, [R1+0x5d0] ;  /* 0x0005d000010c7983 */ /* 0x000ee40000300a00 */
[C---:B------:R-:W-:Y:S02]  /*d170*/  IMAD.WIDE R24, R2.reuse, 0x4, R24 ;  /* 0x0000000402187825 */ /* 0x040fe400078e0218 */
[----:B----4-:R-:W3:Y:S04]  /*d180*/  LDL.LU.64 R28, [R1+0x5c0] ;  /* 0x0005c000011c7983 */ /* 0x010ee80000300a00 */
[----:B------:R-:W-:Y:S01]  /*d190*/  STL.64 [R1+0x5b8], R30 ;  /* 0x0005b81e01007387 */ /* 0x000fe20000100a00 */
[----:B------:R-:W-:-:S03]  /*d1a0*/  IMAD.WIDE R10, R2, 0x4, R10 ;  /* 0x00000004020a7825 */ /* 0x000fc600078e020a */
        /* <DEDUP_REMOVED lines=9> */
[----:B------:R-:W3:Y:S01]  /*d240*/  LDL.LU.64 R10, [R1+0x5a0] ;  /* 0x0005a000010a7983 */ /* 0x000ee20000300a00 */
[----:B------:R-:W-:-:S03]  /*d250*/  IMAD.WIDE R30, R2, 0x4, R26 ;  /* 0x00000004021e7825 */ /* 0x000fc600078e021a */
[----:B-1----:R-:W3:Y:S04]  /*d260*/  LDL.LU.64 R8, [R1+0x590] ;  /* 0x0005900001087983 */ /* 0x002ee80000300a00 */
[----:B------:R3:W-:Y:S01]  /*d270*/  LDGSTS.E [R5+0x5a800], [R30.64], !P6 ;  /* 0x5a8000001e057fae */ /* 0x0007e2000f121848 */
[----:B------:R-:W-:-:S05]  /*d280*/  IMAD.WIDE R26, R2, 0x4, R22 ;  /* 0x00000004021a7825 */ /* 0x000fca00078e0216 */
[----:B------:R1:W-:Y:S01]  /*d290*/  LDGSTS.E [R5+0x5aa00], [R26.64], !P6 ;  /* 0x5aa000001a057fae */ /* 0x0003e2000f121848 */
[----:B------:R-:W-:-:S03]  /*d2a0*/  IMAD.WIDE R22, R2, 0x4, R6 ;  /* 0x0000000402167825 */ /* 0x000fc600078e0206 */
[----:B------:R-:W3:Y:S04]  /*d2b0*/  LDL.LU.64 R6, [R1+0x580] ;  /* 0x0005800001067983 */ /* 0x000ee80000300a00 */
[----:B------:R-:W-:Y:S04]  /*d2c0*/  STL.64 [R1+0x578], R30 ;  /* 0x0005781e01007387 */ /* 0x000fe80000100a00 */
[----:B------:R1:W-:Y:S04]  /*d2d0*/  STL.64 [R1+0x568], R26 ;  /* 0x0005681a01007387 */ /* 0x0003e80000100a00 */
[----:B------:R1:W-:Y:S04]  /*d2e0*/  STL.64 [R1+0x558], R22 ;  /* 0x0005581601007387 */ /* 0x0003e80000100a00 */
[----:B------:R1:W-:Y:S01]  /*d2f0*/  LDGSTS.E [R5+0x5ac00], [R22.64], !P6 ;  /* 0x5ac0000016057fae */ /* 0x0003e2000f121848 */
[----:B--2---:R-:W-:-:S05]  /*d300*/  IMAD.WIDE R20, R2, 0x4, R20 ;  /* 0x0000000402147825 */ /* 0x004fca00078e0214 */
[----:B------:R2:W-:Y:S04]  /*d310*/  STL.64 [R1+0x548], R20 ;  /* 0x0005481401007387 */ /* 0x0005e80000100a00 */
[----:B-1----:R-:W4:Y:S04]  /*d320*/  LDL.LU.64 R26, [R1+0x570] ;  /* 0x00057000011a7983 */ /* 0x002f280000300a00 */
[----:B------:R-:W4:Y:S01]  /*d330*/  LDL.LU.64 R22, [R1+0x560] ;  /* 0x0005600001167983 */ /* 0x000f220000300a00 */
[----:B------:R-:W-:-:S03]  /*d340*/  IADD3 R4, R3, -0xba, RZ ;  /* 0xffffff4603047810 */ /* 0x000fc60007ffe0ff */
[----:B------:R2:W-:Y:S01]  /*d350*/  LDGSTS.E [R5+0x5ae00], [R20.64], !P6 ;  /* 0x5ae0000014057fae */ /* 0x0005e2000f121848 */
[----:B------:R-:W-:Y:S02]  /*d360*/  ISETP.GE.U32.AND P0, PT, R4, 0x7fffff07, PT ;  /* 0x7fffff070400780c */ /* 0x000fe40003f06070 */
[----:B------:R-:W-:-:S04]  /*d370*/  IADD3 R4, R3, -0xbe, RZ ;  /* 0xffffff4203047810 */ /* 0x000fc80007ffe0ff */
[----:B------:R-:W-:Y:S02]  /*d380*/  ISETP.GE.U32.AND P1, PT, R4, 0x7fffff03, PT ;  /* 0x7fffff030400780c */ /* 0x000fe40003f26070 */
[C---:B------:R-:W-:Y:S01]  /*d390*/  IADD3 R4, R3.reuse, -0x83, RZ ;  /* 0xffffff7d03047810 */ /* 0x040fe20007ffe0ff */
[----:B--2---:R-:W2:Y:S03]  /*d3a0*/  LDL.LU.64 R20, [R1+0x550] ;  /* 0x0005500001147983 */ /* 0x004ea60000300a00 */
        /* <DEDUP_REMOVED lines=8> */
[C---:B---3--:R-:W-:Y:S02]  /*d430*/  IMAD.WIDE R30, R2.reuse, 0x4, R18 ;  /* 0x00000004021e7825 */ /* 0x048fe400078e0212 */
[----:B------:R-:W3:Y:S02]  /*d440*/  LDL.LU.64 R18, [R1+0x540] ;  /* 0x0005400001127983 */ /* 0x000ee40000300a00 */
[C---:B------:R-:W-:Y:S02]  /*d450*/  IMAD.WIDE R16, R2.reuse, 0x4, R16 ;  /* 0x0000000402107825 */ /* 0x040fe400078e0210 */
[----:B------:R-:W-:Y:S04]  /*d460*/  STL.64 [R1+0x538], R30 ;  /* 0x0005381e01007387 */ /* 0x000fe80000100a00 */
[----:B------:R1:W-:Y:S04]  /*d470*/  STL.64 [R1+0x528], R16 ;  /* 0x0005281001007387 */ /* 0x0003e80000100a00 */
[----:B------:R1:W-:Y:S04]  /*d480*/  LDGSTS.E [R5+0x5c800], [R30.64], !P0 ;  /* 0x5c8000001e057fae */ /* 0x0003e8000c121848 */
[----:B------:R1:W-:Y:S01]  /*d490*/  LDGSTS.E [R5+0x5ca00], [R16.64], !P0 ;  /* 0x5ca0000010057fae */ /* 0x0003e2000c121848 */
[----:B------:R-:W-:-:S04]  /*d4a0*/  IMAD.WIDE R12, R2, 0x4, R12 ;  /* 0x00000004020c7825 */ /* 0x000fc800078e020c */
[C---:B------:R-:W-:Y:S01]  /*d4b0*/  IMAD.WIDE R28, R2.reuse, 0x4, R28 ;  /* 0x00000004021c7825 */ /* 0x040fe200078e021c */
[----:B------:R1:W-:Y:S04]  /*d4c0*/  STL.64 [R1+0x508], R12 ;  /* 0x0005080c01007387 */ /* 0x0003e80000100a00 */
[----:B------:R1:W-:Y:S04]  /*d4d0*/  STL.64 [R1+0x4e8], R28 ;  /* 0x0004e81c01007387 */ /* 0x0003e80000100a00 */
[----:B-1----:R-:W3:Y:S04]  /*d4e0*/  LDL.LU.64 R16, [R1+0x530] ;  /* 0x0005300001107983 */ /* 0x002ee80000300a00 */
[----:B------:R1:W-:Y:S04]  /*d4f0*/  LDGSTS.E [R5+0x5cc00], [R12.64], !P0 ;  /* 0x5cc000000c057fae */ /* 0x0003e8000c121848 */
[----:B------:R1:W-:Y:S04]  /*d500*/  LDGSTS.E [R5+0x5ce00], [R28.64], !P0 ;  /* 0x5ce000001c057fae */ /* 0x0003e8000c121848 */
[----:B-1----:R-:W3:Y:S01]  /*d510*/  LDL.LU.64 R12, [R1+0x520] ;  /* 0x00052000010c7983 */ /* 0x002ee20000300a00 */
[----:B------:R-:W-:Y:S01]  /*d520*/  IMAD.WIDE R30, R2, 0x4, R24 ;  /* 0x00000004021e7825 */ /* 0x000fe200078e0218 */
[----:B------:R-:W-:-:S03]  /*d530*/  ISETP.GE.U32.AND P6, PT, R4, 0x7fffff2e, PT ;  /* 0x7fffff2e0400780c */ /* 0x000fc60003fc6070 */
[C---:B------:R-:W-:Y:S01]  /*d540*/  IMAD.WIDE R28, R2.reuse, 0x4, R10 ;  /* 0x00000004021c7825 */ /* 0x040fe200078e020a */
[----:B------:R1:W-:Y:S04]  /*d550*/  LDGSTS.E [R5+0x5e800], [R30.64], !P1 ;  /* 0x5e8000001e057fae */ /* 0x0003e8000c921848 */
[----:B------:R-:W3:Y:S04]  /*d560*/  LDL.LU.64 R10, [R1+0x510] ;  /* 0x00051000010a7983 */ /* 0x000ee80000300a00 */
[----:B------:R-:W-:Y:S01]  /*d570*/  STL.64 [R1+0x278], R30 ;  /* 0x0002781e01007387 */ /* 0x000fe20000100a00 */
[----:B------:R-:W-:-:S03]  /*d580*/  IMAD.WIDE R8, R2, 0x4, R8 ;  /* 0x0000000402087825 */ /* 0x000fc600078e0208 */
[----:B------:R-:W3:Y:S01]  /*d590*/  LDL.LU.64 R24, [R1+0x500] ;  /* 0x0005000001187983 */ /* 0x000ee20000300a00 */
[----:B------:R-:W-:-:S03]  /*d5a0*/  IADD3 R4, R3, -0x97, RZ ;  /* 0xffffff6903047810 */ /* 0x000fc60007ffe0ff */
[----:B------:R-:W-:Y:S01]  /*d5b0*/  STL.64 [R1+0x270], R28 ;  /* 0x0002701c01007387 */ /* 0x000fe20000100a00 */
[----:B------:R-:W-:-:S03]  /*d5c0*/  IMAD.WIDE R6, R2, 0x4, R6 ;  /* 0x0000000402067825 */ /* 0x000fc600078e0206 */
[----:B------:R1:W-:Y:S04]  /*d5d0*/  STL.64 [R1+0x260], R8 ;  /* 0x0002600801007387 */ /* 0x0003e80000100a00 */
[----:B------:R1:W-:Y:S04]  /*d5e0*/  LDGSTS.E [R5+0x5ea00], [R28.64], !P1 ;  /* 0x5ea000001c057fae */ /* 0x0003e8000c921848 */
[----:B------:R1:W-:Y:S04]  /*d5f0*/  STL.64 [R1+0x258], R6 ;  /* 0x0002580601007387 */ /* 0x0003e80000100a00 */
[----:B------:R1:W-:Y:S01]  /*d600*/  LDGSTS.E [R5+0x5ec00], [R8.64], !P1 ;  /* 0x5ec0000008057fae */ /* 0x0003e2000c921848 */
[----:B------:R-:W-:-:S03]  /*d610*/  ISETP.GE.U32.AND P0, PT, R4, 0x7fffff2a, PT ;  /* 0x7fffff2a0400780c */ /* 0x000fc60003f06070 */
[----:B------:R1:W-:Y:S04]  /*d620*/  LDGSTS.E [R5+0x5ee00], [R6.64], !P1 ;  /* 0x5ee0000006057fae */ /* 0x0003e8000c921848 */
[----:B-1----:R-:W3:Y:S04]  /*d630*/  LDL.LU.64 R8, [R1+0x4f0] ;  /* 0x0004f00001087983 */ /* 0x002ee80000300a00 */
[----:B------:R-:W3:Y:S04]  /*d640*/  LDL.LU.64 R4, [R1+0x4e0] ;  /* 0x0004e00001047983 */ /* 0x000ee80000300a00 */
[----:B------:R-:W3:Y:S01]  /*d650*/  LDL.LU.64 R6, [R1+0x4d0] ;  /* 0x0004d00001067983 */ /* 0x000ee20000300a00 */
[----:B----4-:R-:W-:-:S04]  /*d660*/  IMAD.WIDE R28, R2, 0x4, R26 ;  /* 0x00000004021c7825 */ /* 0x010fc800078e021a */
[C---:B------:R-:W-:Y:S01]  /*d670*/  IMAD.WIDE R26, R2.reuse, 0x4, R22 ;  /* 0x00000004021a7825 */ /* 0x040fe200078e0216 */
[----:B------:R1:W-:Y:S04]  /*d680*/  LDGSTS.E [R15+0x41000], [R28.64], !P3 ;  /* 0x410000001c0f7fae */ /* 0x0003e8000d921848 */
[----:B------:R-:W4:Y:S04]  /*d690*/  LDL.LU.64 R22, [R1+0x4c0] ;  /* 0x0004c00001167983 */ /* 0x000f280000300a00 */
[----:B------:R-:W-:Y:S01]  /*d6a0*/  STL.64 [R1+0x9b0], R28 ;  /* 0x0009b01c01007387 */ /* 0x000fe20000100a00 */
[----:B--2---:R-:W-:-:S03]  /*d6b0*/  IMAD.WIDE R20, R2, 0x4, R20 ;  /* 0x0000000402147825 */ /* 0x004fc600078e0214 */
[----:B------:R-:W-:Y:S04]  /*d6c0*/  STL.64 [R1+0x9a8], R26 ;  /* 0x0009a81a01007387 */ /* 0x000fe80000100a00 */
[----:B------:R2:W-:Y:S04]  /*d6d0*/  STL.64 [R1+0x9a0], R20 ;  /* 0x0009a01401007387 */ /* 0x0005e80000100a00 */
[----:B------:R1:W-:Y:S04]  /*d6e0*/  LDGSTS.E [R15+0x41200], [R26.64], !P3 ;  /* 0x412000001a0f7fae */ /* 0x0003e8000d921848 */
[----:B------:R2:W-:Y:S01]  /*d6f0*/  LDGSTS.E [R15+0x41400], [R20.64], !P3 ;  /* 0x41400000140f7fae */ /* 0x0005e2000d921848 */
[----:B---3--:R-:W-:-:S05]  /*d700*/  IMAD.WIDE R18, R2, 0x4, R18 ;  /* 0x0000000402127825 */ /* 0x008fca00078e0212 */
[----:B------:R3:W-:Y:S04]  /*d710*/  STL.64 [R1+0x998], R18 ;  /* 0x0009981201007387 */ /* 0x0007e80000100a00 */
[----:B--2---:R-:W2:Y:S04]  /*d720*/  LDL.LU.64 R20, [R1+0x4b0] ;  /* 0x0004b00001147983 */ /* 0x004ea80000300a00 */
[----:B------:R3:W-:Y:S01]  /*d730*/  LDGSTS.E [R15+0x41600], [R18.64], !P3 ;  /* 0x41600000120f7fae */ /* 0x0007e2000d921848 */
[----:B-1----:R-:W-:-:S03]  /*d740*/  IMAD.WIDE R28, R2, 0x4, R16 ;  /* 0x00000004021c7825 */ /* 0x002fc600078e0210 */
[----:B------:R-:W2:Y:S04]  /*d750*/  LDL.LU.64 R16, [R1+0x4a0] ;  /* 0x0004a00001107983 */ /* 0x000ea80000300a00 */
[----:B------:R-:W2:Y:S04]  /*d760*/  LDL.LU.64 R26, [R1+0x490] ;  /* 0x00049000011a7983 */ /* 0x000ea80000300a00 */
[----:B------:R-:W-:Y:S04]  /*d770*/  STL.64 [R1+0x950], R28 ;  /* 0x0009501c01007387 */ /* 0x000fe80000100a00 */
[----:B---3--:R-:W2:Y:S01]  /*d780*/  LDL.LU.64 R18, [R1+0x480] ;  /* 0x0004800001127983 */ /* 0x008ea20000300a00 */
[----:B------:R-:W-:-:S03]  /*d790*/  IMAD.WIDE R12, R2, 0x4, R12 ;  /* 0x00000004020c7825 */ /* 0x000fc600078e020c */
[----:B------:R1:W-:Y:S04]  /*d7a0*/  LDGSTS.E [R15+0x43000], [R28.64], !P2 ;  /* 0x430000001c0f7fae */ /* 0x0003e8000d121848 */
[----:B------:R1:W-:Y:S04]  /*d7b0*/  STL.64 [R1+0x948], R12 ;  /* 0x0009480c01007387 */ /* 0x0003e80000100a00 */
[----:B------:R1:W-:Y:S01]  /*d7c0*/  LDGSTS.E [R15+0x43200], [R12.64], !P2 ;  /* 0x432000000c0f7fae */ /* 0x0003e2000d121848 */
[----:B------:R-:W-:-:S04]  /*d7d0*/  IMAD.WIDE R10, R2, 0x4, R10 ;  /* 0x00000004020a7825 */ /* 0x000fc800078e020a */
[C---:B------:R-:W-:Y:S01]  /*d7e0*/  IMAD.WIDE R24, R2.reuse, 0x4, R24 ;  /* 0x0000000402187825 */ /* 0x040fe200078e0218 */
[----:B------:R1:W-:Y:S04]  /*d7f0*/  STL.64 [R1+0x940], R10 ;  /* 0x0009400a01007387 */ /* 0x0003e80000100a00 */
[----:B------:R1:W-:Y:S04]  /*d800*/  STL.64 [R1+0x938], R24 ;  /* 0x0009381801007387 */ /* 0x0003e80000100a00 */
[----:B-1----:R-:W2:Y:S04]  /*d810*/  LDL.LU.64 R12, [R1+0x470] ;  /* 0x00047000010c7983 */ /* 0x002ea80000300a00 */
[----:B------:R1:W-:Y:S04]  /*d820*/  LDGSTS.E [R15+0x43400], [R10.64], !P2 ;  /* 0x434000000a0f7fae */ /* 0x0003e8000d121848 */
[----:B------:R1:W-:Y:S04]  /*d830*/  LDGSTS.E [R15+0x43600], [R24.64], !P2 ;  /* 0x43600000180f7fae */ /* 0x0003e8000d121848 */
[----:B-1----:R-:W2:Y:S01]  /*d840*/  LDL.LU.64 R10, [R1+0x460] ;  /* 0x00046000010a7983 */ /* 0x002ea20000300a00 */
[----:B------:R-:W-:-:S03]  /*d850*/  IMAD.WIDE R28, R2, 0x4, R8 ;  /* 0x00000004021c7825 */ /* 0x000fc600078e0208 */
[----:B------:R-:W2:Y:S01]  /*d860*/  LDL.LU.64 R8, [R1+0x450] ;  /* 0x0004500001087983 */ /* 0x000ea20000300a00 */
[----:B------:R-:W-:-:S03]  /*d870*/  IMAD.WIDE R4, R2, 0x4, R4 ;  /* 0x0000000402047825 */ /* 0x000fc600078e0204 */
[----:B------:R-:W-:Y:S01]  /*d880*/  STL.64 [R1+0x8f0], R28 ;  /* 0x0008f01c01007387 */ /* 0x000fe20000100a00 */
[----:B------:R-:W-:-:S03]  /*d890*/  IMAD.WIDE R24, R2, 0x4, R6 ;  /* 0x0000000402187825 */ /* 0x000fc600078e0206 */
[----:B------:R-:W2:Y:S04]  /*d8a0*/  LDL.LU.64 R6, [R1+0x440] ;  /* 0x0004400001067983 */ /* 0x000ea80000300a00 */
[----:B------:R1:W-:Y:S04]  /*d8b0*/  STL.64 [R1+0x8e8], R4 ;  /* 0x0008e80401007387 */ /* 0x0003e80000100a00 */
[----:B------:R1:W-:Y:S04]  /*d8c0*/  STL.64 [R1+0x8e0], R24 ;  /* 0x0008e01801007387 */ /* 0x0003e80000100a00 */
[----:B------:R2:W-:Y:S04]  /*d8d0*/  LDGSTS.E [R15+0x45000], [R28.64], !P4 ;  /* 0x450000001c0f7fae */ /* 0x0005e8000e121848 */
[----:B------:R1:W-:Y:S04]  /*d8e0*/  LDGSTS.E [R15+0x45200], [R4.64], !P4 ;  /* 0x45200000040f7fae */ /* 0x0003e8000e121848 */
[----:B------:R1:W-:Y:S01]  /*d8f0*/  LDGSTS.E [R15+0x45400], [R24.64], !P4 ;  /* 0x45400000180f7fae */ /* 0x0003e2000e121848 */
[----:B----4-:R-:W-:-:S05]  /*d900*/  IMAD.WIDE R22, R2, 0x4, R22 ;  /* 0x0000000402167825 */ /* 0x010fca00078e0216 */
[----:B------:R4:W-:Y:S04]  /*d910*/  STL.64 [R1+0x8d8], R22 ;  /* 0x0008d81601007387 */ /* 0x0009e80000100a00 */
[----:B-1----:R-:W3:Y:S04]  /*d920*/  LDL.LU.64 R4, [R1+0x430] ;  /* 0x0004300001047983 */ /* 0x002ee80000300a00 */
[----:B------:R4:W-:Y:S04]  /*d930*/  LDGSTS.E [R15+0x45600], [R22.64], !P4 ;  /* 0x45600000160f7fae */ /* 0x0009e8000e121848 */
[----:B------:R-:W3:Y:S04]  /*d940*/  LDL.LU.64 R24, [R1+0x420] ;  /* 0x0004200001187983 */ /* 0x000ee80000300a00 */
[----:B----4-:R-:W4:Y:S01]  /*d950*/  LDL.LU.64 R22, [R1+0x410] ;  /* 0x0004100001167983 */ /* 0x010f220000300a00 */
[----:B--2---:R-:W-:-:S03]  /*d960*/  IMAD.WIDE R28, R2, 0x4, R20 ;  /* 0x00000004021c7825 */ /* 0x004fc600078e0214 */
[----:B------:R-:W2:Y:S04]  /*d970*/  LDL.LU.64 R20, [R1+0x400] ;  /* 0x0004000001147983 */ /* 0x000ea80000300a00 */
[----:B------:R-:W-:Y:S04]  /*d980*/  STL.64 [R1+0x890], R28 ;  /* 0x0008901c01007387 */ /* 0x000fe80000100a00 */
[----:B------:R1:W-:Y:S01]  /*d990*/  LDGSTS.E [R15+0x47000], [R28.64], !P5 ;  /* 0x470000001c0f7fae */ /* 0x0003e2000e921848 */
[----:B------:R-:W-:-:S04]  /*d9a0*/  IMAD.WIDE R16, R2, 0x4, R16 ;  /* 0x0000000402107825 */ /* 0x000fc800078e0210 */
[C---:B------:R-:W-:Y:S01]  /*d9b0*/  IMAD.WIDE R26, R2.reuse, 0x4, R26 ;  /* 0x00000004021a7825 */ /* 0x040fe200078e021a */
[----:B------:R1:W-:Y:S03]  /*d9c0*/  STL.64 [R1+0x888], R16 ;  /* 0x0008881001007387 */ /* 0x0003e60000100a00 */
[C---:B------:R-:W-:Y:S01]  /*d9d0*/  IMAD.WIDE R18, R2.reuse, 0x4, R18 ;  /* 0x0000000402127825 */ /* 0x040fe200078e0212 */
[----:B------:R-:W-:Y:S04]  /*d9e0*/  STL.64 [R1+0x880], R26 ;  /* 0x0008801a01007387 */ /* 0x000fe80000100a00 */
[----:B------:R1:W-:Y:S04]  /*d9f0*/  LDGSTS.E [R15+0x47200], [R16.64], !P5 ;  /* 0x47200000100f7fae */ /* 0x0003e8000e921848 */
[----:B------:R1:W-:Y:S04]  /*da00*/  STL.64 [R1+0x878], R18 ;  /* 0x0008781201007387 */ /* 0x0003e80000100a00 */
[----:B------:R1:W-:Y:S04]  /*da10*/  LDGSTS.E [R15+0x47400], [R26.64], !P5 ;  /* 0x474000001a0f7fae */ /* 0x0003e8000e921848 */
[----:B-1----:R-:W2:Y:S04]  /*da20*/  LDL.LU.64 R16, [R1+0x3f0] ;  /* 0x0003f00001107983 */ /* 0x002ea80000300a00 */
[----:B------:R1:W-:Y:S01]  /*da30*/  LDGSTS.E [R15+0x47600], [R18.64], !P5 ;  /* 0x47600000120f7fae */ /* 0x0003e2000e921848 */
[----:B------:R-:W-:-:S03]  /*da40*/  IMAD.WIDE R30, R2, 0x4, R12 ;  /* 0x00000004021e7825 */ /* 0x000fc600078e020c */
[----:B------:R-:W2:Y:S04]  /*da50*/  LDL.LU.64 R12, [R1+0x3e0] ;  /* 0x0003e000010c7983 */ /* 0x000ea80000300a00 */
[----:B-1----:R-:W2:Y:S04]  /*da60*/  LDL.LU.64 R18, [R1+0x3c8] ;  /* 0x0003c80001127983 */ /* 0x002ea80000300a00 */
[----:B------:R-:W-:Y:S04]  /*da70*/  STL.64 [R1+0x830], R30 ;  /* 0x0008301e01007387 */ /* 0x000fe80000100a00 */
[----:B------:R1:W-:Y:S01]  /*da80*/  LDGSTS.E [R15+0x49000], [R30.64], !P6 ;  /* 0x490000001e0f7fae */ /* 0x0003e2000f121848 */
[----:B------:R-:W-:-:S03]  /*da90*/  IMAD.WIDE R28, R2, 0x4, R10 ;  /* 0x00000004021c7825 */ /* 0x000fc600078e020a */
[----:B------:R-:W2:Y:S04]  /*daa0*/  LDL.LU.64 R10, [R1+0x3b8] ;  /* 0x0003b800010a7983 */ /* 0x000ea80000300a00 */
[----:B------:R-:W-:Y:S04]  /*dab0*/  STL.64 [R1+0x828], R28 ;  /* 0x0008281c01007387 */ /* 0x000fe80000100a00 */
[----:B------:R1:W-:Y:S01]  /*dac0*/  LDGSTS.E [R15+0x49200], [R28.64], !P6 ;  /* 0x492000001c0f7fae */ /* 0x0003e2000f121848 */
[----:B------:R-:W-:-:S04]  /*dad0*/  IMAD.WIDE R26, R2, 0x4, R8 ;  /* 0x00000004021a7825 */ /* 0x000fc800078e0208 */
[----:B------:R-:W-:Y:S01]  /*dae0*/  IMAD.WIDE R8, R2, 0x4, R6 ;  /* 0x0000000402087825 */ /* 0x000fe200078e0206 */
[----:B------:R-:W-:Y:S01]  /*daf0*/  IADD3 R6, R3, -0xaf, RZ ;  /* 0xffffff5103067810 */ /* 0x000fe20007ffe0ff */
[----:B------:R-:W-:Y:S04]  /*db00*/  STL.64 [R1+0x820], R26 ;  /* 0x0008201a01007387 */ /* 0x000fe80000100a00 */
[----:B------:R3:W-:Y:S04]  /*db10*/  LDGSTS.E [R15+0x49400], [R26.64], !P6 ;  /* 0x494000001a0f7fae */ /* 0x0007e8000f121848 */
[----:B------:R1:W-:Y:S04]  /*db20*/  STL.64 [R1+0x818], R8 ;  /* 0x0008180801007387 */ /* 0x0003e80000100a00 */
[----:B------:R1:W-:Y:S01]  /*db30*/  LDGSTS.E [R15+0x49600], [R8.64], !P6 ;  /* 0x49600000080f7fae */ /* 0x0003e2000f121848 */
[----:B------:R-:W-:-:S03]  /*db40*/  ISETP.GE.U32.AND P6, PT, R6, 0x7fffff12, PT ;  /* 0x7fffff120600780c */ /* 0x000fc60003fc6070 */
[----:B-1----:R-:W2:Y:S04]  /*db50*/  LDL.LU.64 R8, [R1+0x3a8] ;  /* 0x0003a80001087983 */ /* 0x002ea80000300a00 */
[----:B------:R-:W2:Y:S01]  /*db60*/  LDL.LU.64 R6, [R1+0x390] ;  /* 0x0003900001067983 */ /* 0x000ea20000300a00 */
[----:B---3--:R-:W-:-:S03]  /*db70*/  IMAD.WIDE R26, R2, 0x4, R4 ;  /* 0x00000004021a7825 */ /* 0x008fc600078e0204 */
[----:B------:R-:W3:Y:S01]  /*db80*/  LDL.LU.64 R4, [R1+0x368] ;  /* 0x0003680001047983 */ /* 0x000ee20000300a00 */
[----:B------:R-:W-:-:S03]  /*db90*/  IMAD.WIDE R24, R2, 0x4, R24 ;  /* 0x0000000402187825 */ /* 0x000fc600078e0218 */
[----:B------:R1:W-:Y:S01]  /*dba0*/  STL.64 [R1+0x7d0], R26 ;  /* 0x0007d01a01007387 */ /* 0x0003e20000100a00 */
[----:B------:R-:W-:Y:S01]  /*dbb0*/  IADD3 R14, R3, -0x9b, RZ ;  /* 0xffffff65030e7810 */ /* 0x000fe20007ffe0ff */
[----:B----4-:R-:W-:Y:S02]  /*dbc0*/  IMAD.WIDE R22, R2, 0x4, R22 ;  /* 0x0000000402167825 */ /* 0x010fe400078e0216 */
[----:B------:R4:W-:Y:S04]  /*dbd0*/  STL.64 [R1+0x7c8], R24 ;  /* 0x0007c81801007387 */ /* 0x0009e80000100a00 */
[----:B------:R1:W-:Y:S01]  /*dbe0*/  STL.64 [R1+0x7c0], R22 ;  /* 0x0007c01601007387 */ /* 0x0003e20000100a00 */
[----:B------:R-:W-:-:S03]  /*dbf0*/  ISETP.GE.U32.AND P1, PT, R14, 0x7fffff26, PT ;  /* 0x7fffff260e00780c */ /* 0x000fc60003f26070 */
[----:B------:R1:W-:Y:S04]  /*dc00*/  LDGSTS.E [R15+0x4b000], [R26.64], !P0 ;  /* 0x4b0000001a0f7fae */ /* 0x0003e8000c121848 */
[----:B------:R4:W-:Y:S04]  /*dc10*/  LDGSTS.E [R15+0x4b200], [R24.64], !P0 ;  /* 0x4b200000180f7fae */ /* 0x0009e8000c121848 */
[----:B------:R1:W-:Y:S01]  /*dc20*/  LDGSTS.E [R15+0x4b400], [R22.64], !P0 ;  /* 0x4b400000160f7fae */ /* 0x0003e2000c121848 */
[----:B--2---:R-:W-:-:S05]  /*dc30*/  IMAD.WIDE R20, R2, 0x4, R20 ;  /* 0x0000000402147825 */ /* 0x004fca00078e0214 */
[----:B------:R2:W-:Y:S04]  /*dc40*/  STL.64 [R1+0x7b8], R20 ;  /* 0x0007b81401007387 */ /* 0x0005e80000100a00 */
[----:B------:R-:W3:Y:S04]  /*dc50*/  LDL.LU.64 R30, [R1+0x340] ;  /* 0x00034000011e7983 */ /* 0x000ee80000300a00 */
[----:B------:R-:W3:Y:S04]  /*dc60*/  LDL.LU.64 R28, [R1+0x318] ;  /* 0x00031800011c7983 */ /* 0x000ee80000300a00 */
[----:B-1----:R-:W3:Y:S04]  /*dc70*/  LDL.LU.64 R26, [R1+0x2e0] ;  /* 0x0002e000011a7983 */ /* 0x002ee80000300a00 */
[----:B----4-:R-:W4:Y:S04]  /*dc80*/  LDL.LU.64 R24, [R1+0x2b8] ;  /* 0x0002b80001187983 */ /* 0x010f280000300a00 */
[----:B------:R2:W-:Y:S01]  /*dc90*/  LDGSTS.E [R15+0x4b600], [R20.64], !P0 ;  /* 0x4b600000140f7fae */ /* 0x0005e2000c121848 */
[----:B------:R-:W-:-:S05]  /*dca0*/  IMAD.WIDE R16, R2, 0x4, R16 ;  /* 0x0000000402107825 */ /* 0x000fca00078e0210 */
[----:B------:R1:W-:Y:S04]  /*dcb0*/  STL.64 [R1+0x770], R16 ;  /* 0x0007701001007387 */ /* 0x0003e80000100a00 */
[----:B------:R-:W4:Y:S04]  /*dcc0*/  LDL.LU.64 R22, [R1+0x290] ;  /* 0x0002900001167983 */ /* 0x000f280000300a00 */
[----:B------:R1:W-:Y:S01]  /*dcd0*/  LDGSTS.E [R15+0x4d000], [R16.64], !P1 ;  /* 0x4d000000100f7fae */ /* 0x0003e2000c921848 */
[----:B------:R-:W-:-:S04]  /*dce0*/  IMAD.WIDE R12, R2, 0x4, R12 ;  /* 0x00000004020c7825 */ /* 0x000fc800078e020c */
[C---:B------:R-:W-:Y:S01]  /*dcf0*/  IMAD.WIDE R34, R2.reuse, 0x4, R18 ;  /* 0x0000000402227825 */ /* 0x040fe200078e0212 */
[----:B------:R1:W-:Y:S04]  /*dd00*/  STL.64 [R1+0x768], R12 ;  /* 0x0007680c01007387 */ /* 0x0003e80000100a00 */
[----:B------:R1:W-:Y:S04]  /*dd10*/  STL.64 [R1+0x760], R34 ;  /* 0x0007602201007387 */ /* 0x0003e80000100a00 */
[----:B------:R1:W-:Y:S01]  /*dd20*/  LDGSTS.E [R15+0x4d200], [R12.64], !P1 ;  /* 0x4d2000000c0f7fae */ /* 0x0003e2000c921848 */
[----:B------:R-:W-:Y:S01]  /*dd30*/  IMAD.WIDE R32, R2, 0x4, R10 ;  /* 0x0000000402207825 */ /* 0x000fe200078e020a */
[----:B------:R-:W-:-:S02]  /*dd40*/  IADD3 R10, R3, -0xb7, RZ ;  /* 0xffffff49030a7810 */ /* 0x000fc40007ffe0ff */
[----:B------:R1:W-:Y:S04]  /*dd50*/  LDGSTS.E [R15+0x4d400], [R34.64], !P1 ;  /* 0x4d400000220f7fae */ /* 0x0003e8000c921848 */
[----:B------:R3:W-:Y:S04]  /*dd60*/  STL.64 [R1+0x758], R32 ;  /* 0x0007582001007387 */ /* 0x0007e80000100a00 */
[----:B--2---:R-:W2:Y:S04]  /*dd70*/  LDL.LU.64 R20, [R1+0x268] ;  /* 0x0002680001147983 */ /* 0x004ea80000300a00 */
[----:B------:R-:W2:Y:S04]  /*dd80*/  LDL.LU.64 R18, [R1+0x238] ;  /* 0x0002380001127983 */ /* 0x000ea80000300a00 */
[----:B-1----:R-:W2:Y:S04]  /*dd90*/  LDL.LU.64 R16, [R1+0x210] ;  /* 0x0002100001107983 */ /* 0x002ea80000300a00 */
[----:B------:R-:W2:Y:S04]  /*dda0*/  LDL.LU.64 R12, [R1+0x1f8] ;  /* 0x0001f800010c7983 */ /* 0x000ea80000300a00 */
[----:B------:R3:W-:Y:S01]  /*ddb0*/  LDGSTS.E [R15+0x4d600], [R32.64], !P1 ;  /* 0x4d600000200f7fae */ /* 0x0007e2000c921848 */
[----:B------:R-:W-:-:S03]  /*ddc0*/  ISETP.GE.U32.AND P1, PT, R10, 0x7fffff0a, PT ;  /* 0x7fffff0a0a00780c */ /* 0x000fc60003f26070 */
[----:B------:R-:W2:Y:S01]  /*ddd0*/  LDL.LU.64 R10, [R1+0x1e8] ;  /* 0x0001e800010a7983 */ /* 0x000ea20000300a00 */
[----:B------:R-:W-:-:S04]  /*dde0*/  IMAD.WIDE R36, R2, 0x4, R8 ;  /* 0x0000000402247825 */ /* 0x000fc800078e0208 */
[C---:B------:R-:W-:Y:S01]  /*ddf0*/  IMAD.WIDE R34, R2.reuse, 0x4, R6 ;  /* 0x0000000402227825 */ /* 0x040fe200078e0206 */
[----:B------:R1:W-:Y:S04]  /*de00*/  STL.64 [R1+0x710], R36 ;  /* 0x0007102401007387 */ /* 0x0003e80000100a00 */
[----:B------:R-:W2:Y:S04]  /*de10*/  LDL.LU.64 R8, [R1+0x20] ;  /* 0x0000200001087983 */ /* 0x000ea80000300a00 */
[----:B------:R1:W-:Y:S04]  /*de20*/  STL.64 [R1+0x708], R34 ;  /* 0x0007082201007387 */ /* 0x0003e80000100a00 */
[----:B------:R-:W2:Y:S01]  /*de30*/  LDL.LU.64 R6, [R1+0x18] ;  /* 0x0000180001067983 */ /* 0x000ea20000300a00 */
[----:B---3--:R-:W-:-:S05]  /*de40*/  IMAD.WIDE R32, R2, 0x4, R4 ;  /* 0x0000000402207825 */ /* 0x008fca00078e0204 */
[----:B------:R3:W-:Y:S04]  /*de50*/  STL.64 [R1+0x700], R32 ;  /* 0x0007002001007387 */ /* 0x0007e80000100a00 */
[----:B------:R-:W2:Y:S01]  /*de60*/  LDL.LU.64 R4, [R1+0x10] ;  /* 0x0000100001047983 */ /* 0x000ea20000300a00 */
[----:B------:R-:W-:-:S04]  /*de70*/  IADD3 R14, R3, -0x9f, RZ ;  /* 0xffffff61030e7810 */ /* 0x000fc80007ffe0ff */
[----:B------:R-:W-:Y:S02]  /*de80*/  ISETP.GE.U32.AND P3, PT, R14, 0x7fffff22, PT ;  /* 0x7fffff220e00780c */ /* 0x000fe40003f66070 */
[----:B------:R-:W-:-:S04]  /*de90*/  IADD3 R14, R3, -0xa3, RZ ;  /* 0xffffff5d030e7810 */ /* 0x000fc80007ffe0ff */
[----:B------:R-:W-:Y:S02]  /*dea0*/  ISETP.GE.U32.AND P2, PT, R14, 0x7fffff1e, PT ;  /* 0x7fffff1e0e00780c */ /* 0x000fe40003f46070 */
[----:B------:R-:W-:-:S05]  /*deb0*/  IADD3 R14, R3, -0xa7, RZ ;  /* 0xffffff59030e7810 */ /* 0x000fca0007ffe0ff */
[----:B------:R1:W-:Y:S04]  /*dec0*/  LDGSTS.E [R15+0x4f000], [R36.64], !P3 ;  /* 0x4f000000240f7fae */ /* 0x0003e8000d921848 */
[----:B------:R1:W-:Y:S01]  /*ded0*/  LDGSTS.E [R15+0x4f200], [R34.64], !P3 ;  /* 0x4f200000220f7fae */ /* 0x0003e2000d921848 */
[----:B------:R-:W-:-:S03]  /*dee0*/  ISETP.GE.U32.AND P4, PT, R14, 0x7fffff1a, PT ;  /* 0x7fffff1a0e00780c */ /* 0x000fc60003f86070 */
[----:B------:R3:W-:Y:S04]  /*def0*/  LDGSTS.E [R15+0x4f400], [R32.64], !P3 ;  /* 0x4f400000200f7fae */ /* 0x0007e8000d921848 */
[----:B-1----:R-:W2:Y:S04]  /*df00*/  LDL.LU.64 R36, [R1+0xe48] ;  /* 0x000e480001247983 */ /* 0x002ea80000300a00 */
[----:B------:R-:W2:Y:S01]  /*df10*/  LDL.LU.64 R34, [R1+0xe40] ;  /* 0x000e400001227983 */ /* 0x000ea20000300a00 */
[----:B------:R-:W-:Y:S01]  /*df20*/  IADD3 R14, R3, -0xab, RZ ;  /* 0xffffff55030e7810 */ /* 0x000fe20007ffe0ff */
[----:B------:R-:W-:-:S04]  /*df30*/  IMAD.WIDE R30, R2, 0x4, R30 ;  /* 0x00000004021e7825 */ /* 0x000fc800078e021e */
[C---:B------:R-:W-:Y:S01]  /*df40*/  IMAD.WIDE R28, R2.reuse, 0x4, R28 ;  /* 0x00000004021c7825 */ /* 0x040fe200078e021c */
[----:B------:R1:W-:Y:S03]  /*df50*/  STL.64 [R1+0x6f8], R30 ;  /* 0x0006f81e01007387 */ /* 0x0003e60000100a00 */
[C---:B------:R-:W-:Y:S01]  /*df60*/  IMAD.WIDE R26, R2.reuse, 0x4, R26 ;  /* 0x00000004021a7825 */ /* 0x040fe200078e021a */
[----:B---3--:R-:W3:Y:S03]  /*df70*/  LDL.LU.64 R32, [R1+0xe38] ;  /* 0x000e380001207983 */ /* 0x008ee60000300a00 */
[----:B----4-:R-:W-:Y:S01]  /*df80*/  IMAD.WIDE R24, R2, 0x4, R24 ;  /* 0x0000000402187825 */ /* 0x010fe200078e0218 */
[----:B------:R1:W-:Y:S04]  /*df90*/  LDGSTS.E [R15+0x4f600], [R30.64], !P3 ;  /* 0x4f6000001e0f7fae */ /* 0x0003e8000d921848 */
[----:B------:R4:W-:Y:S04]  /*dfa0*/  LDGSTS.E [R15+0x51000], [R28.64], !P2 ;  /* 0x510000001c0f7fae */ /* 0x0009e8000d121848 */
[----:B------:R4:W-:Y:S04]  /*dfb0*/  LDGSTS.E [R15+0x51200], [R26.64], !P2 ;  /* 0x512000001a0f7fae */ /* 0x0009e8000d121848 */
[----:B-1----:R-:W3:Y:S04]  /*dfc0*/  LDL.LU.64 R30, [R1+0xe30] ;  /* 0x000e3000011e7983 */ /* 0x002ee80000300a00 */
[----:B------:R4:W-:Y:S04]  /*dfd0*/  STL.64 [R1+0x6b0], R28 ;  /* 0x0006b01c01007387 */ /* 0x0009e80000100a00 */
[----:B------:R1:W-:Y:S01]  /*dfe0*/  STL.64 [R1+0x6a0], R26 ;  /* 0x0006a01a01007387 */ /* 0x0003e20000100a00 */
[----:B------:R-:W-:-:S03]  /*dff0*/  ISETP.GE.U32.AND P5, PT, R14, 0x7fffff16, PT ;  /* 0x7fffff160e00780c */ /* 0x000fc60003fa6070 */
[----:B------:R1:W-:Y:S04]  /*e000*/  LDGSTS.E [R15+0x51400], [R24.64], !P2 ;  /* 0x51400000180f7fae */ /* 0x0003e8000d121848 */
[----:B----4-:R-:W4:Y:S04]  /*e010*/  LDL.LU.64 R28, [R1+0xe28] ;  /* 0x000e2800011c7983 */ /* 0x010f280000300a00 */
[----:B------:R1:W-:Y:S04]  /*e020*/  STL.64 [R1+0x690], R24 ;  /* 0x0006901801007387 */ /* 0x0003e80000100a00 */
[----:B-1----:R-:W3:Y:S01]  /*e030*/  LDL.LU.64 R26, [R1+0xe20] ;  /* 0x000e2000011a7983 */ /* 0x002ee20000300a00 */
[----:B------:R-:W-:-:S05]  /*e040*/  IMAD.WIDE R22, R2, 0x4, R22 ;  /* 0x0000000402167825 */ /* 0x000fca00078e0216 */
[----:B------:R2:W-:Y:S04]  /*e050*/  STL.64 [R1+0x680], R22 ;  /* 0x0006801601007387 */ /* 0x0005e80000100a00 */
[----:B------:R2:W-:Y:S04]  /*e060*/  LDGSTS.E [R15+0x51600], [R22.64], !P2 ;  /* 0x51600000160f7fae */ /* 0x0005e8000d121848 */
[----:B------:R-:W3:Y:S01]  /*e070*/  LDL.LU.64 R24, [R1+0xe18] ;  /* 0x000e180001187983 */ /* 0x000ee20000300a00 */
[----:B--2---:R-:W-:-:S04]  /*e080*/  IMAD.WIDE R22, R2, 0x4, R20 ;  /* 0x0000000402167825 */ /* 0x004fc800078e0214 */
[C---:B------:R-:W-:Y:S01]  /*e090*/  IMAD.WIDE R20, R2.reuse, 0x4, R18 ;  /* 0x0000000402147825 */ /* 0x040fe200078e0212 */
[----:B------:R1:W-:Y:S03]  /*e0a0*/  STL.64 [R1+0x668], R22 ;  /* 0x0006681601007387 */ /* 0x0003e60000100a00 */
        /* <DEDUP_REMOVED lines=8> */
[----:B------:R1:W-:Y:S04]  /*e130*/  STL.64 [R1+0x658], R18 ;  /* 0x0006581201007387 */ /* 0x0003e80000100a00 */
[----:B--2---:R-:W2:Y:S04]  /*e140*/  LDL.LU.64 R20, [R1+0xe08] ;  /* 0x000e080001147983 */ /* 0x004ea80000300a00 */
[----:B------:R1:W-:Y:S04]  /*e150*/  STL.64 [R1+0x650], R16 ;  /* 0x0006501001007387 */ /* 0x0003e80000100a00 */
[----:B-1----:R-:W2:Y:S01]  /*e160*/  LDL.LU.64 R18, [R1+0xe00] ;  /* 0x000e000001127983 */ /* 0x002ea20000300a00 */
[----:B------:R-:W-:-:S03]  /*e170*/  IMAD.WIDE R8, R2, 0x4, R8 ;  /* 0x0000000402087825 */ /* 0x000fc600078e0208 */
[----:B------:R1:W-:Y:S04]  /*e180*/  LDGSTS.E [R15+0x53600], [R16.64], !P4 ;  /* 0x53600000100f7fae */ /* 0x0003e8000e121848 */
[----:B------:R1:W-:Y:S01]  /*e190*/  LDGSTS.E [R15+0x55000], [R10.64], !P5 ;  /* 0x550000000a0f7fae */ /* 0x0003e2000e921848 */
[----:B------:R-:W-:-:S03]  /*e1a0*/  IMAD.WIDE R6, R2, 0x4, R6 ;  /* 0x0000000402067825 */ /* 0x000fc600078e0206 */
[----:B------:R1:W-:Y:S04]  /*e1b0*/  LDGSTS.E [R15+0x55200], [R8.64], !P5 ;  /* 0x55200000080f7fae */ /* 0x0003e8000e921848 */
[----:B-1----:R-:W2:Y:S04]  /*e1c0*/  LDL.LU.64 R16, [R1+0xdf8] ;  /* 0x000df80001107983 */ /* 0x002ea80000300a00 */
[----:B------:R1:W-:Y:S04]  /*e1d0*/  STL.64 [R1+0x610], R10 ;  /* 0x0006100a01007387 */ /* 0x0003e80000100a00 */
[----:B------:R1:W-:Y:S04]  /*e1e0*/  STL.64 [R1+0x608], R8 ;  /* 0x0006080801007387 */ /* 0x0003e80000100a00 */
[----:B------:R1:W-:Y:S04]  /*e1f0*/  LDGSTS.E [R15+0x55400], [R6.64], !P5 ;  /* 0x55400000060f7fae */ /* 0x0003e8000e921848 */
[----:B-1----:R-:W2:Y:S04]  /*e200*/  LDL.LU.64 R10, [R1+0xdf0] ;  /* 0x000df000010a7983 */ /* 0x002ea80000300a00 */
[----:B------:R1:W-:Y:S04]  /*e210*/  STL.64 [R1+0x600], R6 ;  /* 0x0006000601007387 */ /* 0x0003e80000100a00 */
[----:B------:R-:W2:Y:S01]  /*e220*/  LDL.LU.64 R8, [R1+0xde8] ;  /* 0x000de80001087983 */ /* 0x000ea20000300a00 */
[----:B------:R-:W-:-:S05]  /*e230*/  IMAD.WIDE R4, R2, 0x4, R4 ;  /* 0x0000000402047825 */ /* 0x000fca00078e0204 */
[----:B------:R1:W-:Y:S04]  /*e240*/  STL.64 [R1+0x5f0], R4 ;  /* 0x0005f00401007387 */ /* 0x0003e80000100a00 */
[----:B-1----:R-:W3:Y:S04]  /*e250*/  LDL.LU.64 R6, [R1+0xde0] ;  /* 0x000de00001067983 */ /* 0x002ee80000300a00 */
[----:B------:R1:W-:Y:S04]  /*e260*/  LDGSTS.E [R15+0x55600], [R4.64], !P5 ;  /* 0x55600000040f7fae */ /* 0x0003e8000e921848 */
[----:B-1----:R-:W3:Y:S04]  /*e270*/  LDL.LU.64 R4, [R1+0xdd8] ;  /* 0x000dd80001047983 */ /* 0x002ee80000300a00 */
[----:B------:R-:W1:Y:S01]  /*e280*/  S2R R13, SR_TID.X ;  /* 0x00000000000d7919 */ /* 0x000e620000002100 */
[----:B------:R-:W-:-:S04]  /*e290*/  IADD3 R14, R3, -0xb3, RZ ;  /* 0xffffff4d030e7810 */ /* 0x000fc80007ffe0ff */
[----:B------:R-:W-:Y:S02]  /*e2a0*/  ISETP.GE.U32.AND P0, PT, R14, 0x7fffff0e, PT ;  /* 0x7fffff0e0e00780c */ /* 0x000fe40003f06070 */
[----:B------:R-:W-:-:S04]  /*e2b0*/  IADD3 R14, R3, -0xbb, RZ ;  /* 0xffffff45030e7810 */ /* 0x000fc80007ffe0ff */
[----:B------:R-:W-:Y:S02]  /*e2c0*/  ISETP.GE.U32.AND P3, PT, R14, 0x7fffff06, PT ;  /* 0x7fffff060e00780c */ /* 0x000fe40003f66070 */
[C---:B------:R-:W-:Y:S02]  /*e2d0*/  IADD3 R14, R3.reuse, -0xbf, RZ ;  /* 0xffffff41030e7810 */ /* 0x040fe40007ffe0ff */
[C---:B------:R-:W-:Y:S02]  /*e2e0*/  IADD3 R12, R3.reuse, -0x84, RZ ;  /* 0xffffff7c030c7810 */ /* 0x040fe40007ffe0ff */
[----:B------:R-:W-:Y:S02]  /*e2f0*/  ISETP.GE.U32.AND P2, PT, R14, 0x7fffff02, PT ;  /* 0x7fffff020e00780c */ /* 0x000fe40003f46070 */
[----:B------:R-:W-:Y:S02]  /*e300*/  ISETP.GE.U32.AND P4, PT, R12, 0x7fffff3d, PT ;  /* 0x7fffff3d0c00780c */ /* 0x000fe40003f86070 */
[----:B------:R-:W-:-:S04]  /*e310*/  IADD3 R12, R3, -0x88, RZ ;  /* 0xffffff78030c7810 */ /* 0x000fc80007ffe0ff */
[----:B------:R-:W-:Y:S01]  /*e320*/  ISETP.GE.U32.AND P5, PT, R12, 0x7fffff39, PT ;  /* 0x7fffff390c00780c */ /* 0x000fe20003fa6070 */
[----:B--2---:R-:W-:-:S04]  /*e330*/  IMAD.WIDE R8, R2, 0x4, R8 ;  /* 0x0000000402087825 */ /* 0x004fc800078e0208 */
[----:B---3--:R-:W-:Y:S01]  /*e340*/  IMAD.WIDE R14, R2, 0x4, R4 ;  /* 0x00000004020e7825 */ /* 0x008fe200078e0204 */
[----:B-1----:R-:W-:-:S05]  /*e350*/  LOP3.LUT R5, R13, 0x7f, RZ, 0xc0, !PT ;  /* 0x0000007f0d057812 */ /* 0x002fca00078ec0ff */
[----:B------:R-:W-:Y:S02]  /*e360*/  IMAD.SHL.U32 R5, R5, 0x4, RZ ;  /* 0x0000000405057824 */ /* 0x000fe400078e00ff */
[----:B------:R-:W-:-:S04]  /*e370*/  IMAD.WIDE R12, R2, 0x4, R6 ;  /* 0x00000004020c7825 */ /* 0x000fc800078e0206 */
[C---:B------:R-:W-:Y:S01]  /*e380*/  IMAD.WIDE R6, R2.reuse, 0x4, R10 ;  /* 0x0000000402067825 */ /* 0x040fe200078e020a */
[----:B------:R-:W-:Y:S01]  /*e390*/  LOP3.LUT R11, R5, 0x40, RZ, 0x3c, !PT ;  /* 0x00000040050b7812 */ /* 0x000fe200078e3cff */
[----:B------:R1:W-:Y:S04]  /*e3a0*/  STL.64 [R1+0x5a0], R14 ;  /* 0x0005a00e01007387 */ /* 0x0003e80000100a00 */
[----:B------:R2:W-:Y:S04]  /*e3b0*/  STL.64 [R1+0x590], R12 ;  /* 0x0005900c01007387 */ /* 0x0005e80000100a00 */
[----:B------:R3:W-:Y:S04]  /*e3c0*/  STL.64 [R1+0x580], R8 ;  /* 0x0005800801007387 */ /* 0x0007e80000100a00 */
[----:B------:R1:W-:Y:S04]  /*e3d0*/  LDGSTS.E [R11+0x57000], [R14.64], !P6 ;  /* 0x570000000e0b7fae */ /* 0x0003e8000f121848 */
[----:B------:R2:W-:Y:S04]  /*e3e0*/  LDGSTS.E [R11+0x57200], [R12.64], !P6 ;  /* 0x572000000c0b7fae */ /* 0x0005e8000f121848 */
[----:B------:R3:W-:Y:S04]  /*e3f0*/  LDGSTS.E [R11+0x57400], [R8.64], !P6 ;  /* 0x57400000080b7fae */ /* 0x0007e8000f121848 */
[----:B-1----:R-:W4:Y:S04]  /*e400*/  LDL.LU.64 R14, [R1+0xdd0] ;  /* 0x000dd000010e7983 */ /* 0x002f280000300a00 */
[----:B------:R1:W-:Y:S04]  /*e410*/  STL.64 [R1+0x570], R6 ;  /* 0x0005700601007387 */ /* 0x0003e80000100a00 */
[----:B--2---:R-:W2:Y:S01]  /*e420*/  LDL.LU.64 R12, [R1+0xdc8] ;  /* 0x000dc800010c7983 */ /* 0x004ea20000300a00 */
[----:B---3--:R-:W-:-:S03]  /*e430*/  IMAD.WIDE R8, R2, 0x4, R16 ;  /* 0x0000000402087825 */ /* 0x008fc600078e0210 */
[----:B------:R1:W-:Y:S02]  /*e440*/  LDGSTS.E [R11+0x57600], [R6.64], !P6 ;  /* 0x57600000060b7fae */ /* 0x0003e4000f121848 */
[----:B-1----:R-:W-:-:S04]  /*e450*/  IMAD.WIDE R6, R2, 0x4, R18 ;  /* 0x0000000402067825 */ /* 0x002fc800078e0212 */
[----:B----4-:R-:W-:-:S04]  /*e460*/  IMAD.WIDE R14, R2, 0x4, R14 ;  /* 0x00000004020e7825 */ /* 0x010fc800078e020e */
[----:B--2---:R-:W-:-:S05]  /*e470*/  IMAD.WIDE R12, R2, 0x4, R12 ;  /* 0x00000004020c7825 */ /* 0x004fca00078e020c */
[----:B------:R1:W-:Y:S04]  /*e480*/  STL.64 [R1+0x560], R12 ;  /* 0x0005600c01007387 */ /* 0x0003e80000100a00 */
[----:B------:R1:W-:Y:S04]  /*e490*/  LDGSTS.E [R11+0x59000], [R12.64], !P0 ;  /* 0x590000000c0b7fae */ /* 0x0003e8000c121848 */
[----:B------:R2:W-:Y:S04]  /*e4a0*/  STL.64 [R1+0x550], R14 ;  /* 0x0005500e01007387 */ /* 0x0005e80000100a00 */
[----:B------:R2:W-:Y:S04]  /*e4b0*/  LDGSTS.E [R11+0x59200], [R14.64], !P0 ;  /* 0x592000000e0b7fae */ /* 0x0005e8000c121848 */
[----:B------:R3:W-:Y:S01]  /*e4c0*/  STL.64 [R1+0x540], R8 ;  /* 0x0005400801007387 */ /* 0x0007e20000100a00 */
[----:B-1----:R-:W-:-:S03]  /*e4d0*/  IMAD.WIDE R12, R2, 0x4, R22 ;  /* 0x00000004020c7825 */ /* 0x002fc600078e0216 */
[----:B------:R3:W-:Y:S01]  /*e4e0*/  LDGSTS.E [R11+0x59400], [R8.64], !P0 ;  /* 0x59400000080b7fae */ /* 0x0007e2000c121848 */
[----:B--2---:R-:W-:-:S03]  /*e4f0*/  IMAD.WIDE R14, R2, 0x4, R20 ;  /* 0x00000004020e7825 */ /* 0x004fc600078e0214 */
[----:B------:R1:W-:Y:S04]  /*e500*/  STL.64 [R1+0x530], R6 ;  /* 0x0005300601007387 */ /* 0x0003e80000100a00 */
[----:B------:R1:W-:Y:S01]  /*e510*/  LDGSTS.E [R11+0x59600], [R6.64], !P0 ;  /* 0x59600000060b7fae */ /* 0x0003e2000c121848 */
[----:B---3--:R-:W-:-:S03]  /*e520*/  IMAD.WIDE R8, R2, 0x4, R24 ;  /* 0x0000000402087825 */ /* 0x008fc600078e0218 */
[----:B------:R-:W-:Y:S04]  /*e530*/  STL.64 [R1+0x520], R14 ;  /* 0x0005200e01007387 */ /* 0x000fe80000100a00 */
[----:B------:R2:W-:Y:S01]  /*e540*/  LDGSTS.E [R11+0x5b000], [R14.64], !P1 ;  /* 0x5b0000000e0b7fae */ /* 0x0005e2000c921848 */
[----:B-1----:R-:W-:-:S03]  /*e550*/  IMAD.WIDE R6, R2, 0x4, R26 ;  /* 0x0000000402067825 */ /* 0x002fc600078e021a */
[----:B------:R-:W-:Y:S04]  /*e560*/  STL.64 [R1+0x500], R12 ;  /* 0x0005000c01007387 */ /* 0x000fe80000100a00 */
[----:B------:R1:W-:Y:S04]  /*e570*/  LDGSTS.E [R11+0x5b200], [R12.64], !P1 ;  /* 0x5b2000000c0b7fae */ /* 0x0003e8000c921848 */
[----:B------:R-:W-:Y:S04]  /*e580*/  STL.64 [R1+0x4f0], R8 ;  /* 0x0004f00801007387 */ /* 0x000fe80000100a00 */
[----:B------:R3:W-:Y:S04]  /*e590*/  LDGSTS.E [R11+0x5b400], [R8.64], !P1 ;  /* 0x5b400000080b7fae */ /* 0x0007e8000c921848 */
[----:B------:R4:W-:Y:S04]  /*e5a0*/  STL.64 [R1+0x4e0], R6 ;  /* 0x0004e00601007387 */ /* 0x0009e80000100a00 */
[----:B------:R4:W-:Y:S04]  /*e5b0*/  LDGSTS.E [R11+0x5b600], [R6.64], !P1 ;  /* 0x5b600000060b7fae */ /* 0x0009e8000c921848 */
[----:B----4-:R-:W4:Y:S01]  /*e5c0*/  LDL.LU.64 R6, [R1+0x160] ;  /* 0x0001600001067983 */ /* 0x010f220000300a00 */
[----:B------:R-:W-:-:S03]  /*e5d0*/  IMAD.WIDE R18, R2, 0x4, R28 ;  /* 0x0000000402127825 */ /* 0x000fc600078e021c */
[----:B---3--:R-:W3:Y:S01]  /*e5e0*/  LDL.LU.64 R8, [R1+0x158] ;  /* 0x0001580001087983 */ /* 0x008ee20000300a00 */
[----:B------:R-:W-:-:S03]  /*e5f0*/  IMAD.WIDE R16, R2, 0x4, R30 ;  /* 0x0000000402107825 */ /* 0x000fc600078e021e */
[----:B------:R-:W3:Y:S01]  /*e600*/  LDL.LU.64 R26, [R1+0x150] ;  /* 0x00015000011a7983 */ /* 0x000ee20000300a00 */
[----:B--2---:R-:W-:-:S03]  /*e610*/  IMAD.WIDE R14, R2, 0x4, R32 ;  /* 0x00000004020e7825 */ /* 0x004fc600078e0220 */
[----:B------:R-:W2:Y:S01]  /*e620*/  LDL.LU.64 R24, [R1+0x148] ;  /* 0x0001480001187983 */ /* 0x000ea20000300a00 */
[----:B-1----:R-:W-:-:S03]  /*e630*/  IMAD.WIDE R12, R2, 0x4, R34 ;  /* 0x00000004020c7825 */ /* 0x002fc600078e0222 */
[----:B------:R1:W-:Y:S04]  /*e640*/  STL.64 [R1+0x4b8], R18 ;  /* 0x0004b81201007387 */ /* 0x0003e80000100a00 */
[----:B------:R1:W-:Y:S04]  /*e650*/  STL.64 [R1+0x498], R16 ;  /* 0x0004981001007387 */ /* 0x0003e80000100a00 */
[----:B------:R1:W-:Y:S04]  /*e660*/  STL.64 [R1+0x280], R14 ;  /* 0x0002800e01007387 */ /* 0x0003e80000100a00 */
[----:B------:R1:W-:Y:S04]  /*e670*/  STL.64 [R1+0x268], R12 ;  /* 0x0002680c01007387 */ /* 0x0003e80000100a00 */
[----:B------:R-:W2:Y:S04]  /*e680*/  LDL.LU.64 R20, [R1+0x140] ;  /* 0x0001400001147983 */ /* 0x000ea80000300a00 */
[----:B------:R1:W-:Y:S04]  /*e690*/  LDGSTS.E [R11+0x5d000], [R18.64], !P3 ;  /* 0x5d000000120b7fae */ /* 0x0003e8000d921848 */
[----:B------:R1:W-:Y:S04]  /*e6a0*/  LDGSTS.E [R11+0x5d200], [R16.64], !P3 ;  /* 0x5d200000100b7fae */ /* 0x0003e8000d921848 */
[----:B------:R1:W-:Y:S04]  /*e6b0*/  LDGSTS.E [R11+0x5d400], [R14.64], !P3 ;  /* 0x5d4000000e0b7fae */ /* 0x0003e8000d921848 */
[----:B-1----:R-:W2:Y:S04]  /*e6c0*/  LDL.LU.64 R18, [R1+0x138] ;  /* 0x0001380001127983 */ /* 0x002ea80000300a00 */
[----:B------:R-:W2:Y:S01]  /*e6d0*/  LDL.LU.64 R16, [R1+0x130] ;  /* 0x0001300001107983 */ /* 0x000ea20000300a00 */
[----:B------:R-:W-:-:S03]  /*e6e0*/  IMAD.WIDE R30, R2, 0x4, R36 ;  /* 0x00000004021e7825 */ /* 0x000fc600078e0224 */
[----:B------:R-:W2:Y:S01]  /*e6f0*/  LDL.LU.64 R14, [R1+0x128] ;  /* 0x00012800010e7983 */ /* 0x000ea20000300a00 */
[----:B------:R-:W-:-:S03]  /*e700*/  IMAD.WIDE R28, R2, 0x4, R38 ;  /* 0x00000004021c7825 */ /* 0x000fc600078e0226 */
[----:B------:R1:W-:Y:S01]  /*e710*/  LDGSTS.E [R11+0x5d600], [R12.64], !P3 ;  /* 0x5d6000000c0b7fae */ /* 0x0003e2000d921848 */
[----:B------:R-:W-:-:S03]  /*e720*/  IMAD.WIDE R22, R2, 0x4, R40 ;  /* 0x0000000402167825 */ /* 0x000fc600078e0228 */
        /* <DEDUP_REMOVED lines=9> */
[----:B-1----:R-:W2:Y:S01]  /*e7c0*/  LDL.LU.64 R12, [R1+0x120] ;  /* 0x00012000010c7983 */ /* 0x002ea20000300a00 */
[----:B----4-:R-:W-:-:S03]  /*e7d0*/  IMAD.WIDE R30, R2, 0x4, R6 ;  /* 0x00000004021e7825 */ /* 0x010fc600078e0206 */
[----:B------:R-:W4:Y:S04]  /*e7e0*/  LDL.LU.64 R6, [R1+0x118] ;  /* 0x0001180001067983 */ /* 0x000f280000300a00 */
[----:B------:R1:W-:Y:S04]  /*e7f0*/  STL.64 [R1+0x990], R30 ;  /* 0x0009901e01007387 */ /* 0x0003e80000100a00 */
[----:B------:R-:W4:Y:S04]  /*e800*/  LDL.LU.64 R22, [R1+0x110] ;  /* 0x0001100001167983 */ /* 0x000f280000300a00 */
[----:B------:R-:W4:Y:S04]  /*e810*/  LDL.LU.64 R10, [R1+0x108] ;  /* 0x00010800010a7983 */ /* 0x000f280000300a00 */
[----:B------:R-:W1:Y:S01]  /*e820*/  S2R R5, SR_TID.X ;  /* 0x0000000000057919 */ /* 0x000e620000002100 */
[----:B---3--:R-:W-:-:S04]  /*e830*/  IMAD.WIDE R28, R2, 0x4, R8 ;  /* 0x00000004021c7825 */ /* 0x008fc800078e0208 */
[C---:B------:R-:W-:Y:S01]  /*e840*/  IMAD.WIDE R26, R2.reuse, 0x4, R26 ;  /* 0x00000004021a7825 */ /* 0x040fe200078e021a */
[----:B------:R3:W-:Y:S03]  /*e850*/  STL.64 [R1+0x988], R28 ;  /* 0x0009881c01007387 */ /* 0x0007e60000100a00 */
[----:B--2---:R-:W-:Y:S01]  /*e860*/  IMAD.WIDE R24, R2, 0x4, R24 ;  /* 0x0000000402187825 */ /* 0x004fe200078e0218 */
[----:B-1----:R-:W-:-:S05]  /*e870*/  LOP3.LUT R5, R5, 0x7f, RZ, 0xc0, !PT ;  /* 0x0000007f05057812 */ /* 0x002fca00078ec0ff */
[----:B------:R-:W-:-:S05]  /*e880*/  IMAD.SHL.U32 R5, R5, 0x4, RZ ;  /* 0x0000000405057824 */ /* 0x000fca00078e00ff */
[----:B------:R-:W-:Y:S01]  /*e890*/  LOP3.LUT R8, R5, 0x60, RZ, 0x3c, !PT ;  /* 0x0000006005087812 */ /* 0x000fe200078e3cff */
[----:B------:R-:W-:Y:S04]  /*e8a0*/  STL.64 [R1+0x980], R26 ;  /* 0x0009801a01007387 */ /* 0x000fe80000100a00 */
[----:B------:R1:W-:Y:S04]  /*e8b0*/  LDGSTS.E [R8+0x41800], [R30.64], !P4 ;  /* 0x418000001e087fae */ /* 0x0003e8000e121848 */
[----:B------:R3:W-:Y:S04]  /*e8c0*/  LDGSTS.E [R8+0x41a00], [R28.64], !P4 ;  /* 0x41a000001c087fae */ /* 0x0007e8000e121848 */
[----:B------:R2:W-:Y:S01]  /*e8d0*/  LDGSTS.E [R8+0x41c00], [R26.64], !P4 ;  /* 0x41c000001a087fae */ /* 0x0005e2000e121848 */
[----:B------:R-:W-:-:S03]  /*e8e0*/  IMAD.WIDE R18, R2, 0x4, R18 ;  /* 0x0000000402127825 */ /* 0x000fc600078e0212 */
[----:B------:R3:W-:Y:S04]  /*e8f0*/  STL.64 [R1+0x978], R24 ;  /* 0x0009781801007387 */ /* 0x0007e80000100a00 */
[----:B------:R2:W-:Y:S01]  /*e900*/  LDGSTS.E [R8+0x41e00], [R24.64], !P4 ;  /* 0x41e0000018087fae */ /* 0x0005e2000e121848 */
[----:B------:R-:W-:-:S03]  /*e910*/  IMAD.WIDE R16, R2, 0x4, R16 ;  /* 0x0000000402107825 */ /* 0x000fc600078e0210 */
[----:B-1----:R-:W4:Y:S01]  /*e920*/  LDL.LU.64 R30, [R1+0x100] ;  /* 0x00010000011e7983 */ /* 0x002f220000300a00 */
[----:B------:R-:W-:-:S03]  /*e930*/  IMAD.WIDE R14, R2, 0x4, R14 ;  /* 0x00000004020e7825 */ /* 0x000fc600078e020e */
[----:B---3--:R-:W3:Y:S01]  /*e940*/  LDL.LU.64 R28, [R1+0xf8] ;  /* 0x0000f800011c7983 */ /* 0x008ee20000300a00 */
[----:B--2---:R-:W-:-:S03]  /*e950*/  IMAD.WIDE R24, R2, 0x4, R20 ;  /* 0x0000000402187825 */ /* 0x004fc600078e0214 */
[----:B------:R-:W2:Y:S01]  /*e960*/  LDL.LU.64 R26, [R1+0xf0] ;  /* 0x0000f000011a7983 */ /* 0x000ea20000300a00 */
[----:B------:R-:W-:-:S03]  /*e970*/  IADD3 R4, R3, -0x8c, RZ ;  /* 0xffffff7403047810 */ /* 0x000fc60007ffe0ff */
[----:B------:R1:W-:Y:S04]  /*e980*/  STL.64 [R1+0x930], R24 ;  /* 0x0009301801007387 */ /* 0x0003e80000100a00 */
[----:B------:R-:W2:Y:S04]  /*e990*/  LDL.LU.64 R20, [R1+0xe8] ;  /* 0x0000e80001147983 */ /* 0x000ea80000300a00 */
[----:B------:R1:W-:Y:S01]  /*e9a0*/  STL.64 [R1+0x928], R18 ;  /* 0x0009281201007387 */ /* 0x0003e20000100a00 */
[----:B------:R-:W-:-:S03]  /*e9b0*/  ISETP.GE.U32.AND P6, PT, R4, 0x7fffff35, PT ;  /* 0x7fffff350400780c */ /* 0x000fc60003fc6070 */
[----:B------:R1:W-:Y:S04]  /*e9c0*/  LDGSTS.E [R8+0x43800], [R24.64], !P5 ;  /* 0x4380000018087fae */ /* 0x0003e8000e921848 */
[----:B------:R1:W-:Y:S04]  /*e9d0*/  STL.64 [R1+0x920], R16 ;  /* 0x0009201001007387 */ /* 0x0003e80000100a00 */
[----:B------:R1:W-:Y:S04]  /*e9e0*/  LDGSTS.E [R8+0x43a00], [R18.64], !P5 ;  /* 0x43a0000012087fae */ /* 0x0003e8000e921848 */
[----:B------:R1:W-:Y:S02]  /*e9f0*/  STL.64 [R1+0x918], R14 ;  /* 0x0009180e01007387 */ /* 0x0003e40000100a00 */
[----:B-1----:R-:W-:-:S02]  /*ea00*/  IMAD.WIDE R24, R2, 0x4, R12 ;  /* 0x0000000402187825 */ /* 0x002fc400078e020c */
[----:B------:R1:W-:Y:S04]  /*ea10*/  LDGSTS.E [R8+0x43c00], [R16.64], !P5 ;  /* 0x43c0000010087fae */ /* 0x0003e8000e921848 */
[----:B------:R-:W2:Y:S04]  /*ea20*/  LDL.LU.64 R18, [R1+0xe0] ;  /* 0x0000e00001127983 */ /* 0x000ea80000300a00 */
[----:B------:R1:W-:Y:S04]  /*ea30*/  LDGSTS.E [R8+0x43e00], [R14.64], !P5 ;  /* 0x43e000000e087fae */ /* 0x0003e8000e921848 */
[----:B-1----:R-:W2:Y:S04]  /*ea40*/  LDL.LU.64 R16, [R1+0xd8] ;  /* 0x0000d80001107983 */ /* 0x002ea80000300a00 */
[----:B------:R1:W-:Y:S04]  /*ea50*/  LDGSTS.E [R8+0x45800], [R24.64], !P6 ;  /* 0x4580000018087fae */ /* 0x0003e8000f121848 */
[----:B------:R-:W2:Y:S04]  /*ea60*/  LDL.LU.64 R14, [R1+0xd0] ;  /* 0x0000d000010e7983 */ /* 0x000ea80000300a00 */
[----:B------:R-:W2:Y:S04]  /*ea70*/  LDL.LU.64 R12, [R1+0xc8] ;  /* 0x0000c800010c7983 */ /* 0x000ea80000300a00 */
[----:B------:R-:W-:Y:S01]  /*ea80*/  STL.64 [R1+0x8d0], R24 ;  /* 0x0008d01801007387 */ /* 0x000fe20000100a00 */
[----:B----4-:R-:W-:-:S04]  /*ea90*/  IMAD.WIDE R6, R2, 0x4, R6 ;  /* 0x0000000402067825 */ /* 0x010fc800078e0206 */
[C---:B------:R-:W-:Y:S01]  /*eaa0*/  IMAD.WIDE R22, R2.reuse, 0x4, R22 ;  /* 0x0000000402167825 */ /* 0x040fe200078e0216 */
[----:B------:R4:W-:Y:S03]  /*eab0*/  STL.64 [R1+0x8c8], R6 ;  /* 0x0008c80601007387 */ /* 0x0009e60000100a00 */
[----:B------:R-:W-:Y:S01]  /*eac0*/  IMAD.WIDE R10, R2, 0x4, R10 ;  /* 0x00000004020a7825 */ /* 0x000fe200078e020a */
[----:B------:R1:W-:Y:S04]  /*ead0*/  STL.64 [R1+0x8c0], R22 ;  /* 0x0008c01601007387 */ /* 0x0003e80000100a00 */
[----:B------:R4:W-:Y:S04]  /*eae0*/  LDGSTS.E [R8+0x45a00], [R6.64], !P6 ;  /* 0x45a0000006087fae */ /* 0x0009e8000f121848 */
[----:B------:R1:W-:Y:S01]  /*eaf0*/  STL.64 [R1+0x8b8], R10 ;  /* 0x0008b80a01007387 */ /* 0x0003e20000100a00 */
[----:B------:R-:W-:-:S03]  /*eb00*/  IADD3 R4, R3, -0x90, RZ ;  /* 0xffffff7003047810 */ /* 0x000fc60007ffe0ff */
[----:B------:R4:W-:Y:S04]  /*eb10*/  LDGSTS.E [R8+0x45c00], [R22.64], !P6 ;  /* 0x45c0000016087fae */ /* 0x0009e8000f121848 */
[----:B----4-:R-:W4:Y:S01]  /*eb20*/  LDL.LU.64 R6, [R1+0xc0] ;  /* 0x0000c00001067983 */ /* 0x010f220000300a00 */
[----:B------:R-:W-:-:S03]  /*eb30*/  ISETP.GE.U32.AND P0, PT, R4, 0x7fffff31, PT ;  /* 0x7fffff310400780c */ /* 0x000fc60003f06070 */
[----:B-1----:R-:W4:Y:S01]  /*eb40*/  LDL.LU.64 R24, [R1+0xb8] ;  /* 0x0000b80001187983 */ /* 0x002f220000300a00 */
[----:B------:R-:W-:-:S03]  /*eb50*/  IADD3 R4, R3, -0x94, RZ ;  /* 0xffffff6c03047810 */ /* 0x000fc60007ffe0ff */
[----:B------:R1:W-:Y:S04]  /*eb60*/  LDGSTS.E [R8+0x45e00], [R10.64], !P6 ;  /* 0x45e000000a087fae */ /* 0x0003e8000f121848 */
[----:B------:R-:W4:Y:S01]  /*eb70*/  LDL.LU.64 R22, [R1+0xb0] ;  /* 0x0000b00001167983 */ /* 0x000f220000300a00 */
[----:B------:R-:W-:-:S03]  /*eb80*/  ISETP.GE.U32.AND P1, PT, R4, 0x7fffff2d, PT ;  /* 0x7fffff2d0400780c */ /* 0x000fc60003f26070 */
[----:B-1----:R-:W4:Y:S01]  /*eb90*/  LDL.LU.64 R10, [R1+0xa8] ;  /* 0x0000a800010a7983 */ /* 0x002f220000300a00 */
[----:B------:R-:W-:-:S04]  /*eba0*/  IMAD.WIDE R30, R2, 0x4, R30 ;  /* 0x00000004021e7825 */ /* 0x000fc800078e021e */
[C---:B---3--:R-:W-:Y:S01]  /*ebb0*/  IMAD.WIDE R28, R2.reuse, 0x4, R28 ;  /* 0x00000004021c7825 */ /* 0x048fe200078e021c */
[----:B------:R1:W-:Y:S03]  /*ebc0*/  STL.64 [R1+0x870], R30 ;  /* 0x0008701e01007387 */ /* 0x0003e60000100a00 */
[C---:B--2---:R-:W-:Y:S01]  /*ebd0*/  IMAD.WIDE R26, R2.reuse, 0x4, R26 ;  /* 0x00000004021a7825 */ /* 0x044fe200078e021a */
[----:B------:R1:W-:Y:S04]  /*ebe0*/  LDGSTS.E [R8+0x47800], [R30.64], !P0 ;  /* 0x478000001e087fae */ /* 0x0003e8000c121848 */
[----:B------:R-:W-:Y:S01]  /*ebf0*/  STL.64 [R1+0x868], R28 ;  /* 0x0008681c01007387 */ /* 0x000fe20000100a00 */
[----:B------:R-:W-:-:S03]  /*ec00*/  IMAD.WIDE R20, R2, 0x4, R20 ;  /* 0x0000000402147825 */ /* 0x000fc600078e0214 */
[----:B------:R2:W-:Y:S04]  /*ec10*/  LDGSTS.E [R8+0x47a00], [R28.64], !P0 ;  /* 0x47a000001c087fae */ /* 0x0005e8000c121848 */
[----:B------:R-:W-:Y:S04]  /*ec20*/  STL.64 [R1+0x860], R26 ;  /* 0x0008601a01007387 */ /* 0x000fe80000100a00 */
[----:B------:R3:W-:Y:S04]  /*ec30*/  LDGSTS.E [R8+0x47c00], [R26.64], !P0 ;  /* 0x47c000001a087fae */ /* 0x0007e8000c121848 */
[----:B------:R1:W-:Y:S04]  /*ec40*/  STL.64 [R1+0x858], R20 ;  /* 0x0008581401007387 */ /* 0x0003e80000100a00 */
[----:B------:R3:W-:Y:S01]  /*ec50*/  LDGSTS.E [R8+0x47e00], [R20.64], !P0 ;  /* 0x47e0000014087fae */ /* 0x0007e2000c121848 */
[----:B-1----:R-:W-:-:S03]  /*ec60*/  IMAD.WIDE R30, R2, 0x4, R18 ;  /* 0x00000004021e7825 */ /* 0x002fc600078e0212 */
[----:B---3--:R-:W3:Y:S04]  /*ec70*/  LDL.LU.64 R20, [R1+0xa0] ;  /* 0x0000a00001147983 */ /* 0x008ee80000300a00 */
[----:B------:R-:W3:Y:S01]  /*ec80*/  LDL.LU.64 R18, [R1+0x98] ;  /* 0x0000980001127983 */ /* 0x000ee20000300a00 */
[----:B--2---:R-:W-:-:S03]  /*ec90*/  IMAD.WIDE R28, R2, 0x4, R16 ;  /* 0x00000004021c7825 */ /* 0x004fc600078e0210 */
[----:B------:R-:W-:Y:S04]  /*eca0*/  STL.64 [R1+0x810], R30 ;  /* 0x0008101e01007387 */ /* 0x000fe80000100a00 */
[----:B------:R-:W2:Y:S01]  /*ecb0*/  LDL.LU.64 R16, [R1+0x90] ;  /* 0x0000900001107983 */ /* 0x000ea20000300a00 */
[----:B------:R-:W-:-:S03]  /*ecc0*/  IMAD.WIDE R26, R2, 0x4, R14 ;  /* 0x00000004021a7825 */ /* 0x000fc600078e020e */
[----:B------:R-:W-:Y:S01]  /*ecd0*/  STL.64 [R1+0x808], R28 ;  /* 0x0008081c01007387 */ /* 0x000fe20000100a00 */
[----:B------:R-:W-:-:S03]  /*ece0*/  IMAD.WIDE R12, R2, 0x4, R12 ;  /* 0x00000004020c7825 */ /* 0x000fc600078e020c */
[----:B------:R-:W2:Y:S04]  /*ecf0*/  LDL.LU.64 R14, [R1+0x88] ;  /* 0x00008800010e7983 */ /* 0x000ea80000300a00 */
[----:B------:R1:W-:Y:S04]  /*ed00*/  LDGSTS.E [R8+0x49800], [R30.64], !P1 ;  /* 0x498000001e087fae */ /* 0x0003e8000c921848 */
[----:B------:R1:W-:Y:S04]  /*ed10*/  LDGSTS.E [R8+0x49a00], [R28.64], !P1 ;  /* 0x49a000001c087fae */ /* 0x0003e8000c921848 */
[----:B------:R-:W-:Y:S04]  /*ed20*/  STL.64 [R1+0x800], R26 ;  /* 0x0008001a01007387 */ /* 0x000fe80000100a00 */
[----:B------:R4:W-:Y:S04]  /*ed30*/  LDGSTS.E [R8+0x49c00], [R26.64], !P1 ;  /* 0x49c000001a087fae */ /* 0x0009e8000c921848 */
[----:B------:R1:W-:Y:S04]  /*ed40*/  STL.64 [R1+0x7f8], R12 ;  /* 0x0007f80c01007387 */ /* 0x0003e80000100a00 */
[----:B------:R1:W-:Y:S04]  /*ed50*/  LDGSTS.E [R8+0x49e00], [R12.64], !P1 ;  /* 0x49e000000c087fae */ /* 0x0003e8000c921848 */
[----:B-1----:R-:W2:Y:S01]  /*ed60*/  LDL.LU.64 R12, [R1+0x80] ;  /* 0x00008000010c7983 */ /* 0x002ea20000300a00 */
[----:B----4-:R-:W-:-:S03]  /*ed70*/  IMAD.WIDE R26, R2, 0x4, R6 ;  /* 0x00000004021a7825 */ /* 0x010fc600078e0206 */
[----:B------:R-:W4:Y:S01]  /*ed80*/  LDL.LU.64 R6, [R1+0x78] ;  /* 0x0000780001067983 */ /* 0x000f220000300a00 */
[----:B------:R-:W-:-:S04]  /*ed90*/  IADD3 R4, R3, -0x98, RZ ;  /* 0xffffff6803047810 */ /* 0x000fc80007ffe0ff */
[----:B------:R-:W-:Y:S01]  /*eda0*/  ISETP.GE.U32.AND P3, PT, R4, 0x7fffff29, PT ;  /* 0x7fffff290400780c */ /* 0x000fe20003f66070 */
[C---:B------:R-:W-:Y:S01]  /*edb0*/  IMAD.WIDE R24, R2.reuse, 0x4, R24 ;  /* 0x0000000402187825 */ /* 0x040fe200078e0218 */
[----:B------:R-:W-:Y:S01]  /*edc0*/  IADD3 R4, R3, -0x9c, RZ ;  /* 0xffffff6403047810 */ /* 0x000fe20007ffe0ff */
[----:B------:R1:W-:Y:S02]  /*edd0*/  STL.64 [R1+0x7b0], R26 ;  /* 0x0007b01a01007387 */ /* 0x0003e40000100a00 */
[----:B------:R-:W-:Y:S02]  /*ede0*/  IMAD.WIDE R22, R2, 0x4, R22 ;  /* 0x0000000402167825 */ /* 0x000fe400078e0216 */
[----:B------:R-:W4:Y:S01]  /*edf0*/  LDL.LU.64 R30, [R1+0x70] ;  /* 0x00007000011e7983 */ /* 0x000f220000300a00 */
[----:B------:R-:W-:-:S03]  /*ee00*/  ISETP.GE.U32.AND P2, PT, R4, 0x7fffff25, PT ;  /* 0x7fffff250400780c */ /* 0x000fc60003f46070 */
[----:B------:R-:W-:Y:S01]  /*ee10*/  STL.64 [R1+0x788], R24 ;  /* 0x0007881801007387 */ /* 0x000fe20000100a00 */
[----:B------:R-:W-:-:S03]  /*ee20*/  IMAD.WIDE R10, R2, 0x4, R10 ;  /* 0x00000004020a7825 */ /* 0x000fc600078e020a */
[----:B------:R-:W4:Y:S04]  /*ee30*/  LDL.LU.64 R28, [R1+0x68] ;  /* 0x00006800011c7983 */ /* 0x000f280000300a00 */
[----:B------:R1:W-:Y:S04]  /*ee40*/  LDGSTS.E [R8+0x4b800], [R26.64], !P3 ;  /* 0x4b8000001a087fae */ /* 0x0003e8000d921848 */
[----:B------:R-:W-:Y:S04]  /*ee50*/  STL.64 [R1+0x780], R22 ;  /* 0x0007801601007387 */ /* 0x000fe80000100a00 */
[----:B------:R1:W-:Y:S04]  /*ee60*/  LDGSTS.E [R8+0x4ba00], [R24.64], !P3 ;  /* 0x4ba0000018087fae */ /* 0x0003e8000d921848 */
[----:B------:R1:W-:Y:S04]  /*ee70*/  STL.64 [R1+0x778], R10 ;  /* 0x0007780a01007387 */ /* 0x0003e80000100a00 */
[----:B------:R1:W-:Y:S04]  /*ee80*/  LDGSTS.E [R8+0x4bc00], [R22.64], !P3 ;  /* 0x4bc0000016087fae */ /* 0x0003e8000d921848 */
[----:B------:R1:W-:Y:S04]  /*ee90*/  LDGSTS.E [R8+0x4be00], [R10.64], !P3 ;  /* 0x4be000000a087fae */ /* 0x0003e8000d921848 */
[----:B-1----:R-:W4:Y:S04]  /*eea0*/  LDL.LU.64 R26, [R1+0x60] ;  /* 0x00006000011a7983 */ /* 0x002f280000300a00 */
[----:B------:R-:W4:Y:S04]  /*eeb0*/  LDL.LU.64 R10, [R1+0x40] ;  /* 0x00004000010a7983 */ /* 0x000f280000300a00 */
[----:B------:R-:W4:Y:S04]  /*eec0*/  LDL.LU.64 R24, [R1+0x58] ;  /* 0x0000580001187983 */ /* 0x000f280000300a00 */
[----:B------:R-:W4:Y:S01]  /*eed0*/  LDL.LU.64 R22, [R1+0x50] ;  /* 0x0000500001167983 */ /* 0x000f220000300a00 */
[----:B---3--:R-:W-:-:S03]  /*eee0*/  IMAD.WIDE R38, R2, 0x4, R20 ;  /* 0x0000000402267825 */ /* 0x008fc600078e0214 */
[----:B------:R-:W3:Y:S01]  /*eef0*/  LDL.LU.64 R20, [R1+0x48] ;  /* 0x0000480001147983 */ /* 0x000ee20000300a00 */
[----:B------:R-:W-:-:S03]  /*ef00*/  IMAD.WIDE R36, R2, 0x4, R18 ;  /* 0x0000000402247825 */ /* 0x000fc600078e0212 */
[----:B------:R-:W-:Y:S04]  /*ef10*/  STL.64 [R1+0x748], R38 ;  /* 0x0007482601007387 */ /* 0x000fe80000100a00 */
[----:B------:R-:W3:Y:S01]  /*ef20*/  LDL.LU.64 R18, [R1+0x38] ;  /* 0x0000380001127983 */ /* 0x000ee20000300a00 */
[----:B--2---:R-:W-:-:S03]  /*ef30*/  IMAD.WIDE R34, R2, 0x4, R16 ;  /* 0x0000000402227825 */ /* 0x004fc600078e0210 */
[----:B------:R-:W-:Y:S04]  /*ef40*/  STL.64 [R1+0x738], R36 ;  /* 0x0007382401007387 */ /* 0x000fe80000100a00 */
[----:B------:R-:W2:Y:S01]  /*ef50*/  LDL.LU.64 R16, [R1+0x30] ;  /* 0x0000300001107983 */ /* 0x000ea20000300a00 */
[----:B------:R-:W-:-:S03]  /*ef60*/  IMAD.WIDE R32, R2, 0x4, R14 ;  /* 0x0000000402207825 */ /* 0x000fc600078e020e */
[----:B------:R1:W-:Y:S04]  /*ef70*/  STL.64 [R1+0x728], R34 ;  /* 0x0007282201007387 */ /* 0x0003e80000100a00 */
[----:B------:R-:W2:Y:S04]  /*ef80*/  LDL.LU.64 R14, [R1+0x28] ;  /* 0x00002800010e7983 */ /* 0x000ea80000300a00 */
[----:B------:R1:W-:Y:S04]  /*ef90*/  LDGSTS.E [R8+0x4d800], [R38.64], !P2 ;  /* 0x4d80000026087fae */ /* 0x0003e8000d121848 */
[----:B------:R1:W-:Y:S04]  /*efa0*/  LDGSTS.E [R8+0x4da00], [R36.64], !P2 ;  /* 0x4da0000024087fae */ /* 0x0003e8000d121848 */
[----:B------:R1:W-:Y:S04]  /*efb0*/  LDGSTS.E [R8+0x4dc00], [R34.64], !P2 ;  /* 0x4dc0000022087fae */ /* 0x0003e8000d121848 */
[----:B------:R4:W-:Y:S04]  /*efc0*/  STL.64 [R1+0x720], R32 ;  /* 0x0007202001007387 */ /* 0x0009e80000100a00 */
[----:B------:R4:W-:Y:S01]  /*efd0*/  LDGSTS.E [R8+0x4de00], [R32.64], !P2 ;  /* 0x4de0000020087fae */ /* 0x0009e2000d121848 */
[----:B-1----:R-:W-:-:S03]  /*efe0*/  IMAD.WIDE R34, R2, 0x4, R12 ;  /* 0x0000000402227825 */ /* 0x002fc600078e020c */
[----:B------:R-:W2:Y:S01]  /*eff0*/  LDL.LU.64 R12, [R1+0x8] ;  /* 0x00000800010c7983 */ /* 0x000ea20000300a00 */
[----:B----4-:R-:W-:-:S03]  /*f000*/  IMAD.WIDE R32, R2, 0x4, R6 ;  /* 0x0000000402207825 */ /* 0x010fc600078e0206 */
[----:B------:R-:W4:Y:S01]  /*f010*/  LDL.LU.64 R6, [R1] ;  /* 0x0000000001067983 */ /* 0x000f220000300a00 */
[----:B------:R-:W-:-:S04]  /*f020*/  IADD3 R4, R3, -0xa0, RZ ;  /* 0xffffff6003047810 */ /* 0x000fc80007ffe0ff */
[----:B------:R-:W-:Y:S02]  /*f030*/  ISETP.GE.U32.AND P4, PT, R4, 0x7fffff21, PT ;  /* 0x7fffff210400780c */ /* 0x000fe40003f86070 */
[----:B------:R-:W-:-:S04]  /*f040*/  IADD3 R4, R3, -0xa4, RZ ;  /* 0xffffff5c03047810 */ /* 0x000fc80007ffe0ff */
[----:B------:R-:W-:Y:S02]  /*f050*/  ISETP.GE.U32.AND P5, PT, R4, 0x7fffff1d, PT ;  /* 0x7fffff1d0400780c */ /* 0x000fe40003fa6070 */
[----:B------:R-:W-:Y:S01]  /*f060*/  IADD3 R4, R3, -0xa8, RZ ;  /* 0xffffff5803047810 */ /* 0x000fe20007ffe0ff */
[----:B------:R-:W-:-:S03]  /*f070*/  IMAD.WIDE R30, R2, 0x4, R30 ;  /* 0x00000004021e7825 */ /* 0x000fc600078e021e */
[----:B------:R-:W-:Y:S01]  /*f080*/  ISETP.GE.U32.AND P6, PT, R4, 0x7fffff19, PT ;  /* 0x7fffff190400780c */ /* 0x000fe20003fc6070 */
[----:B------:R-:W-:Y:S01]  /*f090*/  IMAD.WIDE R28, R2, 0x4, R28 ;  /* 0x00000004021c7825 */ /* 0x000fe200078e021c */
[----:B------:R-:W-:Y:S01]  /*f0a0*/  IADD3 R4, R3, -0xac, RZ ;  /* 0xffffff5403047810 */ /* 0x000fe20007ffe0ff */
[----:B------:R-:W-:Y:S04]  /*f0b0*/  STL.64 [R1+0x6f0], R34 ;  /* 0x0006f02201007387 */ /* 0x000fe80000100a00 */
[----:B------:R1:W-:Y:S01]  /*f0c0*/  LDGSTS.E [R8+0x4f800], [R34.64], !P4 ;  /* 0x4f80000022087fae */ /* 0x0003e2000e121848 */
[----:B------:R-:W-:-:S03]  /*f0d0*/  ISETP.GE.U32.AND P0, PT, R4, 0x7fffff15, PT ;  /* 0x7fffff150400780c */ /* 0x000fc60003f06070 */
[----:B------:R-:W1:Y:S01]  /*f0e0*/  S2R R5, SR_TID.X ;  /* 0x0000000000057919 */ /* 0x000e620000002100 */
[----:B------:R-:W-:-:S03]  /*f0f0*/  IADD3 R4, R3, -0xb0, RZ ;  /* 0xffffff5003047810 */ /* 0x000fc60007ffe0ff */
[----:B------:R-:W-:Y:S04]  /*f100*/  STL.64 [R1+0x6e0], R32 ;  /* 0x0006e02001007387 */ /* 0x000fe80000100a00 */
[----:B------:R1:W-:Y:S04]  /*f110*/  LDGSTS.E [R8+0x4fa00], [R32.64], !P4 ;  /* 0x4fa0000020087fae */ /* 0x0003e8000e121848 */
[----:B------:R-:W-:Y:S04]  /*f120*/  STL.64 [R1+0x6d0], R30 ;  /* 0x0006d01e01007387 */ /* 0x000fe80000100a00 */
[----:B------:R1:W-:Y:S01]  /*f130*/  LDGSTS.E [R8+0x4fc00], [R30.64], !P4 ;  /* 0x4fc000001e087fae */ /* 0x0003e2000e121848 */
[----:B------:R-:W-:-:S03]  /*f140*/  IMAD.WIDE R26, R2, 0x4, R26 ;  /* 0x00000004021a7825 */ /* 0x000fc600078e021a */
[----:B------:R-:W-:Y:S04]  /*f150*/  STL.64 [R1+0x6c0], R28 ;  /* 0x0006c01c01007387 */ /* 0x000fe80000100a00 */
[----:B------:R1:W-:Y:S01]  /*f160*/  LDGSTS.E [R8+0x4fe00], [R28.64], !P4 ;  /* 0x4fe000001c087fae */ /* 0x0003e2000e121848 */
[----:B------:R-:W-:-:S04]  /*f170*/  IMAD.WIDE R10, R2, 0x4, R10 ;  /* 0x00000004020a7825 */ /* 0x000fc800078e020a */
[C---:B------:R-:W-:Y:S01]  /*f180*/  IMAD.WIDE R24, R2.reuse, 0x4, R24 ;  /* 0x0000000402187825 */ /* 0x040fe200078e0218 */
[----:B------:R-:W-:Y:S03]  /*f190*/  STL.64 [R1+0x670], R26 ;  /* 0x0006701a01007387 */ /* 0x000fe60000100a00 */
[----:B------:R-:W-:Y:S01]  /*f1a0*/  IMAD.WIDE R22, R2, 0x4, R22 ;  /* 0x0000000402167825 */ /* 0x000fe200078e0216 */
[----:B------:R1:W-:Y:S01]  /*f1b0*/  LDGSTS.E [R8+0x51800], [R26.64], !P5 ;  /* 0x518000001a087fae */ /* 0x0003e2000e921848 */
[----:B------:R-:W-:-:S03]  /*f1c0*/  ISETP.GE.U32.AND P1, PT, R4, 0x7fffff11, PT ;  /* 0x7fffff110400780c */ /* 0x000fc60003f26070 */
[----:B------:R-:W-:Y:S04]  /*f1d0*/  STL.64 [R1+0x9f0], R10 ;  /* 0x0009f00a01007387 */ /* 0x000fe80000100a00 */
[----:B------:R1:W-:Y:S01]  /*f1e0*/  LDGSTS.E [R8+0x51a00], [R24.64], !P5 ;  /* 0x51a0000018087fae */ /* 0x0003e2000e921848 */
[----:B------:R-:W-:-:S03]  /*f1f0*/  IADD3 R4, R3, -0xb4, RZ ;  /* 0xffffff4c03047810 */ /* 0x000fc60007ffe0ff */
[----:B------:R-:W-:Y:S04]  /*f200*/  STL.64 [R1+0x518], R24 ;  /* 0x0005181801007387 */ /* 0x000fe80000100a00 */
[----:B------:R1:W-:Y:S04]  /*f210*/  LDGSTS.E [R8+0x51c00], [R22.64], !P5 ;  /* 0x51c0000016087fae */ /* 0x0003e8000e921848 */
[----:B------:R-:W-:Y:S01]  /*f220*/  STL.64 [R1+0x510], R22 ;  /* 0x0005101601007387 */ /* 0x000fe20000100a00 */
[----:B---3--:R-:W-:-:S05]  /*f230*/  IMAD.WIDE R20, R2, 0x4, R20 ;  /* 0x0000000402147825 */ /* 0x008fca00078e0214 */
[----:B------:R3:W-:Y:S01]  /*f240*/  LDGSTS.E [R8+0x51e00], [R20.64], !P5 ;  /* 0x51e0000014087fae */ /* 0x0007e2000e921848 */
[----:B------:R-:W-:-:S03]  /*f250*/  IMAD.WIDE R18, R2, 0x4, R18 ;  /* 0x0000000402127825 */ /* 0x000fc600078e0212 */
[----:B------:R-:W-:Y:S04]  /*f260*/  STL.64 [R1+0x4f8], R20 ;  /* 0x0004f81401007387 */ /* 0x000fe80000100a00 */
[----:B------:R1:W-:Y:S01]  /*f270*/  LDGSTS.E [R8+0x53800], [R10.64], !P6 ;  /* 0x538000000a087fae */ /* 0x0003e2000f121848 */
[----:B--2---:R-:W-:-:S03]  /*f280*/  IMAD.WIDE R16, R2, 0x4, R16 ;  /* 0x0000000402107825 */ /* 0x004fc600078e0210 */
[----:B------:R-:W-:Y:S04]  /*f290*/  STL.64 [R1+0x640], R18 ;  /* 0x0006401201007387 */ /* 0x000fe80000100a00 */
[----:B------:R2:W-:Y:S01]  /*f2a0*/  LDGSTS.E [R8+0x53a00], [R18.64], !P6 ;  /* 0x53a0000012087fae */ /* 0x0005e2000f121848 */
[----:B------:R-:W-:-:S03]  /*f2b0*/  IMAD.WIDE R14, R2, 0x4, R14 ;  /* 0x00000004020e7825 */ /* 0x000fc600078e020e */
[----:B------:R1:W-:Y:S01]  /*f2c0*/  STL.64 [R1+0x630], R16 ;  /* 0x0006301001007387 */ /* 0x0003e20000100a00 */
[----:B------:R-:W-:-:S03]  /*f2d0*/  ISETP.GE.U32.AND P3, PT, R4, 0x7fffff0d, PT ;  /* 0x7fffff0d0400780c */ /* 0x000fc60003f66070 */
[----:B------:R1:W-:Y:S01]  /*f2e0*/  LDGSTS.E [R8+0x53c00], [R16.64], !P6 ;  /* 0x53c0000010087fae */ /* 0x0003e2000f121848 */
[----:B------:R-:W-:-:S03]  /*f2f0*/  IADD3 R4, R3, -0xb8, RZ ;  /* 0xffffff4803047810 */ /* 0x000fc60007ffe0ff */
[----:B------:R-:W-:Y:S04]  /*f300*/  STL.64 [R1+0x620], R14 ;  /* 0x0006200e01007387 */ /* 0x000fe80000100a00 */
[----:B------:R4:W-:Y:S04]  /*f310*/  LDGSTS.E [R8+0x53e00], [R14.64], !P6 ;  /* 0x53e000000e087fae */ /* 0x0009e8000f121848 */
[----:B------:R-:W2:Y:S01]  /*f320*/  S2R R9, SR_TID.X ;  /* 0x0000000000097919 */ /* 0x000ea20000002100 */
[----:B------:R-:W-:Y:S02]  /*f330*/  ISETP.GE.U32.AND P2, PT, R4, 0x7fffff09, PT ;  /* 0x7fffff090400780c */ /* 0x000fe40003f46070 */
[----:B------:R-:W-:Y:S01]  /*f340*/  IADD3 R4, R3, -0xbc, RZ ;  /* 0xffffff4403047810 */ /* 0x000fe20007ffe0ff */
[----:B-1----:R-:W-:-:S04]  /*f350*/  IMAD.WIDE R16, R2, 0x4, R12 ;  /* 0x0000000402107825 */ /* 0x002fc800078e020c */
[----:B------:R-:W-:Y:S01]  /*f360*/  IMAD.WIDE R12, R2, 0x4, R250 ;  /* 0x00000004020c7825 */ /* 0x000fe200078e02fa */
[----:B------:R1:W-:Y:S04]  /*f370*/  STL.64 [R1+0x5e0], R16 ;  /* 0x0005e01001007387 */ /* 0x0003e80000100a00 */
[----:B------:R1:W-:Y:S01]  /*f380*/  LDGSTS.E [R8+0x55800], [R16.64], !P0 ;  /* 0x5580000010087fae */ /* 0x0003e2000c121848 */
[----:B------:R-:W-:Y:S02]  /*f390*/  ISETP.GE.U32.AND P4, PT, R4, 0x7fffff05, PT ;  /* 0x7fffff050400780c */ /* 0x000fe40003f86070 */
[----:B------:R-:W-:Y:S02]  /*f3a0*/  IADD3 R4, R3, -0xc0, RZ ;  /* 0xffffff4003047810 */ /* 0x000fe40007ffe0ff */
[----:B------:R-:W-:Y:S01]  /*f3b0*/  LOP3.LUT R11, R5, 0x3f, RZ, 0xc0, !PT ;  /* 0x0000003f050b7812 */ /* 0x000fe200078ec0ff */
[----:B-1----:R-:W-:Y:S01]  /*f3c0*/  IMAD.WIDE R16, R2, 0x4, R44 ;  /* 0x0000000402107825 */ /* 0x002fe200078e022c */
[----:B------:R-:W-:-:S02]  /*f3d0*/  ISETP.GE.U32.AND P5, PT, R4, 0x7fffff01, PT ;  /* 0x7fffff010400780c */ /* 0x000fc40003fa6070 */
[----:B------:R-:W-:Y:S01]  /*f3e0*/  ISETP.GE.AND P6, PT, R11, R4, PT ;  /* 0x000000040b00720c */ /* 0x000fe20003fc6270 */
[----:B------:R-:W-:Y:S01]  /*f3f0*/  IMAD.WIDE R24, R2, 0x4, R60 ;  /* 0x0000000402187825 */ /* 0x000fe200078e023c */
[----:B------:R-:W-:-:S03]  /*f400*/  IADD3 R4, R3, -0xc1, RZ ;  /* 0xffffff3f03047810 */ /* 0x000fc60007ffe0ff */
[----:B--2---:R-:W-:-:S04]  /*f410*/  IMAD.WIDE R18, R2, 0x4, R68 ;  /* 0x0000000402127825 */ /* 0x004fc800078e0244 */
[----:B------:R-:W-:-:S04]  /*f420*/  IMAD.WIDE R22, R2, 0x4, R62 ;  /* 0x0000000402167825 */ /* 0x000fc800078e023e */
[----:B---3--:R-:W-:Y:S01]  /*f430*/  IMAD.WIDE R20, R2, 0x4, R64 ;  /* 0x0000000402147825 */ /* 0x008fe200078e0240 */
[----:B------:R-:W-:-:S04]  /*f440*/  LOP3.LUT R9, R9, 0x3f, RZ, 0xc0, !PT ;  /* 0x0000003f09097812 */ /* 0x000fc800078ec0ff */
[----:B------:R-:W-:Y:S01]  /*f450*/  SHF.L.U32 R9, R9, 0x2, RZ ;  /* 0x0000000209097819 */ /* 0x000fe200000006ff */
[----:B------:R-:W-:Y:S02]  /*f460*/  IMAD.SHL.U32 R11, R11, 0x4, RZ ;  /* 0x000000040b0b7824 */ /* 0x000fe400078e00ff */
[----:B----4-:R-:W-:-:S04]  /*f470*/  IMAD.WIDE R14, R2, 0x4, R6 ;  /* 0x00000004020e7825 */ /* 0x010fc800078e0206 */
[C---:B------:R-:W-:Y:S01]  /*f480*/  IMAD.WIDE R6, R2.reuse, 0x4, R248 ;  /* 0x0000000402067825 */ /* 0x040fe200078e02f8 */
        /* <DEDUP_REMOVED lines=21> */
[----:B------:R3:W-:Y:S01]  /*f5e0*/  STL.64 [R1+0x4a8], R14 ;  /* 0x0004a80e01007387 */ /* 0x0007e20000100a00 */
[----:B-1----:R-:W-:-:S03]  /*f5f0*/  IMAD.WIDE R6, R2, 0x4, R58 ;  /* 0x0000000402067825 */ /* 0x002fc600078e023a */
[----:B------:R2:W-:Y:S01]  /*f600*/  LDGSTS.E [R8+0x59800], [R16.64], !P3 ;  /* 0x5980000010087fae */ /* 0x0005e2000d921848 */
[----:B------:R-:W-:-:S03]  /*f610*/  ISETP.GE.U32.AND P0, PT, R4, 0x7fffff00, PT ;  /* 0x7fffff000400780c */ /* 0x000fc60003f06070 */
[----:B------:R1:W-:Y:S04]  /*f620*/  STL.64 [R1+0x4a0], R12 ;  /* 0x0004a00c01007387 */ /* 0x0003e80000100a00 */
[----:B------:R3:W-:Y:S01]  /*f630*/  LDGSTS.E [R8+0x59a00], [R14.64], !P3 ;  /* 0x59a000000e087fae */ /* 0x0007e2000d921848 */
[----:B------:R-:W-:-:S03]  /*f640*/  IADD3 R4, R3, -0xc5, RZ ;  /* 0xffffff3b03047810 */ /* 0x000fc60007ffe0ff */
[----:B------:R4:W-:Y:S01]  /*f650*/  STL.64 [R1+0x490], R6 ;  /* 0x0004900601007387 */ /* 0x0009e20000100a00 */
[----:B--2---:R-:W-:-:S03]  /*f660*/  IMAD.WIDE R16, R2, 0x4, R70 ;  /* 0x0000000402107825 */ /* 0x004fc600078e0246 */
[----:B------:R1:W-:Y:S01]  /*f670*/  LDGSTS.E [R8+0x59c00], [R12.64], !P3 ;  /* 0x59c000000c087fae */ /* 0x0003e2000d921848 */
[----:B---3--:R-:W-:-:S03]  /*f680*/  IMAD.WIDE R14, R2, 0x4, R66 ;  /* 0x00000004020e7825 */ /* 0x008fc600078e0242 */
[----:B------:R4:W-:Y:S04]  /*f690*/  LDGSTS.E [R8+0x59e00], [R6.64], !P3 ;  /* 0x59e0000006087fae */ /* 0x0009e8000d921848 */
[----:B------:R-:W-:Y:S01]  /*f6a0*/  STL.64 [R1+0x228], R24 ;  /* 0x0002281801007387 */ /* 0x000fe20000100a00 */
[----:B-1----:R-:W-:-:S03]  /*f6b0*/  IMAD.WIDE R12, R2, 0x4, R72 ;  /* 0x00000004020c7825 */ /* 0x002fc600078e0248 */
[----:B------:R-:W-:Y:S04]  /*f6c0*/  STL.64 [R1+0x220], R18 ;  /* 0x0002201201007387 */ /* 0x000fe80000100a00 */
[----:B------:R1:W-:Y:S01]  /*f6d0*/  LDGSTS.E [R8+0x5b800], [R24.64], !P2 ;  /* 0x5b80000018087fae */ /* 0x0003e2000d121848 */
[----:B----4-:R-:W-:-:S03]  /*f6e0*/  IMAD.WIDE R6, R2, 0x4, R74 ;  /* 0x0000000402067825 */ /* 0x010fc600078e024a */
[----:B------:R-:W-:Y:S04]  /*f6f0*/  STL.64 [R1+0x218], R22 ;  /* 0x0002181601007387 */ /* 0x000fe80000100a00 */
[----:B------:R2:W-:Y:S01]  /*f700*/  LDGSTS.E [R8+0x5ba00], [R22.64], !P2 ;  /* 0x5ba0000016087fae */ /* 0x0005e2000d121848 */
[----:B------:R-:W-:-:S03]  /*f710*/  ISETP.GE.U32.AND P1, PT, R4, 0x7ffffefc, PT ;  /* 0x7ffffefc0400780c */ /* 0x000fc60003f26070 */
[----:B------:R-:W-:Y:S04]  /*f720*/  STL.64 [R1+0x210], R20 ;  /* 0x0002101401007387 */ /* 0x000fe80000100a00 */
[----:B------:R3:W-:Y:S01]  /*f730*/  LDGSTS.E [R8+0x5bc00], [R20.64], !P2 ;  /* 0x5bc0000014087fae */ /* 0x0007e2000d121848 */
[----:B------:R-:W-:-:S03]  /*f740*/  IADD3 R4, R3, -0xc9, RZ ;  /* 0xffffff3703047810 */ /* 0x000fc60007ffe0ff */
[----:B------:R4:W-:Y:S04]  /*f750*/  STL.64 [R1+0x208], R14 ;  /* 0x0002080e01007387 */ /* 0x0009e80000100a00 */
[----:B------:R4:W-:Y:S04]  /*f760*/  LDGSTS.E [R8+0x5be00], [R14.64], !P2 ;  /* 0x5be000000e087fae */ /* 0x0009e8000d121848 */
[----:B------:R1:W-:Y:S04]  /*f770*/  LDGSTS.E [R8+0x5d800], [R18.64], !P4 ;  /* 0x5d80000012087fae */ /* 0x0003e8000e121848 */
[----:B------:R1:W-:Y:S01]  /*f780*/  LDGSTS.E [R8+0x5da00], [R16.64], !P4 ;  /* 0x5da0000010087fae */ /* 0x0003e2000e121848 */
[----:B----4-:R-:W-:-:S03]  /*f790*/  SHF.R.S32.HI R15, RZ, 0x6, R5 ;  /* 0x00000006ff0f7819 */ /* 0x010fc60000011405 */
[----:B------:R4:W-:Y:S01]  /*f7a0*/  LDGSTS.E [R8+0x5dc00], [R12.64], !P4 ;  /* 0x5dc000000c087fae */ /* 0x0009e2000e121848 */
[----:B------:R-:W-:Y:S02]  /*f7b0*/  ISETP.GE.U32.AND P3, PT, R4, 0x7ffffef8, PT ;  /* 0x7ffffef80400780c */ /* 0x000fe40003f66070 */
[----:B------:R-:W-:Y:S01]  /*f7c0*/  SGXT R15, R15, 0x1 ;  /* 0x000000010f0f781a */ /* 0x000fe20000000200 */
[----:B------:R2:W-:Y:S01]  /*f7d0*/  LDGSTS.E [R8+0x5de00], [R6.64], !P4 ;  /* 0x5de0000006087fae */ /* 0x0005e2000e121848 */
[----:B------:R-:W-:Y:S01]  /*f7e0*/  ISETP.NE.U32.AND P4, PT, R252, RZ, PT ;  /* 0x000000fffc00720c */ /* 0x000fe20003f85070 */
[C---:B---3--:R-:W-:Y:S01]  /*f7f0*/  IMAD.WIDE R20, R2.reuse, 0x4, R76 ;  /* 0x0000000402147825 */ /* 0x048fe200078e024c */
[----:B------:R-:W-:Y:S01]  /*f800*/  IADD3 R4, R3, -0xcd, RZ ;  /* 0xffffff3303047810 */ /* 0x000fe20007ffe0ff */
[----:B------:R3:W-:Y:S01]  /*f810*/  STL.64 [R1+0x200], R16 ;  /* 0x0002001001007387 */ /* 0x0007e20000100a00 */
[----:B------:R-:W-:Y:S01]  /*f820*/  LOP3.LUT R10, R9, 0x110, R15, 0x78, !PT ;  /* 0x00000110090a7812 */ /* 0x000fe200078e780f */
[----:B-1----:R-:W-:-:S02]  /*f830*/  IMAD.WIDE R18, R2, 0x4, R78 ;  /* 0x0000000402127825 */ /* 0x002fc400078e024e */
[----:B------:R4:W-:Y:S01]  /*f840*/  STL.64 [R1+0x1f8], R12 ;  /* 0x0001f80c01007387 */ /* 0x0009e20000100a00 */
[----:B------:R-:W-:Y:S02]  /*f850*/  ISETP.GE.U32.AND P2, PT, R4, 0x7ffffef4, PT ;  /* 0x7ffffef40400780c */ /* 0x000fe40003f46070 */
[----:B------:R-:W-:Y:S01]  /*f860*/  IADD3 R4, R10, 0x100000, RZ ;  /* 0x001000000a047810 */ /* 0x000fe20007ffe0ff */
[----:B------:R2:W-:Y:S01]  /*f870*/  STL.64 [R1+0x1f0], R6 ;  /* 0x0001f00601007387 */ /* 0x0005e20000100a00 */
[----:B---3--:R-:W-:-:S03]  /*f880*/  IMAD.WIDE R16, R2, 0x4, R80 ;  /* 0x0000000402107825 */ /* 0x008fc600078e0250 */
[----:B------:R1:W-:Y:S01]  /*f890*/  LDGSTS.E [R8+0x5f800], [R20.64], !P5 ;  /* 0x5f80000014087fae */ /* 0x0003e2000e921848 */
[----:B----4-:R-:W-:-:S03]  /*f8a0*/  IMAD.WIDE R12, R2, 0x4, R82 ;  /* 0x00000004020c7825 */ /* 0x010fc600078e0252 */
[----:B------:R1:W-:Y:S01]  /*f8b0*/  STL.64 [R1+0x9e8], R20 ;  /* 0x0009e81401007387 */ /* 0x0003e20000100a00 */
[----:B--2---:R-:W-:-:S03]  /*f8c0*/  IMAD.WIDE R6, R0, 0x4, R84 ;  /* 0x0000000400067825 */ /* 0x004fc600078e0254 */
[----:B------:R2:W-:Y:S01]  /*f8d0*/  LDGSTS.E [R8+0x5fa00], [R18.64], !P5 ;  /* 0x5fa0000012087fae */ /* 0x0005e2000e921848 */
[----:B------:R-:W-:-:S03]  /*f8e0*/  IADD3 R5, R3, -0xd1, RZ ;  /* 0xffffff2f03057810 */ /* 0x000fc60007ffe0ff */
[----:B------:R2:W-:Y:S01]  /*f8f0*/  STL.64 [R1+0x9e0], R18 ;  /* 0x0009e01201007387 */ /* 0x0005e20000100a00 */
[----:B------:R-:W-:-:S03]  /*f900*/  IMAD.WIDE R22, R0, 0x4, R86 ;  /* 0x0000000400167825 */ /* 0x000fc600078e0256 */
[----:B------:R3:W-:Y:S01]  /*f910*/  LDGSTS.E [R8+0x5fc00], [R16.64], !P5 ;  /* 0x5fc0000010087fae */ /* 0x0007e2000e921848 */
[----:B-1----:R-:W-:-:S03]  /*f920*/  IMAD.WIDE R20, R0, 0x4, R88 ;  /* 0x0000000400147825 */ /* 0x002fc600078e0258 */
[----:B------:R1:W-:Y:S04]  /*f930*/  STL.64 [R1+0x9d8], R16 ;  /* 0x0009d81001007387 */ /* 0x0003e80000100a00 */
[----:B------:R3:W-:Y:S01]  /*f940*/  LDGSTS.E [R8+0x5fe00], [R12.64], !P5 ;  /* 0x5fe000000c087fae */ /* 0x0007e2000e921848 */
[----:B--2---:R-:W-:-:S03]  /*f950*/  IMAD.WIDE R18, R0, 0x4, R90 ;  /* 0x0000000400127825 */ /* 0x004fc600078e025a */
[----:B------:R2:W-:Y:S04]  /*f960*/  STL.64 [R1+0x9d0], R12 ;  /* 0x0009d00c01007387 */ /* 0x0005e80000100a00 */
[----:B------:R-:W0:Y:S04]  /*f970*/  LDGDEPBAR ;  /* 0x00000000000079af */ /* 0x000e280000000000 */
[----:B------:R4:W-:Y:S01]  /*f980*/  STL.64 [R1+0x100], R6 ;  /* 0x0001000601007387 */ /* 0x0009e20000100a00 */
[----:B---3--:R-:W-:-:S03]  /*f990*/  IADD3 R8, R10, 0x100000, RZ ;  /* 0x001000000a087810 */ /* 0x008fc60007ffe0ff */
[----:B------:R4:W-:Y:S01]  /*f9a0*/  LDGSTS.E [R4+-0x58000], [R6.64], P4 ;  /* 0xa800000006047fae */ /* 0x0009e2000a121848 */
[----:B------:R-:W-:Y:S01]  /*f9b0*/  ISETP.GE.U32.AND P5, PT, R5, 0x7ffffef0, PT ;  /* 0x7ffffef00500780c */ /* 0x000fe20003fa6070 */
[----:B-1----:R-:W-:Y:S01]  /*f9c0*/  IMAD.WIDE R16, R0, 0x4, R92 ;  /* 0x0000000400107825 */ /* 0x002fe200078e025c */
[----:B------:R-:W-:Y:S01]  /*f9d0*/  IADD3 R5, R10, 0x100000, RZ ;  /* 0x001000000a057810 */ /* 0x000fe20007ffe0ff */
[----:B------:R-:W-:Y:S01]  /*f9e0*/  STL.64 [R1+0xf8], R22 ;  /* 0x0000f81601007387 */ /* 0x000fe20000100a00 */
[----:B------:R-:W-:Y:S01]  /*f9f0*/  LOP3.LUT R9, R9, 0x110, R15, 0x78, !PT ;  /* 0x0000011009097812 */ /* 0x000fe200078e780f */
[----:B--2---:R-:W-:Y:S02]  /*fa00*/  IMAD.WIDE R12, R0, 0x4, R94 ;  /* 0x00000004000c7825 */ /* 0x004fe400078e025e */
[----:B------:R1:W-:Y:S01]  /*fa10*/  LDGSTS.E [R8+-0x57800], [R22.64], P4 ;  /* 0xa880000016087fae */ /* 0x0003e2000a121848 */
[C---:B----4-:R-:W-:Y:S02]  /*fa20*/  IADD3 R7, R10.reuse, 0x100000, RZ ;  /* 0x001000000a077810 */ /* 0x050fe40007ffe0ff */
[----:B------:R-:W-:Y:S01]  /*fa30*/  IADD3 R6, R10, 0x100000, RZ ;  /* 0x001000000a067810 */ /* 0x000fe20007ffe0ff */
[----:B------:R2:W-:Y:S01]  /*fa40*/  STL.64 [R1+0x458], R20 ;  /* 0x0004581401007387 */ /* 0x0005e20000100a00 */
[----:B------:R-:W-:-:S03]  /*fa50*/  LOP3.LUT R9, R9, 0x20, RZ, 0x3c, !PT ;  /* 0x0000002009097812 */ /* 0x000fc600078e3cff */
[----:B------:R2:W-:Y:S04]  /*fa60*/  LDGSTS.E [R7+-0x57000], [R20.64], P4 ;  /* 0xa900000014077fae */ /* 0x0005e8000a121848 */
[----:B------:R3:W-:Y:S04]  /*fa70*/  STL.64 [R1+0x438], R18 ;  /* 0x0004381201007387 */ /* 0x0007e80000100a00 */
[----:B------:R3:W-:Y:S01]  /*fa80*/  LDGSTS.E [R6+-0x56800], [R18.64], P4 ;  /* 0xa980000012067fae */ /* 0x0007e2000a121848 */
[----:B--2---:R-:W-:-:S03]  /*fa90*/  IMAD.WIDE R20, R0, 0x4, R96 ;  /* 0x0000000400147825 */ /* 0x004fc600078e0260 */
[----:B------:R2:W-:Y:S04]  /*faa0*/  LDGSTS.E [R5+-0x56000], [R16.64], P4 ;  /* 0xaa00000010057fae */ /* 0x0005e8000a121848 */
[----:B------:R4:W-:Y:S01]  /*fab0*/  LDGSTS.E [R4+-0x55800], [R12.64], P4 ;  /* 0xaa8000000c047fae */ /* 0x0009e2000a121848 */
[----:B---3--:R-:W-:-:S03]  /*fac0*/  IMAD.WIDE R18, R0, 0x4, R98 ;  /* 0x0000000400127825 */ /* 0x008fc600078e0262 */
[----:B------:R1:W-:Y:S01]  /*fad0*/  LDGSTS.E [R8+-0x55000], [R20.64], P4 ;  /* 0xab00000014087fae */ /* 0x0003e2000a121848 */
[----:B------:R-:W-:-:S03]  /*fae0*/  IADD3 R6, R9, 0x100000, RZ ;  /* 0x0010000009067810 */ /* 0x000fc60007ffe0ff */
[----:B------:R3:W-:Y:S01]  /*faf0*/  LDGSTS.E [R7+-0x54800], [R18.64], P4 ;  /* 0xab80000012077fae */ /* 0x0007e2000a121848 */
[C---:B--2---:R-:W-:Y:S02]  /*fb00*/  IADD3 R5, R9.reuse, 0x100000, RZ ;  /* 0x0010000009057810 */ /* 0x044fe40007ffe0ff */
[C---:B----4-:R-:W-:Y:S02]  /*fb10*/  IADD3 R4, R9.reuse, 0x100000, RZ ;  /* 0x0010000009047810 */ /* 0x050fe40007ffe0ff */
[C---:B-1----:R-:W-:Y:S02]  /*fb20*/  IADD3 R8, R9.reuse, 0x100000, RZ ;  /* 0x0010000009087810 */ /* 0x042fe40007ffe0ff */
[----:B---3--:R-:W-:Y:S02]  /*fb30*/  IADD3 R7, R9, 0x100000, RZ ;  /* 0x0010000009077810 */ /* 0x008fe40007ffe0ff */
[----:B------:R-:W1:Y:S01]  /*fb40*/  S2R R9, SR_TID.X ;  /* 0x0000000000097919 */ /* 0x000e620000002100 */
[----:B------:R-:W-:-:S03]  /*fb50*/  IMAD.WIDE R14, R0, 0x4, R102 ;  /* 0x00000004000e7825 */ /* 0x000fc600078e0266 */
[----:B------:R2:W-:Y:S04]  /*fb60*/  STL.64 [R1+0x1e8], R16 ;  /* 0x0001e81001007387 */ /* 0x0005e80000100a00 */
[----:B------:R3:W-:Y:S04]  /*fb70*/  STL.64 [R1+0x150], R12 ;  /* 0x0001500c01007387 */ /* 0x0007e80000100a00 */
[----:B------:R4:W-:Y:S01]  /*fb80*/  STL.64 [R1+0x130], R20 ;  /* 0x0001301401007387 */ /* 0x0009e20000100a00 */
[----:B--2---:R-:W-:Y:S01]  /*fb90*/  IMAD.WIDE R16, R0, 0x4, R100 ;  /* 0x0000000400107825 */ /* 0x004fe200078e0264 */
[----:B-1----:R-:W-:-:S03]  /*fba0*/  SHF.R.S32.HI R10, RZ, 0x6, R9 ;  /* 0x00000006ff0a7819 */ /* 0x002fc60000011409 */
[----:B---3--:R-:W-:Y:S01]  /*fbb0*/  IMAD.WIDE R12, R0, 0x4, R104 ;  /* 0x00000004000c7825 */ /* 0x008fe200078e0268 */
[----:B------:R1:W-:Y:S01]  /*fbc0*/  STL.64 [R1+0x110], R18 ;  /* 0x0001101201007387 */ /* 0x0003e20000100a00 */
[----:B------:R-:W-:Y:S02]  /*fbd0*/  SGXT R10, R10, 0x1 ;  /* 0x000000010a0a781a */ /* 0x000fe40000000200 */
[----:B----4-:R-:W-:Y:S01]  /*fbe0*/  IMAD.WIDE R20, R0, 0x4, R106 ;  /* 0x0000000400147825 */ /* 0x010fe200078e026a */
[----:B------:R2:W-:Y:S01]  /*fbf0*/  LDGSTS.E [R6+-0x57e00], [R16.64], P4 ;  /* 0xa820000010067fae */ /* 0x0005e2000a121848 */
[----:B------:R-:W-:-:S03]  /*fc00*/  LOP3.LUT R9, R11, 0x110, R10, 0x78, !PT ;  /* 0x000001100b097812 */ /* 0x000fc600078e780a */
[----:B------:R2:W-:Y:S01]  /*fc10*/  STL.64 [R1+0x488], R16 ;  /* 0x0004881001007387 */ /* 0x0005e20000100a00 */
[----:B------:R-:W-:Y:S01]  /*fc20*/  LOP3.LUT R9, R9, 0x40, RZ, 0x3c, !PT ;  /* 0x0000004009097812 */ /* 0x000fe200078e3cff */
[C---:B-1----:R-:W-:Y:S02]  /*fc30*/  IMAD.WIDE R18, R0.reuse, 0x4, R108 ;  /* 0x0000000400127825 */ /* 0x042fe400078e026c */
[----:B------:R1:W-:Y:S04]  /*fc40*/  STL.64 [R1+0x470], R14 ;  /* 0x0004700e01007387 */ /* 0x0003e80000100a00 */
[----:B------:R1:W-:Y:S01]  /*fc50*/  LDGSTS.E [R5+-0x57600], [R14.64], P4 ;  /* 0xa8a000000e057fae */ /* 0x0003e2000a121848 */
[----:B--2---:R-:W-:-:S03]  /*fc60*/  IMAD.WIDE R16, R0, 0x4, R110 ;  /* 0x0000000400107825 */ /* 0x004fc600078e026e */
[----:B------:R2:W-:Y:S04]  /*fc70*/  STL.64 [R1+0x450], R12 ;  /* 0x0004500c01007387 */ /* 0x0005e80000100a00 */
[----:B------:R2:W-:Y:S01]  /*fc80*/  LDGSTS.E [R4+-0x56e00], [R12.64], P4 ;  /* 0xa92000000c047fae */ /* 0x0005e2000a121848 */
[----:B-1----:R-:W-:-:S03]  /*fc90*/  IMAD.WIDE R14, R0, 0x4, R112 ;  /* 0x00000004000e7825 */ /* 0x002fc600078e0270 */
[----:B------:R1:W-:Y:S01]  /*fca0*/  STL.64 [R1+0x430], R20 ;  /* 0x0004301401007387 */ /* 0x0003e20000100a00 */
[----:B------:R-:W-:-:S03]  /*fcb0*/  LOP3.LUT R11, R11, 0x110, R10, 0x78, !PT ;  /* 0x000001100b0b7812 */ /* 0x000fc600078e780a */
[----:B------:R3:W-:Y:S01]  /*fcc0*/  LDGSTS.E [R8+-0x56600], [R20.64], P4 ;  /* 0xa9a0000014087fae */ /* 0x0007e2000a121848 */
[----:B--2---:R-:W-:-:S03]  /*fcd0*/  IMAD.WIDE R12, R0, 0x4, R114 ;  /* 0x00000004000c7825 */ /* 0x004fc600078e0272 */
[----:B------:R2:W-:Y:S04]  /*fce0*/  STL.64 [R1+0x1e0], R18 ;  /* 0x0001e01201007387 */ /* 0x0005e80000100a00 */
[----:B------:R4:W-:Y:S01]  /*fcf0*/  LDGSTS.E [R7+-0x55e00], [R18.64], P4 ;  /* 0xaa20000012077fae */ /* 0x0009e2000a121848 */
[C---:B---3--:R-:W-:Y:S01]  /*fd00*/  IADD3 R8, R9.reuse, 0x100000, RZ ;  /* 0x0010000009087810 */ /* 0x048fe20007ffe0ff */
[C---:B-1----:R-:W-:Y:S02]  /*fd10*/  IMAD.WIDE R20, R0.reuse, 0x4, R116 ;  /* 0x0000000400147825 */ /* 0x042fe400078e0274 */
[----:B------:R1:W-:Y:S04]  /*fd20*/  STL.64 [R1+0x148], R16 ;  /* 0x0001481001007387 */ /* 0x0003e80000100a00 */
[----:B------:R3:W-:Y:S01]  /*fd30*/  LDGSTS.E [R6+-0x55600], [R16.64], P4 ;  /* 0xaaa0000010067fae */ /* 0x0007e2000a121848 */
[----:B----4-:R-:W-:Y:S01]  /*fd40*/  IADD3 R7, R9, 0x100000, RZ ;  /* 0x0010000009077810 */ /* 0x010fe20007ffe0ff */
[----:B--2---:R-:W-:-:S02]  /*fd50*/  IMAD.WIDE R18, R0, 0x4, R118 ;  /* 0x0000000400127825 */ /* 0x004fc400078e0276 */
[----:B------:R2:W-:Y:S01]  /*fd60*/  STL.64 [R1+0x128], R14 ;  /* 0x0001280e01007387 */ /* 0x0005e20000100a00 */
[----:B------:R-:W-:-:S03]  /*fd70*/  LOP3.LUT R11, R11, 0x60, RZ, 0x3c, !PT ;  /* 0x000000600b0b7812 */ /* 0x000fc600078e3cff */
[----:B------:R4:W-:Y:S01]  /*fd80*/  LDGSTS.E [R5+-0x54e00], [R14.64], P4 ;  /* 0xab2000000e057fae */ /* 0x0009e2000a121848 */
[C---:B---3--:R-:W-:Y:S01]  /*fd90*/  IADD3 R6, R9.reuse, 0x100000, RZ ;  /* 0x0010000009067810 */ /* 0x048fe20007ffe0ff */
[C---:B-1----:R-:W-:Y:S02]  /*fda0*/  IMAD.WIDE R16, R0.reuse, 0x4, R120 ;  /* 0x0000000400107825 */ /* 0x042fe400078e0278 */
[----:B------:R1:W-:Y:S04]  /*fdb0*/  STL.64 [R1+0x108], R12 ;  /* 0x0001080c01007387 */ /* 0x0003e80000100a00 */
[----:B------:R3:W-:Y:S01]  /*fdc0*/  LDGSTS.E [R4+-0x54600], [R12.64], P4 ;  /* 0xaba000000c047fae */ /* 0x0007e2000a121848 */
[----:B----4-:R-:W-:Y:S01]  /*fdd0*/  IADD3 R5, R9, 0x100000, RZ ;  /* 0x0010000009057810 */ /* 0x010fe20007ffe0ff */
[----:B--2---:R-:W-:-:S02]  /*fde0*/  IMAD.WIDE R14, R0, 0x4, R122 ;  /* 0x00000004000e7825 */ /* 0x004fc400078e027a */
[----:B------:R2:W-:Y:S04]  /*fdf0*/  STL.64 [R1+0x480], R20 ;  /* 0x0004801401007387 */ /* 0x0005e80000100a00 */
[----:B------:R2:W-:Y:S01]  /*fe00*/  LDGSTS.E [R8+-0x57c00], [R20.64], P4 ;  /* 0xa840000014087fae */ /* 0x0005e2000a121848 */
[----:B---3--:R-:W-:Y:S01]  /*fe10*/  IADD3 R4, R9, 0x100000, RZ ;  /* 0x0010000009047810 */ /* 0x008fe20007ffe0ff */
[C---:B-1----:R-:W-:Y:S02]  /*fe20*/  IMAD.WIDE R12, R0.reuse, 0x4, R124 ;  /* 0x00000004000c7825 */ /* 0x042fe400078e027c */
[----:B------:R1:W-:Y:S04]  /*fe30*/  STL.64 [R1+0x468], R18 ;  /* 0x0004681201007387 */ /* 0x0003e80000100a00 */
[----:B------:R1:W-:Y:S01]  /*fe40*/  LDGSTS.E [R7+-0x57400], [R18.64], P4 ;  /* 0xa8c0000012077fae */ /* 0x0003e2000a121848 */
[----:B--2---:R-:W-:-:S03]  /*fe50*/  IMAD.WIDE R20, R0, 0x4, R126 ;  /* 0x0000000400147825 */ /* 0x004fc600078e027e */
[----:B------:R2:W-:Y:S04]  /*fe60*/  STL.64 [R1+0x448], R16 ;  /* 0x0004481001007387 */ /* 0x0005e80000100a00 */
[----:B------:R2:W-:Y:S01]  /*fe70*/  LDGSTS.E [R6+-0x56c00], [R16.64], P4 ;  /* 0xa940000010067fae */ /* 0x0005e2000a121848 */
[----:B-1----:R-:W-:-:S03]  /*fe80*/  IMAD.WIDE R18, R0, 0x4, R128 ;  /* 0x0000000400127825 */ /* 0x002fc600078e0280 */
[----:B------:R1:W-:Y:S04]  /*fe90*/  STL.64 [R1+0x428], R14 ;  /* 0x0004280e01007387 */ /* 0x0003e80000100a00 */
[----:B------:R3:W-:Y:S01]  /*fea0*/  LDGSTS.E [R5+-0x56400], [R14.64], P4 ;  /* 0xa9c000000e057fae */ /* 0x0007e2000a121848 */
[----:B--2---:R-:W-:-:S03]  /*feb0*/  IMAD.WIDE R16, R0, 0x4, R130 ;  /* 0x0000000400107825 */ /* 0x004fc600078e0282 */
[----:B------:R2:W-:Y:S04]  /*fec0*/  STL.64 [R1+0x160], R12 ;  /* 0x0001600c01007387 */ /* 0x0005e80000100a00 */
[----:B------:R4:W-:Y:S01]  /*fed0*/  LDGSTS.E [R4+-0x55c00], [R12.64], P4 ;  /* 0xaa4000000c047fae */ /* 0x0009e2000a121848 */
[----:B------:R-:W-:Y:S01]  /*fee0*/  IMAD.MOV.U32 R9, RZ, RZ, 0x3f ;  /* 0x0000003fff097424 */ /* 0x000fe200078e00ff */
[C---:B---3--:R-:W-:Y:S01]  /*fef0*/  IADD3 R5, R11.reuse, 0x100000, RZ ;  /* 0x001000000b057810 */ /* 0x048fe20007ffe0ff */
[C---:B-1----:R-:W-:Y:S01]  /*ff00*/  IMAD.WIDE R14, R0.reuse, 0x4, R132 ;  /* 0x00000004000e7825 */ /* 0x042fe200078e0284 */
[----:B------:R1:W-:Y:S04]  /*ff10*/  STL.64 [R1+0x140], R20 ;  /* 0x0001401401007387 */ /* 0x0003e80000100a00 */
[----:B------:R3:W-:Y:S01]  /*ff20*/  LDGSTS.E [R8+-0x55400], [R20.64], P4 ;  /* 0xaac0000014087fae */ /* 0x0007e2000a121848 */
[----:B----4-:R-:W-:Y:S01]  /*ff30*/  IADD3 R4, R11, 0x100000, RZ ;  /* 0x001000000b047810 */ /* 0x010fe20007ffe0ff */
[----:B--2---:R-:W-:-:S02]  /*ff40*/  IMAD.WIDE R12, R0, 0x4, R134 ;  /* 0x00000004000c7825 */ /* 0x004fc400078e0286 */
        /* <DEDUP_REMOVED lines=11> */
[----:B-1----:R-:W-:Y:S02]  /*10000*/  IMAD.WIDE R16, R0, 0x4, R140 ;  /* 0x0000000400107825 */ /* 0x002fe400078e028c */
[----:B------:R1:W-:Y:S01]  /*10010*/  STL.64 [R1+0x460], R12 ;  /* 0x0004600c01007387 */ /* 0x0003e20000100a00 */
[----:B------:R-:W-:-:S03]  /*10020*/  IADD3 R11, R9, c[0x0][0x180], RZ ;  /* 0x00006000090b7a10 */ /* 0x000fc60007ffe0ff */
[----:B------:R1:W-:Y:S01]  /*10030*/  LDGSTS.E [R4+-0x57200], [R12.64], P4 ;  /* 0xa8e000000c047fae */ /* 0x0003e2000a121848 */
[----:B--2---:R-:W-:-:S03]  /*10040*/  IMAD.WIDE R14, R0, 0x4, R142 ;  /* 0x00000004000e7825 */ /* 0x004fc600078e028e */
[----:B------:R2:W-:Y:S04]  /*10050*/  LDGSTS.E [R8+-0x56a00], [R20.64], P4 ;  /* 0xa960000014087fae */ /* 0x0005e8000a121848 */
[----:B------:R-:W-:Y:S01]  /*10060*/  STL.64 [R1+0x440], R20 ;  /* 0x0004401401007387 */ /* 0x000fe20000100a00 */
[----:B-1----:R-:W-:-:S03]  /*10070*/  IMAD.WIDE R12, R0, 0x4, R144 ;  /* 0x00000004000c7825 */ /* 0x002fc600078e0290 */
[----:B------:R-:W-:Y:S01]  /*10080*/  STL.64 [R1+0x420], R18 ;  /* 0x0004201201007387 */ /* 0x000fe20000100a00 */
[----:B--2---:R-:W-:-:S03]  /*10090*/  IMAD.WIDE R8, R0, 0x4, R146 ;  /* 0x0000000400087825 */ /* 0x004fc600078e0292 */
[----:B------:R1:W-:Y:S04]  /*100a0*/  LDGSTS.E [R7+-0x56200], [R18.64], P4 ;  /* 0xa9e0000012077fae */ /* 0x0003e8000a121848 */
[----:B------:R-:W-:Y:S04]  /*100b0*/  STL.64 [R1+0x158], R16 ;  /* 0x0001581001007387 */ /* 0x000fe80000100a00 */
[----:B------:R2:W-:Y:S04]  /*100c0*/  LDGSTS.E [R6+-0x55a00], [R16.64], P4 ;  /* 0xaa60000010067fae */ /* 0x0005e8000a121848 */
[----:B------:R-:W-:Y:S04]  /*100d0*/  STL.64 [R1+0x138], R14 ;  /* 0x0001380e01007387 */ /* 0x000fe80000100a00 */
[----:B------:R3:W-:Y:S04]  /*100e0*/  LDGSTS.E [R5+-0x55200], [R14.64], P4 ;  /* 0xaae000000e057fae */ /* 0x0007e8000a121848 */
[----:B------:R-:W-:Y:S04]  /*100f0*/  STL.64 [R1+0x418], R12 ;  /* 0x0004180c01007387 */ /* 0x000fe80000100a00 */
[----:B------:R4:W-:Y:S04]  /*10100*/  LDGSTS.E [R4+-0x54a00], [R12.64], P4 ;  /* 0xab6000000c047fae */ /* 0x0009e8000a121848 */
[----:B------:R1:W-:Y:S04]  /*10110*/  STL.64 [R1+0x410], R8 ;  /* 0x0004100801007387 */ /* 0x0003e80000100a00 */
[----:B------:R1:W-:Y:S04]  /*10120*/  LDGSTS.E [R5+-0x54200], [R8.64], P4 ;  /* 0xabe0000008057fae */ /* 0x0003e8000a121848 */
[----:B------:R-:W0:Y:S04]  /*10130*/  LDGDEPBAR ;  /* 0x00000000000079af */ /* 0x000e280000000000 */
[----:B-1----:R-:W1:Y:S01]  /*10140*/  S2R R9, SR_TID.X ;  /* 0x0000000000097919 */ /* 0x002e620000002100 */
[----:B----4-:R-:W-:-:S02]  /*10150*/  SEL R4, RZ, 0x4, P6 ;  /* 0x00000004ff047807 */ /* 0x010fc40003000000 */
[----:B------:R-:W-:Y:S02]  /*10160*/  ISETP.GT.AND P6, PT, R11, 0xff, PT ;  /* 0x000000ff0b00780c */ /* 0x000fe40003fc4270 */
[C---:B--2---:R-:W-:Y:S02]  /*10170*/  IADD3 R6, R3.reuse, -0xd5, RZ ;  /* 0xffffff2b03067810 */ /* 0x044fe40007ffe0ff */
[----:B------:R-:W-:Y:S01]  /*10180*/  IADD3 R7, R3, -0xd9, RZ ;  /* 0xffffff2703077810 */ /* 0x000fe20007ffe0ff */
[----:B---3--:R-:W-:Y:S01]  /*10190*/  IMAD.WIDE R14, R2, 0x4, R148 ;  /* 0x00000004020e7825 */ /* 0x008fe200078e0294 */
[----:B------:R-:W-:Y:S02]  /*101a0*/  SEL R252, R4, RZ, P6 ;  /* 0x000000ff04fc7207 */ /* 0x000fe40003000000 */
[----:B------:R-:W-:Y:S01]  /*101b0*/  ISETP.GE.U32.AND P4, PT, R6, 0x7ffffeec, PT ;  /* 0x7ffffeec0600780c */ /* 0x000fe20003f86070 */
[----:B------:R-:W-:Y:S01]  /*101c0*/  IMAD.WIDE R12, R2, 0x4, R150 ;  /* 0x00000004020c7825 */ /* 0x000fe200078e0296 */
[----:B------:R-:W-:-:S03]  /*101d0*/  ISETP.GE.U32.AND P6, PT, R7, 0x7ffffee8, PT ;  /* 0x7ffffee80700780c */ /* 0x000fc60003fc6070 */
[----:B------:R-:W-:Y:S01]  /*101e0*/  IMAD.WIDE R10, R2, 0x4, R152 ;  /* 0x00000004020a7825 */ /* 0x000fe200078e0298 */
[----:B-1----:R-:W-:-:S03]  /*101f0*/  LOP3.LUT R9, R9, 0x7f, RZ, 0xc0, !PT ;  /* 0x0000007f09097812 */ /* 0x002fc600078ec0ff */
[C---:B------:R-:W-:Y:S01]  /*10200*/  IMAD.WIDE R6, R2.reuse, 0x4, R154 ;  /* 0x0000000402067825 */ /* 0x040fe200078e029a */
[----:B------:R-:W-:Y:S01]  /*10210*/  SHF.L.U32 R139, R9, 0x2, RZ ;  /* 0x00000002098b7819 */ /* 0x000fe200000006ff */
[----:B------:R-:W-:Y:S06]  /*10220*/  BAR.SYNC.DEFER_BLOCKING 0x0 ;  /* 0x0000000000007b1d */ /* 0x000fec0000010000 */
[----:B------:R1:W-:Y:S04]  /*10230*/  STL.64 [R1+0x408], R14 ;  /* 0x0004080e01007387 */ /* 0x0003e80000100a00 */
[----:B------:R2:W-:Y:S04]  /*10240*/  STL.64 [R1+0x400], R12 ;  /* 0x0004000c01007387 */ /* 0x0005e80000100a00 */
[----:B------:R3:W-:Y:S04]  /*10250*/  STL.64 [R1+0x3f8], R10 ;  /* 0x0003f80a01007387 */ /* 0x0007e80000100a00 */
[----:B------:R4:W-:Y:S04]  /*10260*/  STL.64 [R1+0x3f0], R6 ;  /* 0x0003f00601007387 */ /* 0x0009e80000100a00 */
[----:B------:R-:W-:Y:S01]  /*10270*/  @!PT LDS RZ, [RZ] ;  /* 0x00000000fffff984 */ /* 0x000fe20000000800 */
[----:B------:R-:W-:Y:S01]  /*10280*/  @!PT LDS RZ, [RZ] ;  /* 0x00000000fffff984 */ /* 0x000fe20000000800 */
[----:B------:R-:W-:Y:S01]  /*10290*/  @!PT LDS RZ, [RZ] ;  /* 0x00000000fffff984 */ /* 0x000fe20000000800 */
[----:B------:R1:W-:Y:S04]  /*102a0*/  LDGSTS.E [R139+0x60000], [R14.64], !P0 ;  /* 0x600000000e8b7fae */ /* 0x0003e8000c121848 */
[----:B------:R2:W-:Y:S04]  /*102b0*/  LDGSTS.E [R139+0x60200], [R12.64], !P0 ;  /* 0x602000000c8b7fae */ /* 0x0005e8000c121848 */
[----:B------:R3:W-:Y:S01]  /*102c0*/  LDGSTS.E [R139+0x60400], [R10.64], !P0 ;  /* 0x604000000a8b7fae */ /* 0x0007e2000c121848 */
[----:B-1----:R-:W-:-:S03]  /*102d0*/  IMAD.WIDE R14, R2, 0x4, R156 ;  /* 0x00000004020e7825 */ /* 0x002fc600078e029c */
[----:B------:R4:W-:Y:S01]  /*102e0*/  LDGSTS.E [R139+0x60600], [R6.64], !P0 ;  /* 0x60600000068b7fae */ /* 0x0009e2000c121848 */
[----:B--2---:R-:W-:-:S03]  /*102f0*/  IMAD.WIDE R12, R2, 0x4, R158 ;  /* 0x00000004020c7825 */ /* 0x004fc600078e029e */
[----:B------:R1:W-:Y:S01]  /*10300*/  STL.64 [R1+0x3e8], R14 ;  /* 0x0003e80e01007387 */ /* 0x0003e20000100a00 */
[----:B---3--:R-:W-:-:S03]  /*10310*/  IMAD.WIDE R10, R2, 0x4, R160 ;  /* 0x00000004020a7825 */ /* 0x008fc600078e02a0 */
[----:B------:R1:W-:Y:S01]  /*10320*/  LDGSTS.E [R139+0x62000], [R14.64], !P1 ;  /* 0x620000000e8b7fae */ /* 0x0003e2000c921848 */
[----:B----4-:R-:W-:-:S03]  /*10330*/  IMAD.WIDE R6, R2, 0x4, R162 ;  /* 0x0000000402067825 */ /* 0x010fc600078e02a2 */
        /* <DEDUP_REMOVED lines=34> */
[----:B------:R-:W-:-:S03]  /*10560*/  IADD3 R4, R3, -0xdd, RZ ;  /* 0xffffff2303047810 */ /* 0x000fc60007ffe0ff */
        /* <DEDUP_REMOVED lines=67> */
[----:B------:R3:W-:Y:S01]  /*109a0*/  STL.64 [R1+0x2d8], R12 ;  /* 0x0002d80c01007387 */ /* 0x0007e20000100a00 */
[----:B--2---:R-:W-:-:S03]  /*109b0*/  IMAD.WIDE R6, R2, 0x4, R226 ;  /* 0x0000000402067825 */ /* 0x004fc600078e02e2 */
[----:B------:R2:W-:Y:S04]  /*109c0*/  STL.64 [R1+0x2d0], R10 ;  /* 0x0002d00a01007387 */ /* 0x0005e80000100a00 */
[----:B------:R2:W-:Y:S04]  /*109d0*/  STL.64 [R1+0x2c8], R6 ;  /* 0x0002c80601007387 */ /* 0x0005e80000100a00 */
[----:B------:R1:W-:Y:S04]  /*109e0*/  LDGSTS.E [R139+0x72000], [R14.64], !P3 ;  /* 0x720000000e8b7fae */ /* 0x0003e8000d921848 */
[----:B------:R-:W4:Y:S04]  /*109f0*/  LDL.LU.64 R18, [R1+0x168] ;  /* 0x0001680001127983 */ /* 0x000f280000300a00 */
[----:B------:R3:W-:Y:S04]  /*10a00*/  LDGSTS.E [R139+0x72200], [R12.64], !P3 ;  /* 0x722000000c8b7fae */ /* 0x0007e8000d921848 */
[----:B------:R-:W4:Y:S01]  /*10a10*/  LDL.LU.64 R16, [R1+0x170] ;  /* 0x0001700001107983 */ /* 0x000f220000300a00 */
[----:B-1----:R-:W-:-:S03]  /*10a20*/  IMAD.WIDE R14, R2, 0x4, R228 ;  /* 0x00000004020e7825 */ /* 0x002fc600078e02e4 */
[----:B------:R2:W-:Y:S01]  /*10a30*/  LDGSTS.E [R139+0x72400], [R10.64], !P3 ;  /* 0x724000000a8b7fae */ /* 0x0005e2000d921848 */
[----:B---3--:R-:W-:-:S03]  /*10a40*/  IMAD.WIDE R12, R2, 0x4, R230 ;  /* 0x00000004020c7825 */ /* 0x008fc600078e02e6 */
[----:B------:R1:W-:Y:S04]  /*10a50*/  LDGSTS.E [R139+0x72600], [R6.64], !P3 ;  /* 0x72600000068b7fae */ /* 0x0003e8000d921848 */
[----:B------:R3:W-:Y:S01]  /*10a60*/  STL.64 [R1+0x2c0], R14 ;  /* 0x0002c00e01007387 */ /* 0x0007e20000100a00 */
[----:B--2---:R-:W-:-:S03]  /*10a70*/  IMAD.WIDE R10, R2, 0x4, R232 ;  /* 0x00000004020a7825 */ /* 0x004fc600078e02e8 */
[----:B------:R2:W-:Y:S01]  /*10a80*/  STL.64 [R1+0x2b8], R12 ;  /* 0x0002b80c01007387 */ /* 0x0005e20000100a00 */
[----:B-1----:R-:W-:-:S03]  /*10a90*/  IMAD.WIDE R6, R2, 0x4, R234 ;  /* 0x0000000402067825 */ /* 0x002fc600078e02ea */
[----:B------:R1:W-:Y:S04]  /*10aa0*/  STL.64 [R1+0x2b0], R10 ;  /* 0x0002b00a01007387 */ /* 0x0003e80000100a00 */
[----:B------:R1:W-:Y:S04]  /*10ab0*/  STL.64 [R1+0x2a8], R6 ;  /* 0x0002a80601007387 */ /* 0x0003e80000100a00 */
[----:B------:R3:W-:Y:S04]  /*10ac0*/  LDGSTS.E [R139+0x74000], [R14.64], !P2 ;  /* 0x740000000e8b7fae */ /* 0x0007e8000d121848 */
[----:B------:R-:W4:Y:S04]  /*10ad0*/  LDL.LU.64 R20, [R1+0x178] ;  /* 0x0001780001147983 */ /* 0x000f280000300a00 */
[----:B------:R2:W-:Y:S04]  /*10ae0*/  LDGSTS.E [R139+0x74200], [R12.64], !P2 ;  /* 0x742000000c8b7fae */ /* 0x0005e8000d121848 */
[----:B---3--:R-:W3:Y:S04]  /*10af0*/  LDL.LU.64 R14, [R1+0x180] ;  /* 0x00018000010e7983 */ /* 0x008ee80000300a00 */
[----:B------:R1:W-:Y:S04]  /*10b00*/  LDGSTS.E [R139+0x74400], [R10.64], !P2 ;  /* 0x744000000a8b7fae */ /* 0x0003e8000d121848 */
[----:B--2---:R-:W2:Y:S01]  /*10b10*/  LDL.LU.64 R12, [R1+0x188] ;  /* 0x00018800010c7983 */ /* 0x004ea20000300a00 */
[----:B------:R-:W-:Y:S01]  /*10b20*/  IADD3 R4, R3, -0xed, RZ ;  /* 0xffffff1303047810 */ /* 0x000fe20007ffe0ff */
[----:B------:R-:W-:-:S02]  /*10b30*/  IMAD.WIDE R26, R2, 0x4, R236 ;  /* 0x00000004021a7825 */ /* 0x000fc400078e02ec */
[----:B------:R1:W-:Y:S04]  /*10b40*/  LDGSTS.E [R139+0x74600], [R6.64], !P2 ;  /* 0x74600000068b7fae */ /* 0x0003e8000d121848 */
[----:B-1----:R-:W2:Y:S01]  /*10b50*/  LDL.LU.64 R10, [R1+0x190] ;  /* 0x00019000010a7983 */ /* 0x002ea20000300a00 */
[----:B------:R-:W-:Y:S01]  /*10b60*/  ISETP.GE.U32.AND P5, PT, R4, 0x7ffffed4, PT ;  /* 0x7ffffed40400780c */ /* 0x000fe20003fa6070 */
[----:B------:R-:W-:-:S04]  /*10b70*/  IMAD.WIDE R24, R2, 0x4, R238 ;  /* 0x0000000402187825 */ /* 0x000fc800078e02ee */
[C---:B------:R-:W-:Y:S01]  /*10b80*/  IMAD.WIDE R22, R2.reuse, 0x4, R240 ;  /* 0x0000000402167825 */ /* 0x040fe200078e02f0 */
[----:B------:R-:W-:Y:S03]  /*10b90*/  STL.64 [R1+0x2a0], R26 ;  /* 0x0002a01a01007387 */ /* 0x000fe60000100a00 */
[C---:B------:R-:W-:Y:S01]  /*10ba0*/  IMAD.WIDE R6, R2.reuse, 0x4, R242 ;  /* 0x0000000402067825 */ /* 0x040fe200078e02f2 */
[----:B------:R-:W-:Y:S04]  /*10bb0*/  STL.64 [R1+0x298], R24 ;  /* 0x0002981801007387 */ /* 0x000fe80000100a00 */
[----:B------:R1:W-:Y:S04]  /*10bc0*/  LDGSTS.E [R139+0x76000], [R26.64], !P5 ;  /* 0x760000001a8b7fae */ /* 0x0003e8000e921848 */
[----:B------:R1:W-:Y:S04]  /*10bd0*/  LDGSTS.E [R139+0x76200], [R24.64], !P5 ;  /* 0x76200000188b7fae */ /* 0x0003e8000e921848 */
[----:B------:R-:W-:Y:S04]  /*10be0*/  STL.64 [R1+0x290], R22 ;  /* 0x0002901601007387 */ /* 0x000fe80000100a00 */
[----:B------:R1:W-:Y:S04]  /*10bf0*/  LDGSTS.E [R139+0x76400], [R22.64], !P5 ;  /* 0x76400000168b7fae */ /* 0x0003e8000e921848 */
[----:B------:R1:W-:Y:S04]  /*10c00*/  STL.64 [R1+0x288], R6 ;  /* 0x0002880601007387 */ /* 0x0003e80000100a00 */
[----:B------:R1:W-:Y:S01]  /*10c10*/  LDGSTS.E [R139+0x76600], [R6.64], !P5 ;  /* 0x76600000068b7fae */ /* 0x0003e2000e921848 */
[----:B------:R-:W-:-:S04]  /*10c20*/  IMAD.WIDE R136, R2, 0x4, R246 ;  /* 0x0000000402887825 */ /* 0x000fc800078e02f6 */
[----:B-1----:R-:W-:-:S05]  /*10c30*/  IMAD.WIDE R6, R2, 0x4, R244 ;  /* 0x0000000402067825 */ /* 0x002fca00078e02f4 */
[----:B------:R-:W-:Y:S04]  /*10c40*/  STL.64 [R1+0x230], R6 ;  /* 0x0002300601007387 */ /* 0x000fe80000100a00 */
[----:B------:R-:W2:Y:S04]  /*10c50*/  LDL.LU.64 R24, [R1+0x198] ;  /* 0x0001980001187983 */ /* 0x000ea80000300a00 */
[----:B------:R-:W2:Y:S01]  /*10c60*/  LDL.LU.64 R22, [R1+0x1a0] ;  /* 0x0001a00001167983 */ /* 0x000ea20000300a00 */
[----:B----4-:R-:W-:-:S03]  /*10c70*/  IMAD.WIDE R134, R2, 0x4, R18 ;  /* 0x0000000402867825 */ /* 0x010fc600078e0212 */
[----:B------:R-:W4:Y:S01]  /*10c80*/  LDL.LU.64 R18, [R1+0x1a8] ;  /* 0x0001a80001127983 */ /* 0x000f220000300a00 */
[----:B------:R-:W-:-:S03]  /*10c90*/  IMAD.WIDE R132, R2, 0x4, R16 ;  /* 0x0000000402847825 */ /* 0x000fc600078e0210 */
[----:B------:R-:W4:Y:S04]  /*10ca0*/  LDL.LU.64 R16, [R1+0x1b0] ;  /* 0x0001b00001107983 */ /* 0x000f280000300a00 */
[----:B------:R1:W-:Y:S04]  /*10cb0*/  STL.64 [R1+0xd28], R136 ;  /* 0x000d288801007387 */ /* 0x0003e80000100a00 */
[----:B------:R-:W-:Y:S04]  /*10cc0*/  STL.64 [R1+0xd30], R134 ;  /* 0x000d308601007387 */ /* 0x000fe80000100a00 */
[----:B------:R-:W-:Y:S01]  /*10cd0*/  STL.64 [R1+0xd38], R132 ;  /* 0x000d388401007387 */ /* 0x000fe20000100a00 */
[----:B------:R-:W-:-:S03]  /*10ce0*/  IMAD.WIDE R130, R2, 0x4, R20 ;  /* 0x0000000402827825 */ /* 0x000fc600078e0214 */
[----:B------:R-:W4:Y:S01]  /*10cf0*/  LDL.LU.64 R20, [R1+0x1b8] ;  /* 0x0001b80001147983 */ /* 0x000f220000300a00 */
[----:B---3--:R-:W-:-:S03]  /*10d00*/  IMAD.WIDE R128, R2, 0x4, R14 ;  /* 0x0000000402807825 */ /* 0x008fc600078e020e */
[----:B------:R-:W3:Y:S01]  /*10d10*/  LDL.LU.64 R14, [R1+0x1c0] ;  /* 0x0001c000010e7983 */ /* 0x000ee20000300a00 */
[----:B--2---:R-:W-:-:S03]  /*10d20*/  IMAD.WIDE R126, R2, 0x4, R12 ;  /* 0x00000004027e7825 */ /* 0x004fc600078e020c */
[----:B------:R-:W2:Y:S01]  /*10d30*/  LDL.LU.64 R12, [R1+0x1c8] ;  /* 0x0001c800010c7983 */ /* 0x000ea20000300a00 */
[----:B------:R-:W-:-:S03]  /*10d40*/  IMAD.WIDE R124, R2, 0x4, R10 ;  /* 0x00000004027c7825 */ /* 0x000fc600078e020a */
[----:B------:R-:W2:Y:S04]  /*10d50*/  LDL.LU.64 R10, [R1+0x1d0] ;  /* 0x0001d000010a7983 */ /* 0x000ea80000300a00 */
[----:B------:R-:W-:Y:S04]  /*10d60*/  STL.64 [R1+0xd40], R130 ;  /* 0x000d408201007387 */ /* 0x000fe80000100a00 */
[----:B------:R-:W-:Y:S04]  /*10d70*/  STL [R1+0xd48], R129 ;  /* 0x000d488101007387 */ /* 0x000fe80000100800 */
[----:B------:R-:W-:Y:S04]  /*10d80*/  STL [R1+0xd58], R128 ;  /* 0x000d588001007387 */ /* 0x000fe80000100800 */
[----:B------:R-:W-:Y:S04]  /*10d90*/  STL.64 [R1+0xd50], R126 ;  /* 0x000d507e01007387 */ /* 0x000fe80000100a00 */
[----:B------:R-:W-:Y:S01]  /*10da0*/  STL.64 [R1+0xd60], R124 ;  /* 0x000d607c01007387 */ /* 0x000fe20000100a00 */
[----:B------:R-:W-:-:S04]  /*10db0*/  IMAD.WIDE R122, R2, 0x4, R24 ;  /* 0x00000004027a7825 */ /* 0x000fc800078e0218 */
[----:B------:R-:W-:-:S04]  /*10dc0*/  IMAD.WIDE R120, R2, 0x4, R22 ;  /* 0x0000000402787825 */ /* 0x000fc800078e0216 */
[C---:B----4-:R-:W-:Y:S02]  /*10dd0*/  IMAD.WIDE R118, R2.reuse, 0x4, R18 ;  /* 0x0000000402767825 */ /* 0x050fe400078e0212 */
[----:B------:R-:W4:Y:S02]  /*10de0*/  LDL.LU.64 R18, [R1+0x1d8] ;  /* 0x0001d80001127983 */ /* 0x000f240000300a00 */
[C---:B------:R-:W-:Y:S02]  /*10df0*/  IMAD.WIDE R116, R2.reuse, 0x4, R16 ;  /* 0x0000000402747825 */ /* 0x040fe400078e0210 */
[----:B------:R-:W4:Y:S04]  /*10e00*/  LDL.LU.64 R16, [R1+0x9c8] ;  /* 0x0009c80001107983 */ /* 0x000f280000300a00 */
[----:B------:R-:W4:Y:S04]  /*10e10*/  LDL.LU.64 R32, [R1+0x9c0] ;  /* 0x0009c00001207983 */ /* 0x000f280000300a00 */
[----:B------:R-:W4:Y:S04]  /*10e20*/  LDL.LU.64 R28, [R1+0x9b8] ;  /* 0x0009b800011c7983 */ /* 0x000f280000300a00 */
[----:B------:R-:W-:Y:S04]  /*10e30*/  STL [R1+0xd78], R122 ;  /* 0x000d787a01007387 */ /* 0x000fe80000100800 */
[----:B------:R-:W-:Y:S04]  /*10e40*/  STL [R1+0xd68], R123 ;  /* 0x000d687b01007387 */ /* 0x000fe80000100800 */
[----:B------:R-:W-:Y:S04]  /*10e50*/  STL.64 [R1+0xd70], R120 ;  /* 0x000d707801007387 */ /* 0x000fe80000100a00 */
[----:B------:R-:W-:Y:S04]  /*10e60*/  STL [R1+0xda0], R118 ;  /* 0x000da07601007387 */ /* 0x000fe80000100800 */
[----:B------:R-:W-:Y:S04]  /*10e70*/  STL [R1+0xd7c], R119 ;  /* 0x000d7c7701007387 */ /* 0x000fe80000100800 */
[----:B------:R-:W-:Y:S04]  /*10e80*/  STL.64 [R1+0xd80], R116 ;  /* 0x000d807401007387 */ /* 0x000fe80000100a00 */
[----:B------:R-:W4:Y:S01]  /*10e90*/  LDL.LU.64 R26, [R1+0x970] ;  /* 0x00097000011a7983 */ /* 0x000f220000300a00 */
[----:B---3--:R-:W-:-:S04]  /*10ea0*/  IMAD.WIDE R112, R2, 0x4, R14 ;  /* 0x0000000402707825 */ /* 0x008fc800078e020e */
[C---:B--2---:R-:W-:Y:S02]  /*10eb0*/  IMAD.WIDE R110, R2.reuse, 0x4, R12 ;  /* 0x00000004026e7825 */ /* 0x044fe400078e020c */
[----:B------:R-:W2:Y:S04]  /*10ec0*/  LDL.LU.64 R12, [R1+0x968] ;  /* 0x00096800010c7983 */ /* 0x000ea80000300a00 */
[----:B------:R-:W3:Y:S01]  /*10ed0*/  LDL.LU.64 R14, [R1+0x960] ;  /* 0x00096000010e7983 */ /* 0x000ee20000300a00 */
[----:B------:R-:W-:-:S03]  /*10ee0*/  IMAD.WIDE R108, R2, 0x4, R10 ;  /* 0x00000004026c7825 */ /* 0x000fc600078e020a */
[----:B------:R-:W3:Y:S04]  /*10ef0*/  LDL.LU.64 R30, [R1+0x958] ;  /* 0x00095800011e7983 */ /* 0x000ee80000300a00 */
[----:B------:R-:W3:Y:S04]  /*10f00*/  LDL.LU.64 R10, [R1+0x910] ;  /* 0x00091000010a7983 */ /* 0x000ee80000300a00 */
[----:B------:R-:W3:Y:S04]  /*10f10*/  LDL.LU.64 R24, [R1+0x908] ;  /* 0x0009080001187983 */ /* 0x000ee80000300a00 */
        /* <DEDUP_REMOVED lines=10> */
[----:B------:R-:W-:Y:S02]  /*10fc0*/  ISETP.GE.U32.AND P1, PT, R4, 0x7ffffec4, PT ;  /* 0x7ffffec40400780c */ /* 0x000fe40003f26070 */
[----:B------:R-:W-:Y:S01]  /*10fd0*/  IADD3 R4, R3, -0xc2, RZ ;  /* 0xffffff3e03047810 */ /* 0x000fe20007ffe0ff */
[----:B------:R-:W-:Y:S02]  /*10fe0*/  IMAD.WIDE R114, R2, 0x4, R20 ;  /* 0x0000000402727825 */ /* 0x000fe400078e0214 */
[----:B------:R-:W3:Y:S02]  /*10ff0*/  LDL.LU.64 R20, [R1+0x8f8] ;  /* 0x0008f80001147983 */ /* 0x000ee40000300a00 */
[C---:B-1----:R-:W-:Y:S01]  /*11000*/  IMAD.SHL.U32 R137, R9.reuse, 0x4, RZ ;  /* 0x0000000409897824 */ /* 0x042fe200078e00ff */
[----:B------:R-:W-:Y:S01]  /*11010*/  ISETP.GE.U32.AND P3, PT, R4, 0x7ffffeff, PT ;  /* 0x7ffffeff0400780c */ /* 0x000fe20003f66070 */
[----:B------:R-:W-:-:S03]  /*11020*/  IMAD.SHL.U32 R9, R9, 0x4, RZ ;  /* 0x0000000409097824 */ /* 0x000fc600078e00ff */
[----:B------:R1:W-:Y:S01]  /*11030*/  LDGSTS.E [R137+0x78400], [R134.64], !P4 ;  /* 0x7840000086897fae */ /* 0x0003e2000e121848 */
[----:B------:R-:W-:-:S03]  /*11040*/  IADD3 R4, R3, -0xc6, RZ ;  /* 0xffffff3a03047810 */ /* 0x000fc60007ffe0ff */
[----:B------:R1:W-:Y:S04]  /*11050*/  LDGSTS.E [R137+0x78600], [R132.64], !P4 ;  /* 0x7860000084897fae */ /* 0x0003e8000e121848 */
[----:B------:R1:W-:Y:S04]  /*11060*/  LDGSTS.E [R137+0x7a000], [R130.64], !P6 ;  /* 0x7a00000082897fae */ /* 0x0003e8000f121848 */
[----:B------:R1:W-:Y:S01]  /*11070*/  LDGSTS.E [R137+0x7a200], [R128.64], !P6 ;  /* 0x7a20000080897fae */ /* 0x0003e2000f121848 */
[----:B------:R-:W-:-:S03]  /*11080*/  ISETP.GE.U32.AND P2, PT, R4, 0x7ffffefb, PT ;  /* 0x7ffffefb0400780c */ /* 0x000fc60003f46070 */
[----:B------:R1:W-:Y:S01]  /*11090*/  LDGSTS.E [R137+0x7a400], [R126.64], !P6 ;  /* 0x7a4000007e897fae */ /* 0x0003e2000f121848 */
[----:B------:R-:W-:-:S03]  /*110a0*/  LOP3.LUT R249, R9, 0x20, RZ, 0x3c, !PT ;  /* 0x0000002009f97812 */ /* 0x000fc600078e3cff */
[----:B------:R1:W-:Y:S04]  /*110b0*/  LDGSTS.E [R137+0x7a600], [R124.64], !P6 ;  /* 0x7a6000007c897fae */ /* 0x0003e8000f121848 */
[----:B------:R1:W-:Y:S04]  /*110c0*/  LDGSTS.E [R137+0x7c000], [R122.64], !P0 ;  /* 0x7c0000007a897fae */ /* 0x0003e8000c121848 */
[----:B------:R1:W-:Y:S04]  /*110d0*/  LDGSTS.E [R137+0x7c200], [R120.64], !P0 ;  /* 0x7c20000078897fae */ /* 0x0003e8000c121848 */
[----:B------:R1:W-:Y:S04]  /*110e0*/  LDGSTS.E [R137+0x7c400], [R118.64], !P0 ;  /* 0x7c40000076897fae */ /* 0x0003e8000c121848 */
[----:B------:R-:W-:Y:S04]  /*110f0*/  STL.64 [R1+0xd88], R114 ;  /* 0x000d887201007387 */ /* 0x000fe80000100a00 */
[----:B------:R1:W-:Y:S04]  /*11100*/  LDGSTS.E [R137+0x7c600], [R116.64], !P0 ;  /* 0x7c60000074897fae */ /* 0x0003e8000c121848 */
[----:B------:R-:W-:Y:S04]  /*11110*/  STL.64 [R1+0xd90], R112 ;  /* 0x000d907001007387 */ /* 0x000fe80000100a00 */
[----:B------:R1:W-:Y:S04]  /*11120*/  LDGSTS.E [R137+0x7e000], [R114.64], !P1 ;  /* 0x7e00000072897fae */ /* 0x0003e8000c921848 */
[----:B------:R-:W-:Y:S01]  /*11130*/  STL.64 [R1+0xd98], R110 ;  /* 0x000d986e01007387 */ /* 0x000fe20000100a00 */
[----:B------:R-:W-:-:S03]  /*11140*/  IADD3 R4, R3, -0xca, RZ ;  /* 0xffffff3603047810 */ /* 0x000fc60007ffe0ff */
[----:B------:R1:W-:Y:S04]  /*11150*/  LDGSTS.E [R137+0x7e200], [R112.64], !P1 ;  /* 0x7e20000070897fae */ /* 0x0003e8000c921848 */
[----:B------:R-:W-:Y:S04]  /*11160*/  STL.64 [R1+0xda8], R108 ;  /* 0x000da86c01007387 */ /* 0x000fe80000100a00 */
[----:B------:R1:W-:Y:S04]  /*11170*/  LDGSTS.E [R137+0x7e400], [R110.64], !P1 ;  /* 0x7e4000006e897fae */ /* 0x0003e8000c921848 */
[----:B------:R1:W-:Y:S01]  /*11180*/  LDGSTS.E [R137+0x7e600], [R108.64], !P1 ;  /* 0x7e6000006c897fae */ /* 0x0003e2000c921848 */
[----:B------:R-:W-:Y:S01]  /*11190*/  ISETP.GE.U32.AND P5, PT, R4, 0x7ffffef7, PT ;  /* 0x7ffffef70400780c */ /* 0x000fe20003fa6070 */
[----:B----4-:R-:W-:-:S04]  /*111a0*/  IMAD.WIDE R18, R2, 0x4, R18 ;  /* 0x0000000402127825 */ /* 0x010fc800078e0212 */
[C---:B------:R-:W-:Y:S01]  /*111b0*/  IMAD.WIDE R16, R2.reuse, 0x4, R16 ;  /* 0x0000000402107825 */ /* 0x040fe200078e0210 */
[----:B------:R4:W-:Y:S03]  /*111c0*/  STL.64 [R1+0x98], R18 ;  /* 0x0000981201007387 */ /* 0x0009e60000100a00 */
[C---:B------:R-:W-:Y:S01]  /*111d0*/  IMAD.WIDE R8, R2.reuse, 0x4, R32 ;  /* 0x0000000402087825 */ /* 0x040fe200078e0220 */
[----:B------:R1:W-:Y:S03]  /*111e0*/  STL.64 [R1+0x90], R16 ;  /* 0x0000901001007387 */ /* 0x0003e60000100a00 */
[C---:B------:R-:W-:Y:S01]  /*111f0*/  IMAD.WIDE R6, R2.reuse, 0x4, R28 ;  /* 0x0000000402067825 */ /* 0x040fe200078e021c */
[----:B------:R4:W-:Y:S04]  /*11200*/  LDGSTS.E [R249+0x60800], [R18.64], !P3 ;  /* 0x6080000012f97fae */ /* 0x0009e8000d921848 */
[----:B------:R3:W-:Y:S04]  /*11210*/  STL.64 [R1+0x88], R8 ;  /* 0x0000880801007387 */ /* 0x0007e80000100a00 */
[----:B------:R1:W-:Y:S04]  /*11220*/  LDGSTS.E [R249+0x60a00], [R16.64], !P3 ;  /* 0x60a0000010f97fae */ /* 0x0003e8000d921848 */
[----:B------:R1:W-:Y:S04]  /*11230*/  STL.64 [R1+0x80], R6 ;  /* 0x0000800601007387 */ /* 0x0003e80000100a00 */
[----:B------:R3:W-:Y:S04]  /*11240*/  LDGSTS.E [R249+0x60c00], [R8.64], !P3 ;  /* 0x60c0000008f97fae */ /* 0x0007e8000d921848 */
[----:B----4-:R-:W4:Y:S04]  /*11250*/  LDL.LU.64 R18, [R1+0x8b0] ;  /* 0x0008b00001127983 */ /* 0x010f280000300a00 */
[----:B-1----:R-:W4:Y:S01]  /*11260*/  LDL.LU.64 R16, [R1+0x8a8] ;  /* 0x0008a80001107983 */ /* 0x002f220000300a00 */
[----:B------:R-:W-:-:S03]  /*11270*/  IMAD.WIDE R26, R2, 0x4, R26 ;  /* 0x00000004021a7825 */ /* 0x000fc600078e021a */
[----:B------:R1:W-:Y:S04]  /*11280*/  LDGSTS.E [R249+0x60e00], [R6.64], !P3 ;  /* 0x60e0000006f97fae */ /* 0x0003e8000d921848 */
[----:B------:R-:W4:Y:S04]  /*11290*/  LDL.LU.64 R28, [R1+0x8a0] ;  /* 0x0008a000011c7983 */ /* 0x000f280000300a00 */
[----:B------:R-:W-:Y:S04]  /*112a0*/  STL.64 [R1+0x50], R26 ;  /* 0x0000501a01007387 */ /* 0x000fe80000100a00 */
[----:B------:R3:W-:Y:S01]  /*112b0*/  LDGSTS.E [R249+0x62800], [R26.64], !P2 ;  /* 0x628000001af97fae */ /* 0x0007e2000d121848 */
[----:B--2---:R-:W-:-:S04]  /*112c0*/  IMAD.WIDE R12, R2, 0x4, R12 ;  /* 0x00000004020c7825 */ /* 0x004fc800078e020c */
[C---:B---3--:R-:W-:Y:S01]  /*112d0*/  IMAD.WIDE R8, R2.reuse, 0x4, R14 ;  /* 0x0000000402087825 */ /* 0x048fe200078e020e */
[----:B------:R2:W-:Y:S03]  /*112e0*/  LDGSTS.E [R249+0x62a00], [R12.64], !P2 ;  /* 0x62a000000cf97fae */ /* 0x0005e6000d121848 */
[C---:B-1----:R-:W-:Y:S01]  /*112f0*/  IMAD.WIDE R6, R2.reuse, 0x4, R30 ;  /* 0x0000000402067825 */ /* 0x042fe200078e021e */
[----:B------:R-:W3:Y:S03]  /*11300*/  LDL.LU.64 R14, [R1+0x898] ;  /* 0x00089800010e7983 */ /* 0x000ee60000300a00 */
[C---:B------:R-:W-:Y:S01]  /*11310*/  IMAD.WIDE R10, R2.reuse, 0x4, R10 ;  /* 0x00000004020a7825 */ /* 0x040fe200078e020a */
[----:B------:R-:W-:Y:S04]  /*11320*/  STL.64 [R1+0x48], R12 ;  /* 0x0000480c01007387 */ /* 0x000fe80000100a00 */
[----:B------:R1:W-:Y:S04]  /*11330*/  STL.64 [R1+0x40], R8 ;  /* 0x0000400801007387 */ /* 0x0003e80000100a00 */
[----:B------:R1:W-:Y:S04]  /*11340*/  LDGSTS.E [R249+0x62c00], [R8.64], !P2 ;  /* 0x62c0000008f97fae */ /* 0x0003e8000d121848 */
[----:B------:R2:W-:Y:S04]  /*11350*/  STL.64 [R1+0x38], R6 ;  /* 0x0000380601007387 */ /* 0x0005e80000100a00 */
[----:B------:R2:W-:Y:S01]  /*11360*/  LDGSTS.E [R249+0x62e00], [R6.64], !P2 ;  /* 0x62e0000006f97fae */ /* 0x0005e2000d121848 */
[----:B-1----:R-:W-:-:S03]  /*11370*/  IMAD.WIDE R8, R2, 0x4, R24 ;  /* 0x0000000402087825 */ /* 0x002fc600078e0218 */
[----:B--2---:R-:W2:Y:S04]  /*11380*/  LDL.LU.64 R12, [R1+0x850] ;  /* 0x00085000010c7983 */ /* 0x004ea80000300a00 */
[----:B------:R1:W-:Y:S01]  /*11390*/  STL.64 [R1+0x10], R10 ;  /* 0x0000100a01007387 */ /* 0x0003e20000100a00 */
[----:B------:R-:W-:-:S03]  /*113a0*/  IMAD.WIDE R6, R2, 0x4, R22 ;  /* 0x0000000402067825 */ /* 0x000fc600078e0216 */
[----:B------:R-:W2:Y:S04]  /*113b0*/  LDL.LU.64 R26, [R1+0x848] ;  /* 0x00084800011a7983 */ /* 0x000ea80000300a00 */
[----:B------:R1:W-:Y:S04]  /*113c0*/  STL.64 [R1+0x8], R8 ;  /* 0x0000080801007387 */ /* 0x0003e80000100a00 */
[----:B------:R-:W2:Y:S04]  /*113d0*/  LDL.LU.64 R24, [R1+0x840] ;  /* 0x0008400001187983 */ /* 0x000ea80000300a00 */
[----:B------:R1:W-:Y:S04]  /*113e0*/  STL.64 [R1], R6 ;  /* 0x0000000601007387 */ /* 0x0003e80000100a00 */
[----:B------:R-:W2:Y:S04]  /*113f0*/  LDL.LU.64 R22, [R1+0x838] ;  /* 0x0008380001167983 */ /* 0x000ea80000300a00 */
[----:B------:R1:W-:Y:S01]  /*11400*/  LDGSTS.E [R249+0x64800], [R10.64], !P5 ;  /* 0x648000000af97fae */ /* 0x0003e2000e921848 */
[----:B------:R-:W-:-:S03]  /*11410*/  IMAD.WIDE R250, R2, 0x4, R20 ;  /* 0x0000000402fa7825 */ /* 0x000fc600078e0214 */
[----:B------:R2:W-:Y:S04]  /*11420*/  LDGSTS.E [R249+0x64a00], [R8.64], !P5 ;  /* 0x64a0000008f97fae */ /* 0x0005e8000e921848 */
[----:B------:R2:W-:Y:S04]  /*11430*/  LDGSTS.E [R249+0x64c00], [R6.64], !P5 ;  /* 0x64c0000006f97fae */ /* 0x0005e8000e921848 */
[----:B-1----:R-:W2:Y:S04]  /*11440*/  LDL.LU.64 R10, [R1+0x7f0] ;  /* 0x0007f000010a7983 */ /* 0x002ea80000300a00 */
[----:B------:R-:W-:Y:S04]  /*11450*/  STL [R1+0xdb0], R251 ;  /* 0x000db0fb01007387 */ /* 0x000fe80000100800 */
[----:B------:R-:W-:Y:S04]  /*11460*/  STL [R1+0xdc0], R250 ;  /* 0x000dc0fa01007387 */ /* 0x000fe80000100800 */
[----:B------:R-:W2:Y:S01]  /*11470*/  LDL.LU.64 R20, [R1+0x7e8] ;  /* 0x0007e80001147983 */ /* 0x000ea20000300a00 */
[----:B------:R-:W-:-:S03]  /*11480*/  IADD3 R4, R3, -0xce, RZ ;  /* 0xffffff3203047810 */ /* 0x000fc60007ffe0ff */
[----:B------:R1:W-:Y:S01]  /*11490*/  LDGSTS.E [R249+0x64e00], [R250.64], !P5 ;  /* 0x64e00000faf97fae */ /* 0x0003e2000e921848 */
[----:B----4-:R-:W-:-:S03]  /*114a0*/  IMAD.WIDE R106, R2, 0x4, R18 ;  /* 0x00000004026a7825 */ /* 0x010fc600078e0212 */
[----:B------:R-:W4:Y:S01]  /*114b0*/  LDL.LU.64 R18, [R1+0x7e0] ;  /* 0x0007e00001127983 */ /* 0x000f220000300a00 */
[----:B------:R-:W-:-:S03]  /*114c0*/  IMAD.WIDE R104, R2, 0x4, R16 ;  /* 0x0000000402687825 */ /* 0x000fc600078e0210 */
[----:B------:R-:W4:Y:S01]  /*114d0*/  LDL.LU.64 R16, [R1+0x7d8] ;  /* 0x0007d80001107983 */ /* 0x000f220000300a00 */
[----:B------:R-:W-:-:S04]  /*114e0*/  IMAD.WIDE R102, R2, 0x4, R28 ;  /* 0x0000000402667825 */ /* 0x000fc800078e021c */
[C---:B---3--:R-:W-:Y:S02]  /*114f0*/  IMAD.WIDE R100, R2.reuse, 0x4, R14 ;  /* 0x0000000402647825 */ /* 0x048fe400078e020e */
[----:B------:R-:W3:Y:S04]  /*11500*/  LDL.LU.64 R14, [R1+0x7a8] ;  /* 0x0007a800010e7983 */ /* 0x000ee80000300a00 */
[----:B------:R1:W-:Y:S04]  /*11510*/  STL.64 [R1+0xdb8], R106 ;  /* 0x000db86a01007387 */ /* 0x0003e80000100a00 */
[----:B------:R-:W3:Y:S04]  /*11520*/  LDL.LU.64 R30, [R1+0x7a0] ;  /* 0x0007a000011e7983 */ /* 0x000ee80000300a00 */
[----:B------:R-:W3:Y:S01]  /*11530*/  LDL.LU.64 R28, [R1+0x798] ;  /* 0x00079800011c7983 */ /* 0x000ee20000300a00 */
[----:B--2---:R-:W-:-:S03]  /*11540*/  IMAD.WIDE R98, R2, 0x4, R12 ;  /* 0x0000000402627825 */ /* 0x004fc600078e020c */
[----:B------:R-:W2:Y:S01]  /*11550*/  LDL.LU.64 R12, [R1+0x790] ;  /* 0x00079000010c7983 */ /* 0x000ea20000300a00 */
[----:B------:R-:W-:-:S03]  /*11560*/  IMAD.WIDE R96, R2, 0x4, R26 ;  /* 0x0000000402607825 */ /* 0x000fc600078e021a */
        /* <DEDUP_REMOVED lines=9> */
[----:B----4-:R-:W-:-:S03]  /*11600*/  IMAD.WIDE R86, R2, 0x4, R18 ;  /* 0x0000000402567825 */ /* 0x010fc600078e0212 */
[----:B------:R-:W4:Y:S01]  /*11610*/  LDL.LU.64 R18, [R1+0x6d8] ;  /* 0x0006d80001127983 */ /* 0x000f220000300a00 */
[----:B------:R-:W-:-:S03]  /*11620*/  IMAD.WIDE R84, R2, 0x4, R16 ;  /* 0x0000000402547825 */ /* 0x000fc600078e0210 */
[----:B------:R-:W4:Y:S01]  /*11630*/  LDL.LU.64 R16, [R1+0x6c8] ;  /* 0x0006c80001107983 */ /* 0x000f220000300a00 */
[----:B---3--:R-:W-:-:S03]  /*11640*/  IMAD.WIDE R82, R2, 0x4, R14 ;  /* 0x0000000402527825 */ /* 0x008fc600078e020e */
[----:B------:R-:W3:Y:S01]  /*11650*/  LDL.LU.64 R14, [R1+0x6b8] ;  /* 0x0006b800010e7983 */ /* 0x000ee20000300a00 */
[----:B------:R-:W-:-:S04]  /*11660*/  IMAD.WIDE R80, R2, 0x4, R30 ;  /* 0x0000000402507825 */ /* 0x000fc800078e021e */
[----:B------:R-:W-:-:S04]  /*11670*/  IMAD.WIDE R78, R2, 0x4, R28 ;  /* 0x00000004024e7825 */ /* 0x000fc800078e021c */
[C---:B--2---:R-:W-:Y:S02]  /*11680*/  IMAD.WIDE R76, R2.reuse, 0x4, R12 ;  /* 0x00000004024c7825 */ /* 0x044fe400078e020c */
[----:B------:R-:W2:Y:S04]  /*11690*/  LDL.LU.64 R12, [R1+0x6a8] ;  /* 0x0006a800010c7983 */ /* 0x000ea80000300a00 */
[----:B------:R-:W2:Y:S01]  /*116a0*/  LDL.LU.64 R30, [R1+0x698] ;  /* 0x00069800011e7983 */ /* 0x000ea20000300a00 */
[----:B------:R-:W-:-:S03]  /*116b0*/  IMAD.WIDE R74, R2, 0x4, R26 ;  /* 0x00000004024a7825 */ /* 0x000fc600078e021a */
[----:B------:R-:W2:Y:S04]  /*116c0*/  LDL.LU.64 R28, [R1+0x688] ;  /* 0x00068800011c7983 */ /* 0x000ea80000300a00 */
        /* <DEDUP_REMOVED lines=15> */
[----:B--2---:R-:W-:-:S03]  /*117c0*/  IMAD.WIDE R58, R2, 0x4, R12 ;  /* 0x00000004023a7825 */ /* 0x004fc600078e020c */
[----:B------:R-:W2:Y:S01]  /*117d0*/  LDL.LU.64 R12, [R1+0x5c8] ;  /* 0x0005c800010c7983 */ /* 0x000ea20000300a00 */
[----:B------:R-:W-:-:S03]  /*117e0*/  IMAD.WIDE R56, R2, 0x4, R30 ;  /* 0x0000000402387825 */ /* 0x000fc600078e021e */
        /* <DEDUP_REMOVED lines=22> */
[----:B------:R-:W-:-:S04]  /*11950*/  IMAD.WIDE R34, R2, 0x4, R32 ;  /* 0x0000000402227825 */ /* 0x000fc800078e0220 */
[----:B------:R-:W-:-:S04]  /*11960*/  IMAD.WIDE R32, R2, 0x4, R30 ;  /* 0x0000000402207825 */ /* 0x000fc800078e021e */
[----:B------:R-:W-:-:S04]  /*11970*/  IMAD.WIDE R30, R2, 0x4, R28 ;  /* 0x00000004021e7825 */ /* 0x000fc800078e021c */
[----:B------:R-:W-:Y:S02]  /*11980*/  IMAD.WIDE R28, R2, 0x4, R10 ;  /* 0x00000004021c7825 */ /* 0x000fe400078e020a */
[----:B------:R-:W2:Y:S04]  /*11990*/  LDL.LU.64 R10, [R1+0x278] ;  /* 0x00027800010a7983 */ /* 0x000ea80000300a00 */
        /* <DEDUP_REMOVED lines=10> */
[----:B------:R-:W2:Y:S01]  /*11a40*/  LDL.LU.64 R154, [R1+0x938] ;  /* 0x00093800019a7983 */ /* 0x000ea20000300a00 */
[----:B------:R-:W-:-:S02]  /*11a50*/  ISETP.GE.U32.AND P4, PT, R4, 0x7ffffef3, PT ;  /* 0x7ffffef30400780c */ /* 0x000fc40003f86070 */
        /* <DEDUP_REMOVED lines=8> */
[C---:B------:R-:W-:Y:S01]  /*11ae0*/  IADD3 R4, R3.reuse, -0xde, RZ ;  /* 0xffffff2203047810 */ /* 0x040fe20007ffe0ff */
[----:B------:R1:W-:Y:S03]  /*11af0*/  LDGSTS.E [R249+0x66c00], [R102.64], !P4 ;  /* 0x66c0000066f97fae */ /* 0x0003e6000e121848 */
        /* <DEDUP_REMOVED lines=52> */
[----:B------:R1:W-:Y:S01]  /*11e40*/  LDGSTS.E [R249+0x76a00], [R40.64], !P6 ;  /* 0x76a0000028f97fae */ /* 0x0003e2000f121848 */
[----:B------:R-:W-:-:S03]  /*11e50*/  IMAD.WIDE R26, R2, 0x4, R26 ;  /* 0x00000004021a7825 */ /* 0x000fc600078e021a */
[----:B------:R1:W-:Y:S01]  /*11e60*/  LDGSTS.E [R249+0x76c00], [R38.64], !P6 ;  /* 0x76c0000026f97fae */ /* 0x0003e2000f121848 */
[----:B------:R-:W-:-:S03]  /*11e70*/  IMAD.WIDE R24, R2, 0x4, R24 ;  /* 0x0000000402187825 */ /* 0x000fc600078e0218 */
[----:B------:R1:W-:Y:S01]  /*11e80*/  LDGSTS.E [R249+0x76e00], [R36.64], !P6 ;  /* 0x76e0000024f97fae */ /* 0x0003e2000f121848 */
[----:B------:R-:W-:Y:S02]  /*11e90*/  ISETP.GE.U32.AND P6, PT, R4, 0x7ffffef6, PT ;  /* 0x7ffffef60400780c */ /* 0x000fe40003fc6070 */
[----:B------:R-:W-:Y:S01]  /*11ea0*/  IADD3 R4, R3, -0xcf, RZ ;  /* 0xffffff3103047810 */ /* 0x000fe20007ffe0ff */
[----:B------:R1:W-:Y:S01]  /*11eb0*/  LDGSTS.E [R249+0x78800], [R34.64], !P0 ;  /* 0x7880000022f97fae */ /* 0x0003e2000c121848 */
[----:B------:R-:W-:-:S03]  /*11ec0*/  IMAD.WIDE R22, R2, 0x4, R22 ;  /* 0x0000000402167825 */ /* 0x000fc600078e0216 */
[----:B------:R1:W-:Y:S01]  /*11ed0*/  LDGSTS.E [R249+0x78a00], [R32.64], !P0 ;  /* 0x78a0000020f97fae */ /* 0x0003e2000c121848 */
[----:B------:R-:W-:-:S03]  /*11ee0*/  IMAD.WIDE R20, R2, 0x4, R20 ;  /* 0x0000000402147825 */ /* 0x000fc600078e0214 */
[----:B------:R1:W-:Y:S01]  /*11ef0*/  LDGSTS.E [R249+0x78c00], [R30.64], !P0 ;  /* 0x78c000001ef97fae */ /* 0x0003e2000c121848 */
[----:B----4-:R-:W-:-:S03]  /*11f00*/  IMAD.WIDE R18, R2, 0x4, R18 ;  /* 0x0000000402127825 */ /* 0x010fc600078e0212 */
[----:B------:R1:W-:Y:S01]  /*11f10*/  LDGSTS.E [R249+0x78e00], [R28.64], !P0 ;  /* 0x78e000001cf97fae */ /* 0x0003e2000c121848 */
[----:B------:R-:W-:Y:S01]  /*11f20*/  ISETP.GE.U32.AND P0, PT, R4, 0x7ffffef2, PT ;  /* 0x7ffffef20400780c */ /* 0x000fe20003f06070 */
[----:B------:R-:W-:Y:S01]  /*11f30*/  IMAD.WIDE R16, R2, 0x4, R16 ;  /* 0x0000000402107825 */ /* 0x000fe200078e0210 */
[C---:B------:R-:W-:Y:S01]  /*11f40*/  IADD3 R4, R3.reuse, -0xd3, RZ ;  /* 0xffffff2d03047810 */ /* 0x040fe20007ffe0ff */
[----:B------:R1:W-:Y:S04]  /*11f50*/  LDGSTS.E [R249+0x7a800], [R26.64], !P1 ;  /* 0x7a8000001af97fae */ /* 0x0003e8000c921848 */
[----:B------:R1:W-:Y:S04]  /*11f60*/  LDGSTS.E [R249+0x7aa00], [R24.64], !P1 ;  /* 0x7aa0000018f97fae */ /* 0x0003e8000c921848 */
[----:B------:R1:W-:Y:S04]  /*11f70*/  LDGSTS.E [R249+0x7ac00], [R22.64], !P1 ;  /* 0x7ac0000016f97fae */ /* 0x0003e8000c921848 */
[----:B------:R1:W-:Y:S01]  /*11f80*/  LDGSTS.E [R249+0x7ae00], [R20.64], !P1 ;  /* 0x7ae0000014f97fae */ /* 0x0003e2000c921848 */
[----:B------:R-:W-:Y:S01]  /*11f90*/  ISETP.GE.U32.AND P1, PT, R4, 0x7ffffeee, PT ;  /* 0x7ffffeee0400780c */ /* 0x000fe20003f26070 */
[C---:B---3--:R-:W-:Y:S01]  /*11fa0*/  IMAD.WIDE R14, R2.reuse, 0x4, R14 ;  /* 0x00000004020e7825 */ /* 0x048fe200078e020e */
[----:B------:R-:W-:Y:S01]  /*11fb0*/  IADD3 R4, R3, -0xd7, RZ ;  /* 0xffffff2903047810 */ /* 0x000fe20007ffe0ff */
[----:B------:R1:W-:Y:S04]  /*11fc0*/  LDGSTS.E [R249+0x7c800], [R18.64], !P3 ;  /* 0x7c80000012f97fae */ /* 0x0003e8000d921848 */
[----:B------:R1:W-:Y:S04]  /*11fd0*/  LDGSTS.E [R249+0x7ca00], [R16.64], !P3 ;  /* 0x7ca0000010f97fae */ /* 0x0003e8000d921848 */
[----:B------:R1:W-:Y:S01]  /*11fe0*/  LDGSTS.E [R249+0x7cc00], [R14.64], !P3 ;  /* 0x7cc000000ef97fae */ /* 0x0003e2000d921848 */
[----:B--2---:R-:W-:-:S05]  /*11ff0*/  IMAD.WIDE R12, R2, 0x4, R12 ;  /* 0x00000004020c7825 */ /* 0x004fca00078e020c */
[----:B------:R1:W-:Y:S01]  /*12000*/  LDGSTS.E [R249+0x7ce00], [R12.64], !P3 ;  /* 0x7ce000000cf97fae */ /* 0x0003e2000d921848 */
[----:B------:R-:W-:Y:S02]  /*12010*/  ISETP.GE.U32.AND P3, PT, R4, 0x7ffffeea, PT ;  /* 0x7ffffeea0400780c */ /* 0x000fe40003f66070 */
[----:B------:R-:W-:Y:S01]  /*12020*/  LOP3.LUT R136, R139, 0x40, RZ, 0x3c, !PT ;  /* 0x000000408b887812 */ /* 0x000fe200078e3cff */
[----:B------:R-:W-:-:S04]  /*12030*/  IMAD.WIDE R10, R2, 0x4, R10 ;  /* 0x00000004020a7825 */ /* 0x000fc800078e020a */
[C---:B------:R-:W-:Y:S01]  /*12040*/  IMAD.WIDE R8, R2.reuse, 0x4, R8 ;  /* 0x0000000402087825 */ /* 0x040fe200078e0208 */
[----:B------:R1:W-:Y:S03]  /*12050*/  LDGSTS.E [R249+0x7e800], [R10.64], !P2 ;  /* 0x7e8000000af97fae */ /* 0x0003e6000d121848 */
        /* <DEDUP_REMOVED lines=9> */
[----:B------:R3:W-:Y:S04]  /*120f0*/  LDGSTS.E [R136+0x61200], [R110.64], !P5 ;  /* 0x612000006e887fae */ /* 0x0007e8000e921848 */
[----:B-1----:R-:W4:Y:S04]  /*12100*/  LDL.LU.64 R248, [R1+0x8f0] ;  /* 0x0008f00001f87983 */ /* 0x002f280000300a00 */
[----:B------:R-:W4:Y:S01]  /*12110*/  LDL.LU.64 R144, [R1+0x8e8] ;  /* 0x0008e80001907983 */ /* 0x000f220000300a00 */
[----:B------:R-:W-:-:S03]  /*12120*/  IMAD.WIDE R106, R2, 0x4, R148 ;  /* 0x00000004026a7825 */ /* 0x000fc600078e0294 */
[----:B------:R-:W4:Y:S04]  /*12130*/  LDL.LU.64 R140, [R1+0x8e0] ;  /* 0x0008e000018c7983 */ /* 0x000f280000300a00 */
[----:B------:R2:W-:Y:S04]  /*12140*/  STL.64 [R1+0x78], R112 ;  /* 0x0000787001007387 */ /* 0x0005e80000100a00 */
[----:B------:R-:W4:Y:S04]  /*12150*/  LDL.LU.64 R142, [R1+0x8d8] ;  /* 0x0008d800018e7983 */ /* 0x000f280000300a00 */
[----:B------:R3:W-:Y:S04]  /*12160*/  STL.64 [R1+0x70], R110 ;  /* 0x0000706e01007387 */ /* 0x0007e80000100a00 */
[----:B------:R1:W-:Y:S01]  /*12170*/  STL.64 [R1+0x68], R108 ;  /* 0x0000686c01007387 */ /* 0x0003e20000100a00 */
[----:B--2---:R-:W-:-:S03]  /*12180*/  IMAD.WIDE R112, R2, 0x4, R146 ;  /* 0x0000000402707825 */ /* 0x004fc600078e0292 */
[----:B------:R2:W-:Y:S04]  /*12190*/  STL.64 [R1+0x60], R106 ;  /* 0x0000606a01007387 */ /* 0x0005e80000100a00 */
[----:B------:R-:W4:Y:S01]  /*121a0*/  LDL.LU.64 R152, [R1+0x890] ;  /* 0x0008900001987983 */ /* 0x000f220000300a00 */
[----:B---3--:R-:W-:-:S03]  /*121b0*/  IMAD.WIDE R110, R2, 0x4, R158 ;  /* 0x00000004026e7825 */ /* 0x008fc600078e029e */
[----:B------:R-:W3:Y:S04]  /*121c0*/  LDL.LU.64 R146, [R1+0x888] ;  /* 0x0008880001927983 */ /* 0x000ee80000300a00 */
[----:B------:R1:W-:Y:S04]  /*121d0*/  LDGSTS.E [R136+0x61400], [R108.64], !P5 ;  /* 0x614000006c887fae */ /* 0x0003e8000e921848 */
[----:B------:R-:W3:Y:S04]  /*121e0*/  LDL.LU.64 R148, [R1+0x880] ;  /* 0x0008800001947983 */ /* 0x000ee80000300a00 */
[----:B------:R2:W-:Y:S04]  /*121f0*/  LDGSTS.E [R136+0x61600], [R106.64], !P5 ;  /* 0x616000006a887fae */ /* 0x0005e8000e921848 */
[----:B------:R-:W3:Y:S01]  /*12200*/  LDL.LU.64 R150, [R1+0x878] ;  /* 0x0008780001967983 */ /* 0x000ee20000300a00 */
[----:B-1----:R-:W-:-:S03]  /*12210*/  IMAD.WIDE R108, R2, 0x4, R156 ;  /* 0x00000004026c7825 */ /* 0x002fc600078e029c */
[----:B------:R1:W-:Y:S01]  /*12220*/  STL.64 [R1+0x30], R112 ;  /* 0x0000307001007387 */ /* 0x0003e20000100a00 */
[----:B--2---:R-:W-:-:S03]  /*12230*/  IMAD.WIDE R106, R2, 0x4, R154 ;  /* 0x00000004026a7825 */ /* 0x004fc600078e029a */
[----:B------:R2:W-:Y:S04]  /*12240*/  STL.64 [R1+0x28], R110 ;  /* 0x0000286e01007387 */ /* 0x0005e80000100a00 */
[----:B------:R1:W-:Y:S04]  /*12250*/  STL.64 [R1+0x20], R108 ;  /* 0x0000206c01007387 */ /* 0x0003e80000100a00 */
[----:B------:R-:W-:Y:S04]  /*12260*/  STL.64 [R1+0x18], R106 ;  /* 0x0000186a01007387 */ /* 0x000fe80000100a00 */
        /* <DEDUP_REMOVED lines=54> */
[----:B------:R-:W-:-:S03]  /*125d0*/  ISETP.GE.U32.AND P4, PT, R138, 0x7ffffede, PT ;  /* 0x7ffffede8a00780c */ /* 0x000fc60003f86070 */
[----:B------:R-:W2:Y:S04]  /*125e0*/  LDL.LU.64 R242, [R1+0x248] ;  /* 0x0002480001f27983 */ /* 0x000ea80000300a00 */
[----:B------:R-:W2:Y:S04]  /*125f0*/  LDL.LU.64 R244, [R1+0x240] ;  /* 0x0002400001f47983 */ /* 0x000ea80000300a00 */
[----:B------:R-:W2:Y:S04]  /*12600*/  LDL.LU.64 R246, [R1+0x238] ;  /* 0x0002380001f67983 */ /* 0x000ea80000300a00 */
[----:B------:R-:W2:Y:S04]  /*12610*/  LDL.LU.64 R126, [R1+0x990] ;  /* 0x00099000017e7983 */ /* 0x000ea80000300a00 */
[----:B------:R-:W1:Y:S04]  /*12620*/  LDL.LU.64 R128, [R1+0x988] ;  /* 0x0009880001807983 */ /* 0x000e680000300a00 */
[----:B------:R-:W2:Y:S04]  /*12630*/  LDL.LU.64 R118, [R1+0x980] ;  /* 0x0009800001767983 */ /* 0x000ea80000300a00 */
[----:B------:R-:W2:Y:S04]  /*12640*/  LDL.LU.64 R132, [R1+0x978] ;  /* 0x0009780001847983 */ /* 0x000ea80000300a00 */
[----:B------:R-:W2:Y:S01]  /*12650*/  LDL.LU.64 R114, [R1+0x930] ;  /* 0x0009300001727983 */ /* 0x000ea20000300a00 */
[----:B----4-:R-:W-:-:S03]  /*12660*/  IMAD.WIDE R248, R2, 0x4, R248 ;  /* 0x0000000402f87825 */ /* 0x010fc600078e02f8 */
[----:B------:R-:W4:Y:S01]  /*12670*/  LDL.LU.64 R130, [R1+0x928] ;  /* 0x0009280001827983 */ /* 0x000f220000300a00 */
[C---:B------:R-:W-:Y:S01]  /*12680*/  IMAD.WIDE R138, R2.reuse, 0x4, R144 ;  /* 0x00000004028a7825 */ /* 0x040fe200078e0290 */
[----:B------:R-:W-:Y:S02]  /*12690*/  IADD3 R144, R3, -0xe7, RZ ;  /* 0xffffff1903907810 */ /* 0x000fe40007ffe0ff */
[----:B------:R1:W-:Y:S01]  /*126a0*/  LDGSTS.E [R136+0x65000], [R248.64], !P6 ;  /* 0x65000000f8887fae */ /* 0x0003e2000f121848 */
[----:B------:R-:W-:-:S03]  /*126b0*/  IMAD.WIDE R140, R2, 0x4, R140 ;  /* 0x00000004028c7825 */ /* 0x000fc600078e028c */
[----:B------:R1:W-:Y:S04]  /*126c0*/  LDGSTS.E [R136+0x65200], [R138.64], !P6 ;  /* 0x652000008a887fae */ /* 0x0003e8000f121848 */
[----:B------:R1:W-:Y:S01]  /*126d0*/  LDGSTS.E [R136+0x65400], [R140.64], !P6 ;  /* 0x654000008c887fae */ /* 0x0003e2000f121848 */
[----:B------:R-:W-:-:S03]  /*126e0*/  IMAD.WIDE R142, R2, 0x4, R142 ;  /* 0x00000004028e7825 */ /* 0x000fc600078e028e */
[----:B------:R-:W4:Y:S04]  /*126f0*/  LDL.LU.64 R120, [R1+0x920] ;  /* 0x0009200001787983 */ /* 0x000f280000300a00 */
[----:B------:R1:W-:Y:S01]  /*12700*/  LDGSTS.E [R136+0x65600], [R142.64], !P6 ;  /* 0x656000008e887fae */ /* 0x0003e2000f121848 */
[----:B------:R-:W-:Y:S01]  /*12710*/  ISETP.GE.U32.AND P6, PT, R144, 0x7ffffeda, PT ;  /* 0x7ffffeda9000780c */ /* 0x000fe20003fc6070 */
[----:B------:R-:W-:-:S04]  /*12720*/  IMAD.WIDE R144, R2, 0x4, R152 ;  /* 0x0000000402907825 */ /* 0x000fc800078e0298 */
[C---:B---3--:R-:W-:Y:S01]  /*12730*/  IMAD.WIDE R146, R2.reuse, 0x4, R146 ;  /* 0x0000000402927825 */ /* 0x048fe200078e0292 */
[----:B------:R-:W-:Y:S01]  /*12740*/  IADD3 R152, R3, -0xeb, RZ ;  /* 0xffffff1503987810 */ /* 0x000fe20007ffe0ff */
[----:B------:R3:W-:Y:S04]  /*12750*/  LDGSTS.E [R136+0x67000], [R144.64], !P0 ;  /* 0x6700000090887fae */ /* 0x0007e8000c121848 */
[----:B------:R3:W-:Y:S01]  /*12760*/  LDGSTS.E [R136+0x67200], [R146.64], !P0 ;  /* 0x6720000092887fae */ /* 0x0007e2000c121848 */
[----:B------:R-:W-:-:S05]  /*12770*/  IMAD.WIDE R148, R2, 0x4, R148 ;  /* 0x0000000402947825 */ /* 0x000fca00078e0294 */
[----:B------:R3:W-:Y:S01]  /*12780*/  LDGSTS.E [R136+0x67400], [R148.64], !P0 ;  /* 0x6740000094887fae */ /* 0x0007e2000c121848 */
[----:B------:R-:W-:-:S05]  /*12790*/  IMAD.WIDE R150, R2, 0x4, R150 ;  /* 0x0000000402967825 */ /* 0x000fca00078e0296 */
[----:B------:R3:W-:Y:S01]  /*127a0*/  LDGSTS.E [R136+0x67600], [R150.64], !P0 ;  /* 0x6760000096887fae */ /* 0x0007e2000c121848 */
[----:B------:R-:W-:Y:S01]  /*127b0*/  ISETP.GE.U32.AND P0, PT, R152, 0x7ffffed6, PT ;  /* 0x7ffffed69800780c */ /* 0x000fe20003f06070 */
[----:B--2---:R-:W-:-:S04]  /*127c0*/  IMAD.WIDE R152, R2, 0x4, R160 ;  /* 0x0000000402987825 */ /* 0x004fc800078e02a0 */
        /* <DEDUP_REMOVED lines=110> */
[----:B------:R-:W2:Y:S02]  /*12eb0*/  LDL.LU.64 R134, [R1+0x918] ;  /* 0x0009180001867983 */ /* 0x000ea40000300a00 */
[C---:B------:R-:W-:Y:S02]  /*12ec0*/  IMAD.WIDE R116, R2.reuse, 0x4, R126 ;  /* 0x0000000402747825 */ /* 0x040fe400078e027e */
[----:B------:R-:W3:Y:S02]  /*12ed0*/  LDL.LU.64 R124, [R1+0x8d0] ;  /* 0x0008d000017c7983 */ /* 0x000ee40000300a00 */
[C---:B------:R-:W-:Y:S02]  /*12ee0*/  IMAD.WIDE R242, R2.reuse, 0x4, R242 ;  /* 0x0000000402f27825 */ /* 0x040fe400078e02f2 */
[----:B------:R-:W3:Y:S02]  /*12ef0*/  LDL.LU.64 R122, [R1+0x8c8] ;  /* 0x0008c800017a7983 */ /* 0x000ee40000300a00 */
[----:B------:R-:W-:-:S02]  /*12f00*/  IMAD.WIDE R244, R2, 0x4, R244 ;  /* 0x0000000402f47825 */ /* 0x000fc400078e02f4 */
[----:B------:R4:W-:Y:S02]  /*12f10*/  STL.64 [R1+0x58], R116 ;  /* 0x0000587401007387 */ /* 0x0009e40000100a00 */
[C---:B-1----:R-:W-:Y:S02]  /*12f20*/  IMAD.WIDE R112, R2.reuse, 0x4, R128 ;  /* 0x0000000402707825 */ /* 0x042fe400078e0280 */
[----:B------:R-:W3:Y:S01]  /*12f30*/  LDL.LU.64 R126, [R1+0x8c0] ;  /* 0x0008c000017e7983 */ /* 0x000ee20000300a00 */
[----:B------:R-:W-:Y:S01]  /*12f40*/  LOP3.LUT R137, R137, 0x60, RZ, 0x3c, !PT ;  /* 0x0000006089897812 */ /* 0x000fe200078e3cff */
[C---:B------:R-:W-:Y:S02]  /*12f50*/  IMAD.WIDE R246, R2.reuse, 0x4, R246 ;  /* 0x0000000402f67825 */ /* 0x040fe400078e02f6 */
[----:B------:R-:W3:Y:S02]  /*12f60*/  LDL.LU.64 R128, [R1+0x8b8] ;  /* 0x0008b80001807983 */ /* 0x000ee40000300a00 */
[----:B------:R-:W-:-:S02]  /*12f70*/  IMAD.WIDE R110, R2, 0x4, R118 ;  /* 0x00000004026e7825 */ /* 0x000fc400078e0276 */
[----:B------:R1:W-:Y:S02]  /*12f80*/  LDGSTS.E [R136+0x7f000], [R240.64], !P4 ;  /* 0x7f000000f0887fae */ /* 0x0003e4000e121848 */
[C---:B------:R-:W-:Y:S02]  /*12f90*/  IMAD.WIDE R108, R2.reuse, 0x4, R132 ;  /* 0x00000004026c7825 */ /* 0x040fe400078e0284 */
[----:B------:R1:W-:Y:S04]  /*12fa0*/  LDGSTS.E [R136+0x7f200], [R242.64], !P4 ;  /* 0x7f200000f2887fae */ /* 0x0003e8000e121848 */
[----:B------:R1:W-:Y:S04]  /*12fb0*/  LDGSTS.E [R136+0x7f400], [R244.64], !P4 ;  /* 0x7f400000f4887fae */ /* 0x0003e8000e121848 */
[----:B------:R1:W-:Y:S04]  /*12fc0*/  STL.64 [R1+0xa0], R112 ;  /* 0x0000a07001007387 */ /* 0x0003e80000100a00 */
[----:B------:R1:W-:Y:S04]  /*12fd0*/  LDGSTS.E [R136+0x7f600], [R246.64], !P4 ;  /* 0x7f600000f6887fae */ /* 0x0003e8000e121848 */
[----:B------:R1:W-:Y:S04]  /*12fe0*/  STL.64 [R1+0xa8], R110 ;  /* 0x0000a86e01007387 */ /* 0x0003e80000100a00 */
[----:B------:R4:W-:Y:S04]  /*12ff0*/  LDGSTS.E [R137+0x61800], [R116.64], !P6 ;  /* 0x6180000074897fae */ /* 0x0009e8000f121848 */
[----:B------:R2:W-:Y:S01]  /*13000*/  STL.64 [R1+0xb0], R108 ;  /* 0x0000b06c01007387 */ /* 0x0005e20000100a00 */
[----:B------:R-:W-:-:S03]  /*13010*/  IMAD.WIDE R114, R2, 0x4, R114 ;  /* 0x0000000402727825 */ /* 0x000fc600078e0272 */
[----:B------:R1:W-:Y:S04]  /*13020*/  LDGSTS.E [R137+0x61a00], [R112.64], !P6 ;  /* 0x61a0000070897fae */ /* 0x0003e8000f121848 */
[----:B----4-:R-:W2:Y:S04]  /*13030*/  LDL.LU.64 R116, [R1+0x870] ;  /* 0x0008700001747983 */ /* 0x010ea80000300a00 */
[----:B------:R-:W2:Y:S04]  /*13040*/  LDL.LU.64 R118, [R1+0x868] ;  /* 0x0008680001767983 */ /* 0x000ea80000300a00 */
[----:B------:R-:W2:Y:S01]  /*13050*/  LDL.LU.64 R132, [R1+0x860] ;  /* 0x0008600001847983 */ /* 0x000ea20000300a00 */
[----:B-1----:R-:W-:-:S03]  /*13060*/  IMAD.WIDE R112, R2, 0x4, R130 ;  /* 0x0000000402707825 */ /* 0x002fc600078e0282 */
[----:B------:R1:W-:Y:S04]  /*13070*/  LDGSTS.E [R137+0x61c00], [R110.64], !P6 ;  /* 0x61c000006e897fae */ /* 0x0003e8000f121848 */
[----:B------:R2:W-:Y:S04]  /*13080*/  LDGSTS.E [R137+0x61e00], [R108.64], !P6 ;  /* 0x61e000006c897fae */ /* 0x0005e8000f121848 */
[----:B------:R-:W2:Y:S01]  /*13090*/  LDL.LU.64 R130, [R1+0x858] ;  /* 0x0008580001827983 */ /* 0x000ea20000300a00 */
[----:B-1----:R-:W-:-:S03]  /*130a0*/  IMAD.WIDE R110, R2, 0x4, R120 ;  /* 0x00000004026e7825 */ /* 0x002fc600078e0278 */
[----:B------:R1:W-:Y:S04]  /*130b0*/  STL.64 [R1+0xb8], R114 ;  /* 0x0000b87201007387 */ /* 0x0003e80000100a00 */
[----:B------:R1:W-:Y:S04]  /*130c0*/  STL.64 [R1+0xc0], R112 ;  /* 0x0000c07001007387 */ /* 0x0003e80000100a00 */
[----:B------:R1:W-:Y:S04]  /*130d0*/  STL.64 [R1+0xc8], R110 ;  /* 0x0000c86e01007387 */ /* 0x0003e80000100a00 */
[----:B------:R1:W-:Y:S04]  /*130e0*/  LDGSTS.E [R137+0x63800], [R114.64], !P0 ;  /* 0x6380000072897fae */ /* 0x0003e8000c121848 */
[----:B------:R1:W-:Y:S04]  /*130f0*/  LDGSTS.E [R137+0x63a00], [R112.64], !P0 ;  /* 0x63a0000070897fae */ /* 0x0003e8000c121848 */
[----:B------:R1:W-:Y:S01]  /*13100*/  LDGSTS.E [R137+0x63c00], [R110.64], !P0 ;  /* 0x63c000006e897fae */ /* 0x0003e2000c121848 */
[----:B--2---:R-:W-:-:S05]  /*13110*/  IMAD.WIDE R108, R2, 0x4, R134 ;  /* 0x00000004026c7825 */ /* 0x004fca00078e0286 */
[----:B------:R2:W-:Y:S04]  /*13120*/  STL.64 [R1+0xd0], R108 ;  /* 0x0000d06c01007387 */ /* 0x0005e80000100a00 */
[----:B-1----:R-:W4:Y:S04]  /*13130*/  LDL.LU.64 R114, [R1+0x810] ;  /* 0x0008100001727983 */ /* 0x002f280000300a00 */
[----:B------:R-:W4:Y:S04]  /*13140*/  LDL.LU.64 R120, [R1+0x808] ;  /* 0x0008080001787983 */ /* 0x000f280000300a00 */
[----:B------:R-:W4:Y:S01]  /*13150*/  LDL.LU.64 R134, [R1+0x800] ;  /* 0x0008000001867983 */ /* 0x000f220000300a00 */
[----:B---3--:R-:W-:-:S03]  /*13160*/  IMAD.WIDE R124, R2, 0x4, R124 ;  /* 0x00000004027c7825 */ /* 0x008fc600078e027c */
[----:B------:R2:W-:Y:S01]  /*13170*/  LDGSTS.E [R137+0x63e00], [R108.64], !P0 ;  /* 0x63e000006c897fae */ /* 0x0005e2000c121848 */
[----:B------:R-:W-:-:S03]  /*13180*/  IMAD.WIDE R112, R2, 0x4, R122 ;  /* 0x0000000402707825 */ /* 0x000fc600078e027a */
[----:B------:R-:W3:Y:S01]  /*13190*/  LDL.LU.64 R122, [R1+0x7f8] ;  /* 0x0007f800017a7983 */ /* 0x000ee20000300a00 */
[----:B------:R-:W-:-:S03]  /*131a0*/  IMAD.WIDE R110, R2, 0x4, R126 ;  /* 0x00000004026e7825 */ /* 0x000fc600078e027e */
[----:B------:R1:W-:Y:S01]  /*131b0*/  STL.64 [R1+0xd8], R124 ;  /* 0x0000d87c01007387 */ /* 0x0003e20000100a00 */
[----:B--2---:R-:W-:-:S03]  /*131c0*/  IMAD.WIDE R108, R2, 0x4, R128 ;  /* 0x00000004026c7825 */ /* 0x004fc600078e0280 */
[----:B------:R-:W-:Y:S04]  /*131d0*/  STL.64 [R1+0xe0], R112 ;  /* 0x0000e07001007387 */ /* 0x000fe80000100a00 */
[----:B------:R2:W-:Y:S04]  /*131e0*/  STL.64 [R1+0xe8], R110 ;  /* 0x0000e86e01007387 */ /* 0x0005e80000100a00 */
[----:B------:R1:W-:Y:S04]  /*131f0*/  LDGSTS.E [R137+0x65800], [R124.64], !P1 ;  /* 0x658000007c897fae */ /* 0x0003e8000c921848 */
[----:B------:R2:W-:Y:S04]  /*13200*/  STL.64 [R1+0xf0], R108 ;  /* 0x0000f06c01007387 */ /* 0x0005e80000100a00 */
[----:B------:R2:W-:Y:S04]  /*13210*/  LDGSTS.E [R137+0x65a00], [R112.64], !P1 ;  /* 0x65a0000070897fae */ /* 0x0005e8000c921848 */
[----:B-1----:R-:W3:Y:S04]  /*13220*/  LDL.LU.64 R124, [R1+0x7b0] ;  /* 0x0007b000017c7983 */ /* 0x002ee80000300a00 */
[----:B------:R2:W-:Y:S04]  /*13230*/  LDGSTS.E [R137+0x65c00], [R110.64], !P1 ;  /* 0x65c000006e897fae */ /* 0x0005e8000c921848 */
[----:B------:R-:W3:Y:S04]  /*13240*/  LDL.LU.64 R126, [R1+0x788] ;  /* 0x00078800017e7983 */ /* 0x000ee80000300a00 */
[----:B------:R-:W3:Y:S01]  /*13250*/  LDL.LU.64 R128, [R1+0x780] ;  /* 0x0007800001807983 */ /* 0x000ee20000300a00 */
[----:B--2---:R-:W-:-:S03]  /*13260*/  IMAD.WIDE R110, R2, 0x4, R132 ;  /* 0x00000004026e7825 */ /* 0x004fc600078e0284 */
[----:B------:R1:W-:Y:S04]  /*13270*/  LDGSTS.E [R137+0x65e00], [R108.64], !P1 ;  /* 0x65e000006c897fae */ /* 0x0003e8000c921848 */
[----:B------:R-:W2:Y:S01]  /*13280*/  LDL.LU.64 R132, [R1+0x778] ;  /* 0x0007780001847983 */ /* 0x000ea20000300a00 */
[----:B------:R-:W-:-:S04]  /*13290*/  IMAD.WIDE R116, R2, 0x4, R116 ;  /* 0x0000000402747825 */ /* 0x000fc800078e0274 */
[C---:B------:R-:W-:Y:S01]  /*132a0*/  IMAD.WIDE R112, R2.reuse, 0x4, R118 ;  /* 0x0000000402707825 */ /* 0x040fe200078e0276 */
[----:B------:R1:W-:Y:S03]  /*132b0*/  STL.64 [R1+0x280], R116 ;  /* 0x0002807401007387 */ /* 0x0003e60000100a00 */
[C---:B-1----:R-:W-:Y:S01]  /*132c0*/  IMAD.WIDE R108, R2.reuse, 0x4, R130 ;  /* 0x00000004026c7825 */ /* 0x042fe200078e0282 */
[----:B------:R-:W-:Y:S04]  /*132d0*/  STL.64 [R1+0x278], R112 ;  /* 0x0002787001007387 */ /* 0x000fe80000100a00 */
[----:B------:R4:W-:Y:S04]  /*132e0*/  STL.64 [R1+0x270], R110 ;  /* 0x0002706e01007387 */ /* 0x0009e80000100a00 */
[----:B------:R1:W-:Y:S04]  /*132f0*/  LDGSTS.E [R137+0x67800], [R116.64], !P3 ;  /* 0x6780000074897fae */ /* 0x0003e8000d921848 */
[----:B------:R3:W-:Y:S04]  /*13300*/  STL.64 [R1+0x268], R108 ;  /* 0x0002686c01007387 */ /* 0x0007e80000100a00 */
[----:B------:R4:W-:Y:S04]  /*13310*/  LDGSTS.E [R137+0x67a00], [R112.64], !P3 ;  /* 0x67a0000070897fae */ /* 0x0009e8000d921848 */
[----:B-1----:R-:W2:Y:S04]  /*13320*/  LDL.LU.64 R116, [R1+0x748] ;  /* 0x0007480001747983 */ /* 0x002ea80000300a00 */
[----:B------:R4:W-:Y:S04]  /*13330*/  LDGSTS.E [R137+0x67c00], [R110.64], !P3 ;  /* 0x67c000006e897fae */ /* 0x0009e8000d921848 */
[----:B------:R-:W2:Y:S04]  /*13340*/  LDL.LU.64 R118, [R1+0x738] ;  /* 0x0007380001767983 */ /* 0x000ea80000300a00 */
[----:B------:R-:W2:Y:S04]  /*13350*/  LDL.LU.64 R130, [R1+0x728] ;  /* 0x0007280001827983 */ /* 0x000ea80000300a00 */
[----:B------:R3:W-:Y:S01]  /*13360*/  LDGSTS.E [R137+0x67e00], [R108.64], !P3 ;  /* 0x67e000006c897fae */ /* 0x0007e2000d921848 */
[----:B----4-:R-:W-:-:S03]  /*13370*/  IMAD.WIDE R110, R2, 0x4, R134 ;  /* 0x00000004026e7825 */ /* 0x010fc600078e0286 */
[----:B------:R-:W4:Y:S01]  /*13380*/  LDL.LU.64 R134, [R1+0x720] ;  /* 0x0007200001867983 */ /* 0x000f220000300a00 */
[----:B------:R-:W-:-:S04]  /*13390*/  IMAD.WIDE R114, R2, 0x4, R114 ;  /* 0x0000000402727825 */ /* 0x000fc800078e0272 */
[C---:B------:R-:W-:Y:S01]  /*133a0*/  IMAD.WIDE R112, R2.reuse, 0x4, R120 ;  /* 0x0000000402707825 */ /* 0x040fe200078e0278 */
[----:B------:R1:W-:Y:S03]  /*133b0*/  STL.64 [R1+0x260], R114 ;  /* 0x0002607201007387 */ /* 0x0003e60000100a00 */
[C---:B---3--:R-:W-:Y:S01]  /*133c0*/  IMAD.WIDE R108, R2.reuse, 0x4, R122 ;  /* 0x00000004026c7825 */ /* 0x048fe200078e027a */
[----:B------:R3:W-:Y:S04]  /*133d0*/  STL.64 [R1+0x258], R112 ;  /* 0x0002587001007387 */ /* 0x0007e80000100a00 */
[----:B------:R1:W-:Y:S04]  /*133e0*/  LDGSTS.E [R137+0x69800], [R114.64], !P2 ;  /* 0x6980000072897fae */ /* 0x0003e8000d121848 */
[----:B------:R1:W-:Y:S04]  /*133f0*/  STL.64 [R1+0x250], R110 ;  /* 0x0002506e01007387 */ /* 0x0003e80000100a00 */
[----:B------:R3:W-:Y:S04]  /*13400*/  LDGSTS.E [R137+0x69a00], [R112.64], !P2 ;  /* 0x69a0000070897fae */ /* 0x0007e8000d121848 */
[----:B------:R2:W-:Y:S04]  /*13410*/  STL.64 [R1+0x248], R108 ;  /* 0x0002486c01007387 */ /* 0x0005e80000100a00 */
[----:B------:R3:W-:Y:S01]  /*13420*/  LDGSTS.E [R137+0x69c00], [R110.64], !P2 ;  /* 0x69c000006e897fae */ /* 0x0007e2000d121848 */
[----:B-1----:R-:W-:-:S03]  /*13430*/  IMAD.WIDE R114, R2, 0x4, R124 ;  /* 0x0000000402727825 */ /* 0x002fc600078e027c */
[----:B------:R-:W4:Y:S04]  /*13440*/  LDL.LU.64 R120, [R1+0x6f0] ;  /* 0x0006f00001787983 */ /* 0x000f280000300a00 */
[----:B------:R-:W4:Y:S01]  /*13450*/  LDL.LU.64 R122, [R1+0x6e0] ;  /* 0x0006e000017a7983 */ /* 0x000f220000300a00 */
[----:B---3--:R-:W-:-:S03]  /*13460*/  IMAD.WIDE R112, R2, 0x4, R126 ;  /* 0x0000000402707825 */ /* 0x008fc600078e027e */
[----:B------:R2:W-:Y:S01]  /*13470*/  LDGSTS.E [R137+0x69e00], [R108.64], !P2 ;  /* 0x69e000006c897fae */ /* 0x0005e2000d121848 */
[----:B------:R-:W-:-:S03]  /*13480*/  IMAD.WIDE R110, R2, 0x4, R128 ;  /* 0x00000004026e7825 */ /* 0x000fc600078e0280 */
[----:B------:R-:W3:Y:S04]  /*13490*/  LDL.LU.64 R124, [R1+0x6d0] ;  /* 0x0006d000017c7983 */ /* 0x000ee80000300a00 */
[----:B------:R1:W-:Y:S01]  /*134a0*/  STL.64 [R1+0x240], R114 ;  /* 0x0002407201007387 */ /* 0x0003e20000100a00 */
[----:B--2---:R-:W-:-:S03]  /*134b0*/  IMAD.WIDE R108, R2, 0x4, R132 ;  /* 0x00000004026c7825 */ /* 0x004fc600078e0284 */
[----:B------:R-:W2:Y:S04]  /*134c0*/  LDL.LU.64 R126, [R1+0x6c0] ;  /* 0x0006c000017e7983 */ /* 0x000ea80000300a00 */
[----:B------:R1:W-:Y:S04]  /*134d0*/  STL.64 [R1+0x238], R112 ;  /* 0x0002387001007387 */ /* 0x0003e80000100a00 */
[----:B------:R1:W-:Y:S04]  /*134e0*/  STL.64 [R1+0x498], R110 ;  /* 0x0004986e01007387 */ /* 0x0003e80000100a00 */
[----:B------:R4:W-:Y:S04]  /*134f0*/  STL.64 [R1+0x4b8], R108 ;  /* 0x0004b86c01007387 */ /* 0x0009e80000100a00 */
[----:B------:R-:W2:Y:S04]  /*13500*/  LDL.LU.64 R128, [R1+0x670] ;  /* 0x0006700001807983 */ /* 0x000ea80000300a00 */
[----:B------:R-:W2:Y:S04]  /*13510*/  LDL.LU.64 R132, [R1+0x518] ;  /* 0x0005180001847983 */ /* 0x000ea80000300a00 */
[----:B------:R1:W-:Y:S04]  /*13520*/  LDGSTS.E [R137+0x6b800], [R114.64], !P5 ;  /* 0x6b80000072897fae */ /* 0x0003e8000e921848 */
[----:B------:R1:W-:Y:S04]  /*13530*/  LDGSTS.E [R137+0x6ba00], [R112.64], !P5 ;  /* 0x6ba0000070897fae */ /* 0x0003e8000e921848 */
[----:B------:R1:W-:Y:S02]  /*13540*/  LDGSTS.E [R137+0x6bc00], [R110.64], !P5 ;  /* 0x6bc000006e897fae */ /* 0x0003e4000e921848 */
[----:B-1----:R-:W-:-:S02]  /*13550*/  IMAD.WIDE R114, R2, 0x4, R116 ;  /* 0x0000000402727825 */ /* 0x002fc400078e0274 */
[----:B------:R4:W-:Y:S02]  /*13560*/  LDGSTS.E [R137+0x6be00], [R108.64], !P5 ;  /* 0x6be000006c897fae */ /* 0x0009e4000e921848 */
[C---:B------:R-:W-:Y:S02]  /*13570*/  IMAD.WIDE R112, R2.reuse, 0x4, R118 ;  /* 0x0000000402707825 */ /* 0x040fe400078e0276 */
[----:B------:R-:W2:Y:S02]  /*13580*/  LDL.LU.64 R118, [R1+0x510] ;  /* 0x0005100001767983 */ /* 0x000ea40000300a00 */
[C---:B------:R-:W-:Y:S02]  /*13590*/  IMAD.WIDE R110, R2.reuse, 0x4, R130 ;  /* 0x00000004026e7825 */ /* 0x040fe400078e0282 */
[----:B------:R1:W-:Y:S04]  /*135a0*/  STL.64 [R1+0x4e0], R114 ;  /* 0x0004e07201007387 */ /* 0x0003e80000100a00 */
[----:B------:R-:W2:Y:S04]  /*135b0*/  LDL.LU.64 R130, [R1+0x4f8] ;  /* 0x0004f80001827983 */ /* 0x000ea80000300a00 */
[----:B------:R1:W-:Y:S04]  /*135c0*/  STL.64 [R1+0x4e8], R112 ;  /* 0x0004e87001007387 */ /* 0x0003e80000100a00 */
[----:B------:R3:W-:Y:S01]  /*135d0*/  STL.64 [R1+0x4f0], R110 ;  /* 0x0004f06e01007387 */ /* 0x0007e20000100a00 */
[----:B----4-:R-:W-:-:S05]  /*135e0*/  IMAD.WIDE R108, R2, 0x4, R134 ;  /* 0x00000004026c7825 */ /* 0x010fca00078e0286 */
[----:B------:R2:W-:Y:S04]  /*135f0*/  STL.64 [R1+0x500], R108 ;  /* 0x0005006c01007387 */ /* 0x0005e80000100a00 */
[----:B------:R-:W4:Y:S01]  /*13600*/  LDL.LU.64 R134, [R1+0x9f0] ;  /* 0x0009f00001867983 */ /* 0x000f220000300a00 */
[----:B------:R-:W-:-:S03]  /*13610*/  IADD3 R106, R3, -0xdc, RZ ;  /* 0xffffff24036a7810 */ /* 0x000fc60007ffe0ff */
[----:B------:R-:W4:Y:S01]  /*13620*/  LDL.LU.64 R116, [R1+0x640] ;  /* 0x0006400001747983 */ /* 0x000f220000300a00 */
[----:B------:R-:W-:Y:S02]  /*13630*/  ISETP.GE.U32.AND P4, PT, R106, 0x7ffffee5, PT ;  /* 0x7ffffee56a00780c */ /* 0x000fe40003f86070 */
[----:B------:R-:W-:-:S04]  /*13640*/  IADD3 R106, R3, -0xe0, RZ ;  /* 0xffffff20036a7810 */ /* 0x000fc80007ffe0ff */
[----:B------:R-:W-:-:S07]  /*13650*/  ISETP.GE.U32.AND P6, PT, R106, 0x7ffffee1, PT ;  /* 0x7ffffee16a00780c */ /* 0x000fce0003fc6070 */
[----:B------:R1:W-:Y:S04]  /*13660*/  LDGSTS.E [R137+0x6d800], [R114.64], !P4 ;  /* 0x6d80000072897fae */ /* 0x0003e8000e121848 */
[----:B------:R1:W-:Y:S04]  /*13670*/  LDGSTS.E [R137+0x6da00], [R112.64], !P4 ;  /* 0x6da0000070897fae */ /* 0x0003e8000e121848 */
[----:B------:R3:W-:Y:S01]  /*13680*/  LDGSTS.E [R137+0x6dc00], [R110.64], !P4 ;  /* 0x6dc000006e897fae */ /* 0x0007e2000e121848 */
[----:B-1----:R-:W-:-:S03]  /*13690*/  IMAD.WIDE R114, R2, 0x4, R120 ;  /* 0x0000000402727825 */ /* 0x002fc600078e0278 */
[----:B------:R2:W-:Y:S01]  /*136a0*/  LDGSTS.E [R137+0x6de00], [R108.64], !P4 ;  /* 0x6de000006c897fae */ /* 0x0005e2000e121848 */
[----:B------:R-:W-:-:S03]  /*136b0*/  IMAD.WIDE R112, R2, 0x4, R122 ;  /* 0x0000000402707825 */ /* 0x000fc600078e027a */
[----:B------:R-:W4:Y:S01]  /*136c0*/  LDL.LU.64 R120, [R1+0x630] ;  /* 0x0006300001787983 */ /* 0x000f220000300a00 */
[----:B---3--:R-:W-:-:S03]  /*136d0*/  IMAD.WIDE R110, R2, 0x4, R124 ;  /* 0x00000004026e7825 */ /* 0x008fc600078e027c */
[----:B------:R1:W-:Y:S04]  /*136e0*/  STL.64 [R1+0x508], R114 ;  /* 0x0005087201007387 */ /* 0x0003e80000100a00 */
[----:B------:R-:W3:Y:S01]  /*136f0*/  LDL.LU.64 R122, [R1+0x620] ;  /* 0x00062000017a7983 */ /* 0x000ee20000300a00 */
[----:B--2---:R-:W-:-:S03]  /*13700*/  IMAD.WIDE R108, R2, 0x4, R126 ;  /* 0x00000004026c7825 */ /* 0x004fc600078e027e */
[----:B------:R2:W-:Y:S04]  /*13710*/  STL.64 [R1+0x520], R112 ;  /* 0x0005207001007387 */ /* 0x0005e80000100a00 */
[----:B------:R1:W-:Y:S04]  /*13720*/  LDGSTS.E [R137+0x6f800], [R114.64], !P6 ;  /* 0x6f80000072897fae */ /* 0x0003e8000f121848 */
[----:B------:R2:W-:Y:S04]  /*13730*/  STL.64 [R1+0x528], R110 ;  /* 0x0005286e01007387 */ /* 0x0005e80000100a00 */
[----:B------:R2:W-:Y:S01]  /*13740*/  STL.64 [R1+0x530], R108 ;  /* 0x0005306c01007387 */ /* 0x0005e20000100a00 */
[----:B-1----:R-:W-:-:S03]  /*13750*/  IMAD.WIDE R114, R2, 0x4, R128 ;  /* 0x0000000402727825 */ /* 0x002fc600078e0280 */
[----:B------:R-:W3:Y:S04]  /*13760*/  LDL.LU.64 R126, [R1+0x5e0] ;  /* 0x0005e000017e7983 */ /* 0x000ee80000300a00 */
[----:B------:R-:W3:Y:S04]  /*13770*/  LDL.LU.64 R124, [R1+0x5d0] ;  /* 0x0005d000017c7983 */ /* 0x000ee80000300a00 */
[----:B------:R2:W-:Y:S04]  /*13780*/  LDGSTS.E [R137+0x6fa00], [R112.64], !P6 ;  /* 0x6fa0000070897fae */ /* 0x0005e8000f121848 */
[----:B------:R-:W3:Y:S04]  /*13790*/  LDL.LU.64 R128, [R1+0x5c0] ;  /* 0x0005c00001807983 */ /* 0x000ee80000300a00 */
[----:B------:R1:W-:Y:S01]  /*137a0*/  STL.64 [R1+0x540], R114 ;  /* 0x0005407201007387 */ /* 0x0003e20000100a00 */
[----:B--2---:R-:W-:Y:S01]  /*137b0*/  IMAD.WIDE R112, R2, 0x4, R132 ;  /* 0x0000000402707825 */ /* 0x004fe200078e0284 */
[----:B------:R-:W-:-:S02]  /*137c0*/  IADD3 R106, R3, -0xe4, RZ ;  /* 0xffffff1c036a7810 */ /* 0x000fc40007ffe0ff */
[----:B------:R-:W3:Y:S02]  /*137d0*/  LDL.LU.64 R132, [R1+0x5b0] ;  /* 0x0005b00001847983 */ /* 0x000ee40000300a00 */
[----:B------:R-:W-:Y:S02]  /*137e0*/  ISETP.GE.U32.AND P0, PT, R106, 0x7ffffedd, PT ;  /* 0x7ffffedd6a00780c */ /* 0x000fe40003f06070 */
[----:B------:R1:W-:Y:S04]  /*137f0*/  LDGSTS.E [R137+0x6fc00], [R110.64], !P6 ;  /* 0x6fc000006e897fae */ /* 0x0003e8000f121848 */
[----:B------:R1:W-:Y:S04]  /*13800*/  LDGSTS.E [R137+0x6fe00], [R108.64], !P6 ;  /* 0x6fe000006c897fae */ /* 0x0003e8000f121848 */
[----:B------:R1:W-:Y:S02]  /*13810*/  STL.64 [R1+0x538], R112 ;  /* 0x0005387001007387 */ /* 0x0003e40000100a00 */
[----:B-1----:R-:W-:-:S02]  /*13820*/  IMAD.WIDE R110, R2, 0x4, R118 ;  /* 0x00000004026e7825 */ /* 0x002fc400078e0276 */
[----:B------:R1:W-:Y:S02]  /*13830*/  LDGSTS.E [R137+0x71800], [R114.64], !P0 ;  /* 0x7180000072897fae */ /* 0x0003e4000c121848 */
[----:B------:R-:W-:Y:S02]  /*13840*/  IMAD.WIDE R108, R2, 0x4, R130 ;  /* 0x00000004026c7825 */ /* 0x000fe400078e0282 */
[----:B------:R1:W-:Y:S04]  /*13850*/  STL.64 [R1+0x518], R110 ;  /* 0x0005186e01007387 */ /* 0x0003e80000100a00 */
[----:B------:R3:W-:Y:S04]  /*13860*/  STL.64 [R1+0x510], R108 ;  /* 0x0005106c01007387 */ /* 0x0007e80000100a00 */
[----:B------:R1:W-:Y:S04]  /*13870*/  LDGSTS.E [R137+0x71a00], [R112.64], !P0 ;  /* 0x71a0000070897fae */ /* 0x0003e8000c121848 */
[----:B-1----:R-:W3:Y:S01]  /*13880*/  LDL.LU.64 R114, [R1+0x4d8] ;  /* 0x0004d80001727983 */ /* 0x002ee20000300a00 */
[----:B------:R-:W-:-:S03]  /*13890*/  IADD3 R106, R3, -0xe8, RZ ;  /* 0xffffff18036a7810 */ /* 0x000fc60007ffe0ff */
[----:B------:R1:W-:Y:S04]  /*138a0*/  LDGSTS.E [R137+0x71c00], [R110.64], !P0 ;  /* 0x71c000006e897fae */ /* 0x0003e8000c121848 */
[----:B------:R-:W3:Y:S04]  /*138b0*/  LDL.LU.64 R112, [R1+0x4d0] ;  /* 0x0004d00001707983 */ /* 0x000ee80000300a00 */
[----:B------:R-:W3:Y:S01]  /*138c0*/  LDL.LU.64 R130, [R1+0x4c8] ;  /* 0x0004c80001827983 */ /* 0x000ee20000300a00 */
[----:B----4-:R-:W-:Y:S01]  /*138d0*/  IMAD.WIDE R118, R2, 0x4, R134 ;  /* 0x0000000402767825 */ /* 0x010fe200078e0286 */
[----:B------:R-:W-:-:S02]  /*138e0*/  ISETP.GE.U32.AND P1, PT, R106, 0x7ffffed9, PT ;  /* 0x7ffffed96a00780c */ /* 0x000fc40003f26070 */
[----:B------:R3:W-:Y:S04]  /*138f0*/  LDGSTS.E [R137+0x71e00], [R108.64], !P0 ;  /* 0x71e000006c897fae */ /* 0x0007e8000c121848 */
[----:B------:R4:W-:Y:S04]  /*13900*/  STL.64 [R1+0x550], R118 ;  /* 0x0005507601007387 */ /* 0x0009e80000100a00 */
[----:B------:R-:W2:Y:S01]  /*13910*/  LDL.LU.64 R134, [R1+0x4c0] ;  /* 0x0004c00001867983 */ /* 0x000ea20000300a00 */
[----:B------:R-:W-:Y:S01]  /*13920*/  IADD3 R106, R3, -0xec, RZ ;  /* 0xffffff14036a7810 */ /* 0x000fe20007ffe0ff */
[----:B------:R-:W-:-:S02]  /*13930*/  IMAD.WIDE R116, R2, 0x4, R116 ;  /* 0x0000000402747825 */ /* 0x000fc400078e0274 */
[----:B------:R4:W-:Y:S01]  /*13940*/  LDGSTS.E [R137+0x73800], [R118.64], !P1 ;  /* 0x7380000076897fae */ /* 0x0009e2000c921848 */
[----:B------:R-:W-:-:S03]  /*13950*/  ISETP.GE.U32.AND P3, PT, R106, 0x7ffffed5, PT ;  /* 0x7ffffed56a00780c */ /* 0x000fc60003f66070 */
[----:B------:R1:W-:Y:S04]  /*13960*/  STL.64 [R1+0x560], R116 ;  /* 0x0005607401007387 */ /* 0x0003e80000100a00 */
[----:B------:R1:W-:Y:S02]  /*13970*/  LDGSTS.E [R137+0x73a00], [R116.64], !P1 ;  /* 0x73a0000074897fae */ /* 0x0003e4000c921848 */
[----:B-1----:R-:W-:-:S05]  /*13980*/  IMAD.WIDE R110, R2, 0x4, R120 ;  /* 0x00000004026e7825 */ /* 0x002fca00078e0278 */
[----:B------:R1:W-:Y:S01]  /*13990*/  STL.64 [R1+0x570], R110 ;  /* 0x0005706e01007387 */ /* 0x0003e20000100a00 */
[----:B---3--:R-:W-:-:S03]  /*139a0*/  IMAD.WIDE R108, R2, 0x4, R122 ;  /* 0x00000004026c7825 */ /* 0x008fc600078e027a */
[----:B------:R1:W-:Y:S04]  /*139b0*/  LDGSTS.E [R137+0x73c00], [R110.64], !P1 ;  /* 0x73c000006e897fae */ /* 0x0003e8000c921848 */
[----:B------:R3:W-:Y:S04]  /*139c0*/  STL.64 [R1+0x580], R108 ;  /* 0x0005806c01007387 */ /* 0x0007e80000100a00 */
[----:B----4-:R-:W4:Y:S04]  /*139d0*/  LDL.LU.64 R118, [R1+0x4b0] ;  /* 0x0004b00001767983 */ /* 0x010f280000300a00 */
[----:B------:R3:W-:Y:S04]  /*139e0*/  LDGSTS.E [R137+0x73e00], [R108.64], !P1 ;  /* 0x73e000006c897fae */ /* 0x0007e8000c921848 */
[----:B------:R-:W4:Y:S04]  /*139f0*/  LDL.LU.64 R116, [R1+0x4a8] ;  /* 0x0004a80001747983 */ /* 0x000f280000300a00 */
[----:B------:R-:W4:Y:S01]  /*13a00*/  LDL.LU.64 R120, [R1+0x4a0] ;  /* 0x0004a00001787983 */ /* 0x000f220000300a00 */
[----:B------:R-:W-:-:S04]  /*13a10*/  IMAD.WIDE R126, R2, 0x4, R126 ;  /* 0x00000004027e7825 */ /* 0x000fc800078e027e */
[C---:B------:R-:W-:Y:S01]  /*13a20*/  IMAD.WIDE R124, R2.reuse, 0x4, R124 ;  /* 0x00000004027c7825 */ /* 0x040fe200078e027c */
[----:B------:R-:W-:Y:S04]  /*13a30*/  STL.64 [R1+0x5a0], R126 ;  /* 0x0005a07e01007387 */ /* 0x000fe80000100a00 */
[----:B------:R-:W4:Y:S01]  /*13a40*/  LDL.LU.64 R122, [R1+0x490] ;  /* 0x00049000017a7983 */ /* 0x000f220000300a00 */
[----:B-1----:R-:W-:-:S03]  /*13a50*/  IMAD.WIDE R110, R2, 0x4, R128 ;  /* 0x00000004026e7825 */ /* 0x002fc600078e0280 */
[----:B------:R1:W-:Y:S04]  /*13a60*/  STL.64 [R1+0x598], R124 ;  /* 0x0005987c01007387 */ /* 0x0003e80000100a00 */
[----:B------:R1:W-:Y:S01]  /*13a70*/  LDGSTS.E [R137+0x75800], [R126.64], !P3 ;  /* 0x758000007e897fae */ /* 0x0003e2000d921848 */
[----:B---3--:R-:W-:-:S03]  /*13a80*/  IMAD.WIDE R108, R2, 0x4, R132 ;  /* 0x00000004026c7825 */ /* 0x008fc600078e0284 */
[----:B------:R3:W-:Y:S04]  /*13a90*/  STL.64 [R1+0x590], R110 ;  /* 0x0005906e01007387 */ /* 0x0007e80000100a00 */
[----:B------:R1:W-:Y:S04]  /*13aa0*/  LDGSTS.E [R137+0x75a00], [R124.64], !P3 ;  /* 0x75a000007c897fae */ /* 0x0003e8000d921848 */
[----:B------:R2:W-:Y:S01]  /*13ab0*/  STL.64 [R1+0x588], R108 ;  /* 0x0005886c01007387 */ /* 0x0005e20000100a00 */
[----:B------:R-:W-:-:S03]  /*13ac0*/  IADD3 R106, R3, -0xf0, RZ ;  /* 0xffffff10036a7810 */ /* 0x000fc60007ffe0ff */
[----:B------:R3:W-:Y:S04]  /*13ad0*/  LDGSTS.E [R137+0x75c00], [R110.64], !P3 ;  /* 0x75c000006e897fae */ /* 0x0007e8000d921848 */
[----:B-1----:R-:W4:Y:S04]  /*13ae0*/  LDL.LU.64 R124, [R1+0x228] ;  /* 0x00022800017c7983 */ /* 0x002f280000300a00 */
[----:B------:R-:W4:Y:S01]  /*13af0*/  LDL.LU.64 R126, [R1+0x220] ;  /* 0x00022000017e7983 */ /* 0x000f220000300a00 */
[----:B------:R-:W-:-:S03]  /*13b00*/  ISETP.GE.U32.AND P2, PT, R106, 0x7ffffed1, PT ;  /* 0x7ffffed16a00780c */ /* 0x000fc60003f46070 */
[----:B------:R-:W4:Y:S04]  /*13b10*/  LDL.LU.64 R128, [R1+0x218] ;  /* 0x0002180001807983 */ /* 0x000f280000300a00 */
[----:B------:R2:W-:Y:S01]  /*13b20*/  LDGSTS.E [R137+0x75e00], [R108.64], !P3 ;  /* 0x75e000006c897fae */ /* 0x0005e2000d921848 */
[----:B------:R-:W-:-:S03]  /*13b30*/  IMAD.WIDE R114, R2, 0x4, R114 ;  /* 0x0000000402727825 */ /* 0x000fc600078e0272 */
[----:B------:R-:W4:Y:S04]  /*13b40*/  LDL.LU.64 R132, [R1+0x210] ;  /* 0x0002100001847983 */ /* 0x000f280000300a00 */
[----:B------:R-:W-:Y:S01]  /*13b50*/  STL.64 [R1+0x578], R114 ;  /* 0x0005787201007387 */ /* 0x000fe20000100a00 */
[----:B------:R-:W-:-:S03]  /*13b60*/  IMAD.WIDE R112, R2, 0x4, R112 ;  /* 0x0000000402707825 */ /* 0x000fc600078e0270 */
[----:B------:R1:W-:Y:S01]  /*13b70*/  LDGSTS.E [R137+0x77800], [R114.64], !P2 ;  /* 0x7780000072897fae */ /* 0x0003e2000d121848 */
[----:B---3--:R-:W-:-:S03]  /*13b80*/  IMAD.WIDE R110, R2, 0x4, R130 ;  /* 0x00000004026e7825 */ /* 0x008fc600078e0282 */
[----:B------:R3:W-:Y:S04]  /*13b90*/  LDGSTS.E [R137+0x77a00], [R112.64], !P2 ;  /* 0x77a0000070897fae */ /* 0x0007e8000d121848 */
[----:B------:R-:W4:Y:S04]  /*13ba0*/  LDL.LU.64 R130, [R1+0x208] ;  /* 0x0002080001827983 */ /* 0x000f280000300a00 */
[----:B------:R3:W-:Y:S04]  /*13bb0*/  STL.64 [R1+0x568], R112 ;  /* 0x0005687001007387 */ /* 0x0007e80000100a00 */
[----:B------:R1:W-:Y:S01]  /*13bc0*/  STL.64 [R1+0x558], R110 ;  /* 0x0005586e01007387 */ /* 0x0003e20000100a00 */
[----:B------:R-:W-:-:S03]  /*13bd0*/  IADD3 R106, R3, -0xf4, RZ ;  /* 0xffffff0c036a7810 */ /* 0x000fc60007ffe0ff */
[----:B------:R1:W-:Y:S01]  /*13be0*/  LDGSTS.E [R137+0x77c00], [R110.64], !P2 ;  /* 0x77c000006e897fae */ /* 0x0003e2000d121848 */
[----:B--2---:R-:W-:-:S05]  /*13bf0*/  IMAD.WIDE R108, R2, 0x4, R134 ;  /* 0x00000004026c7825 */ /* 0x004fca00078e0286 */
[----:B------:R2:W-:Y:S04]  /*13c00*/  STL.64 [R1+0x548], R108 ;  /* 0x0005486c01007387 */ /* 0x0005e80000100a00 */
[----:B---3--:R-:W3:Y:S04]  /*13c10*/  LDL.LU.64 R112, [R1+0x200] ;  /* 0x0002000001707983 */ /* 0x008ee80000300a00 */
[----:B-1----:R-:W3:Y:S04]  /*13c20*/  LDL.LU.64 R114, [R1+0x1f8] ;  /* 0x0001f80001727983 */ /* 0x002ee80000300a00 */
[----:B------:R-:W3:Y:S01]  /*13c30*/  LDL.LU.64 R134, [R1+0x1f0] ;  /* 0x0001f00001867983 */ /* 0x000ee20000300a00 */
[----:B------:R-:W-:-:S03]  /*13c40*/  ISETP.GE.U32.AND P5, PT, R106, 0x7ffffecd, PT ;  /* 0x7ffffecd6a00780c */ /* 0x000fc60003fa6070 */
[----:B------:R2:W-:Y:S01]  /*13c50*/  LDGSTS.E [R137+0x77e00], [R108.64], !P2 ;  /* 0x77e000006c897fae */ /* 0x0005e2000d121848 */
[----:B------:R-:W-:-:S04]  /*13c60*/  IADD3 R106, R3, -0xf8, RZ ;  /* 0xffffff08036a7810 */ /* 0x000fc80007ffe0ff */
[----:B------:R-:W-:Y:S02]  /*13c70*/  ISETP.GE.U32.AND P4, PT, R106, 0x7ffffec9, PT ;  /* 0x7ffffec96a00780c */ /* 0x000fe40003f86070 */
[----:B------:R-:W-:Y:S01]  /*13c80*/  IADD3 R106, R3, -0xfc, RZ ;  /* 0xffffff04036a7810 */ /* 0x000fe20007ffe0ff */
[----:B----4-:R-:W-:-:S04]  /*13c90*/  IMAD.WIDE R118, R2, 0x4, R118 ;  /* 0x0000000402767825 */ /* 0x010fc800078e0276 */
[C---:B------:R-:W-:Y:S01]  /*13ca0*/  IMAD.WIDE R116, R2.reuse, 0x4, R116 ;  /* 0x0000000402747825 */ /* 0x040fe200078e0274 */
[----:B------:R-:W-:Y:S03]  /*13cb0*/  STL.64 [R1+0x4f8], R118 ;  /* 0x0004f87601007387 */ /* 0x000fe60000100a00 */
[C---:B------:R-:W-:Y:S01]  /*13cc0*/  IMAD.WIDE R110, R2.reuse, 0x4, R120 ;  /* 0x00000004026e7825 */ /* 0x040fe200078e0278 */
[----:B------:R1:W-:Y:S04]  /*13cd0*/  STL.64 [R1+0x4d8], R116 ;  /* 0x0004d87401007387 */ /* 0x0003e80000100a00 */
[----:B------:R4:W-:Y:S01]  /*13ce0*/  LDGSTS.E [R137+0x79800], [R118.64], !P5 ;  /* 0x7980000076897fae */ /* 0x0009e2000e921848 */
[----:B--2---:R-:W-:-:S03]  /*13cf0*/  IMAD.WIDE R108, R2, 0x4, R122 ;  /* 0x00000004026c7825 */ /* 0x004fc600078e027a */
[----:B------:R2:W-:Y:S04]  /*13d00*/  STL.64 [R1+0x4d0], R110 ;  /* 0x0004d06e01007387 */ /* 0x0005e80000100a00 */
[----:B------:R1:W-:Y:S04]  /*13d10*/  LDGSTS.E [R137+0x79a00], [R116.64], !P5 ;  /* 0x79a0000074897fae */ /* 0x0003e8000e921848 */
[----:B------:R1:W-:Y:S01]  /*13d20*/  STL.64 [R1+0x4c8], R108 ;  /* 0x0004c86c01007387 */ /* 0x0003e20000100a00 */
[----:B------:R-:W-:Y:S02]  /*13d30*/  ISETP.GE.U32.AND P6, PT, R106, 0x7ffffec5, PT ;  /* 0x7ffffec56a00780c */ /* 0x000fe40003fc6070 */
[C---:B------:R-:W-:Y:S01]  /*13d40*/  IADD3 R106, R3.reuse, -0x101, RZ ;  /* 0xfffffeff036a7810 */ /* 0x040fe20007ffe0ff */
[----:B------:R2:W-:Y:S03]  /*13d50*/  LDGSTS.E [R137+0x79c00], [R110.64], !P5 ;  /* 0x79c000006e897fae */ /* 0x0005e6000e921848 */
[----:B------:R-:W-:Y:S01]  /*13d60*/  ISETP.GE.U32.AND P0, PT, R106, 0x7ffffec0, PT ;  /* 0x7ffffec06a00780c */ /* 0x000fe20003f06070 */
[----:B------:R1:W-:Y:S01]  /*13d70*/  LDGSTS.E [R137+0x79e00], [R108.64], !P5 ;  /* 0x79e000006c897fae */ /* 0x0003e2000e921848 */
[----:B------:R-:W-:Y:S01]  /*13d80*/  IADD3 R106, R3, -0x102, RZ ;  /* 0xfffffefe036a7810 */ /* 0x000fe20007ffe0ff */
[----:B-1----:R-:W-:-:S02]  /*13d90*/  IMAD.WIDE R116, R2, 0x4, R126 ;  /* 0x0000000402747825 */ /* 0x002fc400078e027e */
[----:B------:R-:W4:Y:S01]  /*13da0*/  LDL.LU.64 R126, [R1+0x100] ;  /* 0x00010000017e7983 */ /* 0x000f220000300a00 */
[----:B------:R-:W-:Y:S01]  /*13db0*/  ISETP.GE.U32.AND P1, PT, R106, 0x7ffffebf, PT ;  /* 0x7ffffebf6a00780c */ /* 0x000fe20003f26070 */
[----:B------:R-:W-:Y:S01]  /*13dc0*/  IMAD.WIDE R250, R2, 0x4, R124 ;  /* 0x0000000402fa7825 */ /* 0x000fe200078e027c */
[----:B------:R-:W-:-:S03]  /*13dd0*/  IADD3 R106, R3, -0x103, RZ ;  /* 0xfffffefd036a7810 */ /* 0x000fc60007ffe0ff */
[----:B------:R-:W-:Y:S01]  /*13de0*/  IMAD.WIDE R124, R2, 0x4, R128 ;  /* 0x00000004027c7825 */ /* 0x000fe200078e0280 */
[----:B------:R-:W-:Y:S01]  /*13df0*/  ISETP.GE.U32.AND P3, PT, R106, 0x7ffffebe, PT ;  /* 0x7ffffebe6a00780c */ /* 0x000fe20003f66070 */
[----:B------:R-:W-:Y:S01]  /*13e00*/  STL.64 [R1+0x4c0], R250 ;  /* 0x0004c0fa01007387 */ /* 0x000fe20000100a00 */
[----:B------:R-:W-:Y:S01]  /*13e10*/  IADD3 R106, R3, -0x104, RZ ;  /* 0xfffffefc036a7810 */ /* 0x000fe20007ffe0ff */
[----:B------:R-:W-:Y:S02]  /*13e20*/  IMAD.WIDE R122, R2, 0x4, R132 ;  /* 0x00000004027a7825 */ /* 0x000fe400078e0284 */
[----:B------:R-:W-:Y:S01]  /*13e30*/  STL.64 [R1+0x4b0], R116 ;  /* 0x0004b07401007387 */ /* 0x000fe20000100a00 */
[----:B------:R-:W-:-:S03]  /*13e40*/  ISETP.GE.U32.AND P2, PT, R106, 0x7ffffebd, PT ;  /* 0x7ffffebd6a00780c */ /* 0x000fc60003f46070 */
[----:B------:R1:W-:Y:S01]  /*13e50*/  STL.64 [R1+0x4a8], R124 ;  /* 0x0004a87c01007387 */ /* 0x0003e20000100a00 */
[----:B------:R-:W-:-:S03]  /*13e60*/  IADD3 R106, R3, -0x105, RZ ;  /* 0xfffffefb036a7810 */ /* 0x000fc60007ffe0ff */
[----:B--2---:R-:W2:Y:S04]  /*13e70*/  LDL.LU.64 R110, [R1+0xf8] ;  /* 0x0000f800016e7983 */ /* 0x004ea80000300a00 */
[----:B------:R-:W2:Y:S01]  /*13e80*/  LDL.LU.64 R132, [R1+0x9e8] ;  /* 0x0009e80001847983 */ /* 0x000ea20000300a00 */
[----:B------:R-:W-:-:S03]  /*13e90*/  IMAD.WIDE R120, R2, 0x4, R130 ;  /* 0x0000000402787825 */ /* 0x000fc600078e0282 */
[----:B------:R-:W-:Y:S01]  /*13ea0*/  STL.64 [R1+0x4a0], R122 ;  /* 0x0004a07a01007387 */ /* 0x000fe20000100a00 */
[----:B------:R-:W-:-:S03]  /*13eb0*/  ISETP.GE.U32.AND P5, PT, R106, 0x7ffffebc, PT ;  /* 0x7ffffebc6a00780c */ /* 0x000fc60003fa6070 */
[----:B------:R-:W2:Y:S04]  /*13ec0*/  LDL.LU.64 R130, [R1+0x9e0] ;  /* 0x0009e00001827983 */ /* 0x000ea80000300a00 */
[----:B------:R-:W2:Y:S04]  /*13ed0*/  LDL.LU.64 R128, [R1+0x9d8] ;  /* 0x0009d80001807983 */ /* 0x000ea80000300a00 */
[----:B------:R1:W-:Y:S04]  /*13ee0*/  STL.64 [R1+0x490], R120 ;  /* 0x0004907801007387 */ /* 0x0003e80000100a00 */
[----:B------:R1:W-:Y:S04]  /*13ef0*/  LDGSTS.E [R137+0x7b800], [R250.64], !P4 ;  /* 0x7b800000fa897fae */ /* 0x0003e8000e121848 */
[----:B------:R1:W-:Y:S01]  /*13f00*/  LDGSTS.E [R137+0x7ba00], [R124.64], !P4 ;  /* 0x7ba000007c897fae */ /* 0x0003e2000e121848 */
[----:B---3--:R-:W-:-:S04]  /*13f10*/  IMAD.WIDE R112, R2, 0x4, R112 ;  /* 0x0000000402707825 */ /* 0x008fc800078e0270 */
[----:B------:R-:W-:-:S04]  /*13f20*/  IMAD.WIDE R108, R2, 0x4, R114 ;  /* 0x00000004026c7825 */ /* 0x000fc800078e0272 */
[----:B------:R-:W-:Y:S01]  /*13f30*/  IMAD.WIDE R106, R2, 0x4, R134 ;  /* 0x00000004026a7825 */ /* 0x000fe200078e0286 */
[----:B------:R-:W3:Y:S04]  /*13f40*/  LDL.LU.64 R114, [R1+0x9d0] ;  /* 0x0009d00001727983 */ /* 0x000ee80000300a00 */
[----:B------:R4:W-:Y:S04]  /*13f50*/  STL.64 [R1+0x228], R112 ;  /* 0x0002287001007387 */ /* 0x0009e80000100a00 */
[----:B------:R-:W3:Y:S04]  /*13f60*/  LDL.LU.64 R134, [R1+0x458] ;  /* 0x0004580001867983 */ /* 0x000ee80000300a00 */
[----:B-1----:R-:W1:Y:S04]  /*13f70*/  S2R R125, SR_TID.X ;  /* 0x00000000007d7919 */ /* 0x002e680000002100 */
[----:B------:R-:W4:Y:S02]  /*13f80*/  S2R R136, SR_TID.X ;  /* 0x0000000000887919 */ /* 0x000f240000002100 */
[----:B----4-:R-:W-:-:S02]  /*13f90*/  IADD3 R118, R3, -0x100, RZ ;  /* 0xffffff0003767810 */ /* 0x010fc40007ffe0ff */
[----:B------:R-:W-:Y:S04]  /*13fa0*/  STL.64 [R1+0x220], R108 ;  /* 0x0002206c01007387 */ /* 0x000fe80000100a00 */
[----:B------:R4:W-:Y:S04]  /*13fb0*/  LDGSTS.E [R137+0x7bc00], [R122.64], !P4 ;  /* 0x7bc000007a897fae */ /* 0x0009e8000e121848 */
[----:B------:R1:W5:Y:S04]  /*13fc0*/  LDL.LU R250, [R1+0xdc0] ;  /* 0x000dc00001fa7983 */ /* 0x0003680000300800 */
[----:B------:R1:W-:Y:S02]  /*13fd0*/  LDGSTS.E [R137+0x7be00], [R120.64], !P4 ;  /* 0x7be0000078897fae */ /* 0x0003e4000e121848 */
[----:B-1----:R-:W-:-:S02]  /*13fe0*/  SHF.R.S32.HI R125, RZ, 0x6, R125 ;  /* 0x00000006ff7d7819 */ /* 0x002fc4000001147d */
[----:B------:R-:W-:Y:S01]  /*13ff0*/  LOP3.LUT R136, R136, 0x3f, RZ, 0xc0, !PT ;  /* 0x0000003f88887812 */ /* 0x000fe200078ec0ff */
[----:B------:R1:W-:Y:S01]  /*14000*/  STL.64 [R1+0x218], R106 ;  /* 0x0002186a01007387 */ /* 0x0003e20000100a00 */
[----:B------:R-:W-:Y:S02]  /*14010*/  SGXT R125, R125, 0x1 ;  /* 0x000000017d7d781a */ /* 0x000fe40000000200 */
[----:B------:R-:W-:Y:S01]  /*14020*/  SHF.L.U32 R136, R136, 0x2, RZ ;  /* 0x0000000288887819 */ /* 0x000fe200000006ff */
[----:B------:R1:W-:Y:S01]  /*14030*/  LDGSTS.E [R137+0x7d800], [R116.64], !P6 ;  /* 0x7d80000074897fae */ /* 0x0003e2000f121848 */
[----:B------:R-:W-:-:S03]  /*14040*/  ISETP.GE.U32.AND P4, PT, R118, 0x7ffffec1, PT ;  /* 0x7ffffec17600780c */ /* 0x000fc60003f86070 */
[----:B------:R-:W3:Y:S04]  /*14050*/  LDL.LU.64 R118, [R1+0x438] ;  /* 0x0004380001767983 */ /* 0x000ee80000300a00 */
[----:B------:R-:W3:Y:S04]  /*14060*/  LDL.LU.64 R120, [R1+0x1e8] ;  /* 0x0001e80001787983 */ /* 0x000ee80000300a00 */
[----:B------:R4:W-:Y:S01]  /*14070*/  LDGSTS.E [R137+0x7da00], [R112.64], !P6 ;  /* 0x7da0000070897fae */ /* 0x0009e2000f121848 */
[----:B-1----:R-:W-:-:S03]  /*14080*/  LOP3.LUT R117, R136, 0x110, R125, 0x78, !PT ;  /* 0x0000011088757812 */ /* 0x002fc600078e787d */
[----:B----4-:R-:W4:Y:S04]  /*14090*/  LDL.LU.64 R122, [R1+0x150] ;  /* 0x00015000017a7983 */ /* 0x010f280000300a00 */
[----:B------:R-:W4:Y:S04]  /*140a0*/  LDL.LU.64 R124, [R1+0x130] ;  /* 0x00013000017c7983 */ /* 0x000f280000300a00 */
[----:B------:R1:W-:Y:S04]  /*140b0*/  LDGSTS.E [R137+0x7dc00], [R108.64], !P6 ;  /* 0x7dc000006c897fae */ /* 0x0003e8000f121848 */
[----:B------:R1:W-:Y:S01]  /*140c0*/  LDGSTS.E [R137+0x7de00], [R106.64], !P6 ;  /* 0x7de000006a897fae */ /* 0x0003e2000f121848 */
[----:B------:R-:W-:-:S03]  /*140d0*/  IMAD.WIDE R112, R0, 0x4, R126 ;  /* 0x0000000400707825 */ /* 0x000fc600078e027e */
[----:B------:R-:W4:Y:S04]  /*140e0*/  LDL.LU.64 R126, [R1+0x110] ;  /* 0x00011000017e7983 */ /* 0x000f280000300a00 */
[----:B------:R-:W-:Y:S01]  /*140f0*/  STL.64 [R1+0x1f0], R112 ;  /* 0x0001f07001007387 */ /* 0x000fe20000100a00 */
[----:B--2---:R-:W-:-:S04]  /*14100*/  IMAD.WIDE R110, R0, 0x4, R110 ;  /* 0x00000004006e7825 */ /* 0x004fc800078e026e */
[----:B------:R-:W-:-:S05]  /*14110*/  IMAD.WIDE R132, R2, 0x4, R132 ;  /* 0x0000000402847825 */ /* 0x000fca00078e0284 */
[----:B------:R-:W-:Y:S01]  /*14120*/  STL.64 [R1+0x210], R132 ;  /* 0x0002108401007387 */ /* 0x000fe20000100a00 */
[----:B------:R-:W-:-:S03]  /*14130*/  IMAD.WIDE R130, R2, 0x4, R130 ;  /* 0x0000000402827825 */ /* 0x000fc600078e0282 */
[----:B------:R-:W-:Y:S01]  /*14140*/  STL.64 [R1+0x1d0], R110 ;  /* 0x0001d06e01007387 */ /* 0x000fe20000100a00 */
[----:B------:R-:W-:-:S03]  /*14150*/  IMAD.WIDE R128, R2, 0x4, R128 ;  /* 0x0000000402807825 */ /* 0x000fc600078e0280 */
[----:B------:R-:W-:Y:S04]  /*14160*/  STL.64 [R1+0x208], R130 ;  /* 0x0002088201007387 */ /* 0x000fe80000100a00 */
[----:B------:R2:W-:Y:S04]  /*14170*/  STL.64 [R1+0x200], R128 ;  /* 0x0002008001007387 */ /* 0x0005e80000100a00 */
[----:B------:R1:W-:Y:S04]  /*14180*/  LDGSTS.E [R137+0x7f800], [R132.64], !P4 ;  /* 0x7f80000084897fae */ /* 0x0003e8000e121848 */
[----:B------:R1:W-:Y:S04]  /*14190*/  LDGSTS.E [R137+0x7fa00], [R130.64], !P4 ;  /* 0x7fa0000082897fae */ /* 0x0003e8000e121848 */
[----:B------:R2:W-:Y:S01]  /*141a0*/  LDGSTS.E [R137+0x7fc00], [R128.64], !P4 ;  /* 0x7fc0000080897fae */ /* 0x0005e2000e121848 */
[----:B---3--:R-:W-:-:S04]  /*141b0*/  IMAD.WIDE R114, R2, 0x4, R114 ;  /* 0x0000000402727825 */ /* 0x008fc800078e0272 */
[----:B-1----:R-:W-:Y:S01]  /*141c0*/  IMAD.WIDE R106, R0, 0x4, R134 ;  /* 0x00000004006a7825 */ /* 0x002fe200078e0286 */
[----:B------:R1:W-:Y:S04]  /*141d0*/  STL.64 [R1+0x1f8], R114 ;  /* 0x0001f87201007387 */ /* 0x0003e80000100a00 */
[----:B------:R3:W-:Y:S04]  /*141e0*/  STL.64 [R1+0x1b0], R106 ;  /* 0x0001b06a01007387 */ /* 0x0007e80000100a00 */
[----:B--2---:R-:W2:Y:S04]  /*141f0*/  LDL.LU.64 R128, [R1+0x488] ;  /* 0x0004880001807983 */ /* 0x004ea80000300a00 */
[----:B------:R-:W2:Y:S04]  /*14200*/  LDL.LU.64 R130, [R1+0x470] ;  /* 0x0004700001827983 */ /* 0x000ea80000300a00 */
[----:B------:R-:W2:Y:S04]  /*14210*/  LDL.LU.64 R132, [R1+0x450] ;  /* 0x0004500001847983 */ /* 0x000ea80000300a00 */
[----:B------:R1:W-:Y:S04]  /*14220*/  LDGSTS.E [R137+0x7fe00], [R114.64], !P4 ;  /* 0x7fe0000072897fae */ /* 0x0003e8000e121848 */
[----:B------:R-:W2:Y:S01]  /*14230*/  LDL.LU.64 R134, [R1+0x430] ;  /* 0x0004300001867983 */ /* 0x000ea20000300a00 */
[----:B------:R-:W-:-:S02]  /*14240*/  IADD3 R3, R3, -0x106, RZ ;  /* 0xfffffefa03037810 */ /* 0x000fc40007ffe0ff */
[----:B------:R-:W-:Y:S01]  /*14250*/  ISETP.NE.U32.AND P6, PT, R252, RZ, PT ;  /* 0x000000fffc00720c */ /* 0x000fe20003fc5070 */
[----:B------:R-:W0:Y:S04]  /*14260*/  LDGDEPBAR ;  /* 0x00000000000079af */ /* 0x000e280000000000 */
[----:B-1----:R-:W2:Y:S01]  /*14270*/  LDL.LU.64 R136, [R1+0x1e0] ;  /* 0x0001e00001887983 */ /* 0x002ea20000300a00 */
[----:B------:R-:W-:Y:S02]  /*14280*/  ISETP.GE.U32.AND P4, PT, R3, 0x7ffffebb, PT ;  /* 0x7ffffebb0300780c */ /* 0x000fe40003f86070 */
[C---:B------:R-:W-:Y:S02]  /*14290*/  IADD3 R109, R117.reuse, 0x100000, RZ ;  /* 0x00100000756d7810 */ /* 0x040fe40007ffe0ff */
[----:B------:R-:W-:-:S02]  /*142a0*/  IADD3 R108, R117, 0x100000, RZ ;  /* 0x00100000756c7810 */ /* 0x000fc40007ffe0ff */
[----:B------:R-:W-:Y:S01]  /*142b0*/  IADD3 R252, R117, 0x100000, RZ ;  /* 0x0010000075fc7810 */ /* 0x000fe20007ffe0ff */
[----:B------:R1:W-:Y:S04]  /*142c0*/  LDGSTS.E [R109+-0x54000], [R112.64], P6 ;  /* 0xac000000706d7fae */ /* 0x0003e8000b121848 */
[----:B------:R3:W-:Y:S01]  /*142d0*/  LDGSTS.E [R108+-0x53800], [R110.64], P6 ;  /* 0xac8000006e6c7fae */ /* 0x0007e2000b121848 */
[----:B------:R-:W-:-:S03]  /*142e0*/  IMAD.WIDE R114, R0, 0x4, R120 ;  /* 0x0000000400727825 */ /* 0x000fc600078e0278 */
[----:B------:R3:W-:Y:S01]  /*142f0*/  LDGSTS.E [R252+-0x53000], [R106.64], P6 ;  /* 0xad0000006afc7fae */ /* 0x0007e2000b121848 */
[C---:B-1----:R-:W-:Y:S02]  /*14300*/  IADD3 R113, R117.reuse, 0x100000, RZ ;  /* 0x0010000075717810 */ /* 0x042fe40007ffe0ff */
[C---:B------:R-:W-:Y:S01]  /*14310*/  IADD3 R112, R117.reuse, 0x100000, RZ ;  /* 0x0010000075707810 */ /* 0x040fe20007ffe0ff */
[----:B----4-:R-:W-:Y:S02]  /*14320*/  IMAD.WIDE R2, R0, 0x4, R126 ;  /* 0x0000000400027825 */ /* 0x010fe400078e027e */
[----:B------:R-:W1:Y:S04]  /*14330*/  S2R R127, SR_TID.X ;  /* 0x00000000007f7919 */ /* 0x000e680000002100 */
[----:B------:R-:W4:Y:S01]  /*14340*/  S2R R126, SR_TID.X ;  /* 0x00000000007e7919 */ /* 0x000f220000002100 */
[----:B---3--:R-:W-:-:S02]  /*14350*/  IADD3 R107, R117, 0x100000, RZ ;  /* 0x00100000756b7810 */ /* 0x008fc40007ffe0ff */
[----:B------:R-:W-:Y:S01]  /*14360*/  IADD3 R106, R117, 0x100000, RZ ;  /* 0x00100000756a7810 */ /* 0x000fe20007ffe0ff */
[----:B------:R-:W-:-:S04]  /*14370*/  IMAD.WIDE R116, R0, 0x4, R118 ;  /* 0x0000000400747825 */ /* 0x000fc800078e0276 */
[C---:B------:R-:W-:Y:S01]  /*14380*/  IMAD.WIDE R110, R0.reuse, 0x4, R122 ;  /* 0x00000004006e7825 */ /* 0x040fe200078e027a */
[----:B------:R3:W-:Y:S03]  /*14390*/  STL.64 [R1+0x190], R116 ;  /* 0x0001907401007387 */ /* 0x0007e60000100a00 */
[----:B------:R-:W-:Y:S01]  /*143a0*/  IMAD.WIDE R108, R0, 0x4, R124 ;  /* 0x00000004006c7825 */ /* 0x000fe200078e027c */
[----:B------:R2:W-:Y:S01]  /*143b0*/  STL.64 [R1+0x170], R114 ;  /* 0x0001707201007387 */ /* 0x0005e20000100a00 */
[----:B-1----:R-:W-:-:S03]  /*143c0*/  LOP3.LUT R127, R127, 0x3f, RZ, 0xc0, !PT ;  /* 0x0000003f7f7f7812 */ /* 0x002fc600078ec0ff */
[----:B------:R1:W-:Y:S01]  /*143d0*/  STL.64 [R1+0x150], R110 ;  /* 0x0001506e01007387 */ /* 0x0003e20000100a00 */
[----:B----4-:R-:W-:Y:S01]  /*143e0*/  SHF.R.S32.HI R126, RZ, 0x6, R126 ;  /* 0x00000006ff7e7819 */ /* 0x010fe2000001147e */
[----:B------:R-:W-:Y:S02]  /*143f0*/  IMAD.SHL.U32 R127, R127, 0x4, RZ ;  /* 0x000000047f7f7824 */ /* 0x000fe400078e00ff */
[----:B------:R4:W-:Y:S01]  /*14400*/  STL.64 [R1+0x130], R108 ;  /* 0x0001306c01007387 */ /* 0x0009e20000100a00 */
[----:B------:R-:W-:-:S03]  /*14410*/  SGXT R126, R126, 0x1 ;  /* 0x000000017e7e781a */ /* 0x000fc60000000200 */
[----:B------:R1:W-:Y:S01]  /*14420*/  STL.64 [R1+0x110], R2 ;  /* 0x0001100201007387 */ /* 0x0003e20000100a00 */
[----:B------:R-:W-:-:S03]  /*14430*/  LOP3.LUT R122, R127, 0x110, R126, 0x78, !PT ;  /* 0x000001107f7a7812 */ /* 0x000fc600078e787e */
[----:B------:R3:W-:Y:S04]  /*14440*/  LDGSTS.E [R113+-0x52800], [R116.64], P6 ;  /* 0xad80000074717fae */ /* 0x0007e8000b121848 */
[----:B------:R-:W2:Y:S01]  /*14450*/  LDL.LU.64 R118, [R1+0x148] ;  /* 0x0001480001767983 */ /* 0x000ea20000300a00 */
[----:B------:R-:W-:-:S03]  /*14460*/  LOP3.LUT R122, R122, 0x20, RZ, 0x3c, !PT ;  /* 0x000000207a7a7812 */ /* 0x000fc600078e3cff */
[----:B------:R1:W-:Y:S04]  /*14470*/  LDGSTS.E [R112+-0x52000], [R114.64], P6 ;  /* 0xae00000072707fae */ /* 0x0003e8000b121848 */
[----:B---3--:R-:W3:Y:S04]  /*14480*/  LDL.LU.64 R116, [R1+0x128] ;  /* 0x0001280001747983 */ /* 0x008ee80000300a00 */
[----:B------:R-:W3:Y:S04]  /*14490*/  LDL.LU.64 R120, [R1+0x108] ;  /* 0x0001080001787983 */ /* 0x000ee80000300a00 */
[----:B------:R-:W3:Y:S01]  /*144a0*/  LDL.LU.64 R124, [R1+0x480] ;  /* 0x00048000017c7983 */ /* 0x000ee20000300a00 */
[----:B------:R-:W-:-:S03]  /*144b0*/  IADD3 R113, R122, 0x100000, RZ ;  /* 0x001000007a717810 */ /* 0x000fc60007ffe0ff */
[----:B------:R4:W-:Y:S04]  /*144c0*/  LDGSTS.E [R107+-0x51800], [R110.64], P6 ;  /* 0xae8000006e6b7fae */ /* 0x0009e8000b121848 */
[----:B------:R4:W-:Y:S04]  /*144d0*/  LDGSTS.E [R106+-0x51000], [R108.64], P6 ;  /* 0xaf0000006c6a7fae */ /* 0x0009e8000b121848 */
[----:B------:R4:W-:Y:S01]  /*144e0*/  LDGSTS.E [R252+-0x50800], [R2.64], P6 ;  /* 0xaf80000002fc7fae */ /* 0x0009e2000b121848 */
[C---:B-1----:R-:W-:Y:S02]  /*144f0*/  IADD3 R112, R122.reuse, 0x100000, RZ ;  /* 0x001000007a707810 */ /* 0x042fe40007ffe0ff */
[----:B----4-:R-:W-:-:S02]  /*14500*/  IADD3 R107, R122, 0x100000, RZ ;  /* 0x001000007a6b7810 */ /* 0x010fc40007ffe0ff */
[C---:B------:R-:W-:Y:S02]  /*14510*/  IADD3 R106, R122.reuse, 0x100000, RZ ;  /* 0x001000007a6a7810 */ /* 0x040fe40007ffe0ff */
[----:B------:R-:W-:Y:S01]  /*14520*/  IADD3 R252, R122, 0x100000, RZ ;  /* 0x001000007afc7810 */ /* 0x000fe20007ffe0ff */
[C---:B--2---:R-:W-:Y:S02]  /*14530*/  IMAD.WIDE R126, R0.reuse, 0x4, R128 ;  /* 0x00000004007e7825 */ /* 0x044fe400078e0280 */
[----:B------:R-:W2:Y:S02]  /*14540*/  LDL.LU.64 R128, [R1+0x468] ;  /* 0x0004680001807983 */ /* 0x000ea40000300a00 */
[----:B------:R-:W-:-:S04]  /*14550*/  IMAD.WIDE R114, R0, 0x4, R130 ;  /* 0x0000000400727825 */ /* 0x000fc800078e0282 */
[C---:B------:R-:W-:Y:S01]  /*14560*/  IMAD.WIDE R110, R0.reuse, 0x4, R132 ;  /* 0x00000004006e7825 */ /* 0x040fe200078e0284 */
[----:B------:R1:W-:Y:S04]  /*14570*/  STL.64 [R1+0x1e8], R126 ;  /* 0x0001e87e01007387 */ /* 0x0003e80000100a00 */
[----:B------:R-:W-:Y:S01]  /*14580*/  STL.64 [R1+0x1c8], R114 ;  /* 0x0001c87201007387 */ /* 0x000fe20000100a00 */
[----:B------:R-:W-:-:S03]  /*14590*/  IMAD.WIDE R108, R0, 0x4, R134 ;  /* 0x00000004006c7825 */ /* 0x000fc600078e0286 */
[----:B------:R-:W-:Y:S01]  /*145a0*/  STL.64 [R1+0x1a8], R110 ;  /* 0x0001a86e01007387 */ /* 0x000fe20000100a00 */
[----:B------:R-:W-:-:S03]  /*145b0*/  IMAD.WIDE R2, R0, 0x4, R136 ;  /* 0x0000000400027825 */ /* 0x000fc600078e0288 */
[----:B------:R-:W-:Y:S04]  /*145c0*/  STL.64 [R1+0x188], R108 ;  /* 0x0001886c01007387 */ /* 0x000fe80000100a00 */
[----:B------:R1:W-:Y:S04]  /*145d0*/  LDGSTS.E [R113+-0x53e00], [R126.64], P6 ;  /* 0xac2000007e717fae */ /* 0x0003e8000b121848 */
[----:B------:R4:W-:Y:S04]  /*145e0*/  STL.64 [R1+0x168], R2 ;  /* 0x0001680201007387 */ /* 0x0009e80000100a00 */
[----:B------:R4:W-:Y:S04]  /*145f0*/  LDGSTS.E [R112+-0x53600], [R114.64], P6 ;  /* 0xaca0000072707fae */ /* 0x0009e8000b121848 */
[----:B-1----:R-:W2:Y:S04]  /*14600*/  LDL.LU.64 R126, [R1+0x448] ;  /* 0x00044800017e7983 */ /* 0x002ea80000300a00 */
[----:B------:R-:W2:Y:S04]  /*14610*/  LDL.LU.64 R130, [R1+0x428] ;  /* 0x0004280001827983 */ /* 0x000ea80000300a00 */
[----:B------:R-:W2:Y:S04]  /*14620*/  LDL.LU.64 R132, [R1+0x160] ;  /* 0x0001600001847983 */ /* 0x000ea80000300a00 */
[----:B------:R-:W2:Y:S04]  /*14630*/  LDL.LU.64 R134, [R1+0x140] ;  /* 0x0001400001867983 */ /* 0x000ea80000300a00 */
[----:B------:R1:W-:Y:S04]  /*14640*/  LDGSTS.E [R107+-0x52e00], [R110.64], P6 ;  /* 0xad2000006e6b7fae */ /* 0x0003e8000b121848 */
[----:B------:R1:W-:Y:S04]  /*14650*/  LDGSTS.E [R106+-0x52600], [R108.64], P6 ;  /* 0xada000006c6a7fae */ /* 0x0003e8000b121848 */
[----:B------:R4:W-:Y:S04]  /*14660*/  LDGSTS.E [R252+-0x51e00], [R2.64], P6 ;  /* 0xae20000002fc7fae */ /* 0x0009e8000b121848 */
[----:B----4-:R-:W4:Y:S01]  /*14670*/  LDL.LU.64 R2, [R1+0x120] ;  /* 0x0001200001027983 */ /* 0x010f220000300a00 */
[----:B------:R-:W-:-:S03]  /*14680*/  IADD3 R115, R122, 0x100000, RZ ;  /* 0x001000007a737810 */ /* 0x000fc60007ffe0ff */
[----:B------:R-:W1:Y:S01]  /*14690*/  S2R R137, SR_TID.X ;  /* 0x0000000000897919 */ /* 0x000e620000002100 */
[----:B------:R-:W-:-:S03]  /*146a0*/  IADD3 R114, R122, 0x100000, RZ ;  /* 0x001000007a727810 */ /* 0x000fc60007ffe0ff */
[----:B------:R-:W1:Y:S01]  /*146b0*/  S2R R136, SR_TID.X ;  /* 0x0000000000887919 */ /* 0x000e620000002100 */
[----:B------:R-:W-:-:S04]  /*146c0*/  IMAD.WIDE R118, R0, 0x4, R118 ;  /* 0x0000000400767825 */ /* 0x000fc800078e0276 */
[C---:B---3--:R-:W-:Y:S01]  /*146d0*/  IMAD.WIDE R116, R0.reuse, 0x4, R116 ;  /* 0x0000000400747825 */ /* 0x048fe200078e0274 */
[----:B------:R3:W-:Y:S03]  /*146e0*/  STL.64 [R1+0x148], R118 ;  /* 0x0001487601007387 */ /* 0x0007e60000100a00 */
[C---:B------:R-:W-:Y:S01]  /*146f0*/  IMAD.WIDE R112, R0.reuse, 0x4, R120 ;  /* 0x0000000400707825 */ /* 0x040fe200078e0278 */
[----:B------:R2:W-:Y:S03]  /*14700*/  STL.64 [R1+0x128], R116 ;  /* 0x0001287401007387 */ /* 0x0005e60000100a00 */
[----:B-1----:R-:W-:Y:S01]  /*14710*/  IMAD.WIDE R110, R0, 0x4, R124 ;  /* 0x00000004006e7825 */ /* 0x002fe200078e027c */
[----:B------:R-:W-:Y:S04]  /*14720*/  STL.64 [R1+0x108], R112 ;  /* 0x0001087001007387 */ /* 0x000fe80000100a00 */
[----:B------:R3:W-:Y:S04]  /*14730*/  LDGSTS.E [R115+-0x51600], [R118.64], P6 ;  /* 0xaea0000076737fae */ /* 0x0007e8000b121848 */
[----:B------:R-:W-:Y:S04]  /*14740*/  STL.64 [R1+0x1e0], R110 ;  /* 0x0001e06e01007387 */ /* 0x000fe80000100a00 */
[----:B------:R1:W-:Y:S01]  /*14750*/  LDGSTS.E [R114+-0x50e00], [R116.64], P6 ;  /* 0xaf20000074727fae */ /* 0x0003e2000b121848 */
[----:B------:R-:W-:-:S02]  /*14760*/  LOP3.LUT R137, R137, 0x3f, RZ, 0xc0, !PT ;  /* 0x0000003f89897812 */ /* 0x000fc400078ec0ff */
[----:B------:R-:W-:Y:S01]  /*14770*/  SHF.R.S32.HI R136, RZ, 0x6, R136 ;  /* 0x00000006ff887819 */ /* 0x000fe20000011488 */
[----:B------:R1:W-:Y:S02]  /*14780*/  LDGSTS.E [R252+-0x50600], [R112.64], P6 ;  /* 0xafa0000070fc7fae */ /* 0x0003e4000b121848 */
[----:B------:R-:W-:Y:S01]  /*14790*/  IMAD.SHL.U32 R137, R137, 0x4, RZ ;  /* 0x0000000489897824 */ /* 0x000fe200078e00ff */
[----:B------:R-:W-:-:S04]  /*147a0*/  SGXT R136, R136, 0x1 ;  /* 0x000000018888781a */ /* 0x000fc80000000200 */
[----:B------:R-:W-:-:S04]  /*147b0*/  LOP3.LUT R123, R137, 0x110, R136, 0x78, !PT ;  /* 0x00000110897b7812 */ /* 0x000fc800078e7888 */
[----:B------:R-:W-:-:S04]  /*147c0*/  LOP3.LUT R123, R123, 0x40, RZ, 0x3c, !PT ;  /* 0x000000407b7b7812 */ /* 0x000fc800078e3cff */
[C---:B------:R-:W-:Y:S02]  /*147d0*/  IADD3 R107, R123.reuse, 0x100000, RZ ;  /* 0x001000007b6b7810 */ /* 0x040fe40007ffe0ff */
[----:B------:R-:W-:-:S03]  /*147e0*/  IADD3 R106, R123, 0x100000, RZ ;  /* 0x001000007b6a7810 */ /* 0x000fc60007ffe0ff */
[----:B------:R1:W-:Y:S01]  /*147f0*/  LDGSTS.E [R107+-0x53c00], [R110.64], P6 ;  /* 0xac4000006e6b7fae */ /* 0x0003e2000b121848 */
[C---:B------:R-:W-:Y:S02]  /*14800*/  IADD3 R251, R123.reuse, 0x100000, RZ ;  /* 0x001000007bfb7810 */ /* 0x040fe40007ffe0ff */
[C---:B---3--:R-:W-:Y:S02]  /*14810*/  IADD3 R118, R123.reuse, 0x100000, RZ ;  /* 0x001000007b767810 */ /* 0x048fe40007ffe0ff */
[C---:B------:R-:W-:Y:S02]  /*14820*/  IADD3 R122, R123.reuse, 0x100000, RZ ;  /* 0x001000007b7a7810 */ /* 0x040fe40007ffe0ff */
[----:B------:R-:W-:Y:S01]  /*14830*/  IADD3 R119, R123, 0x100000, RZ ;  /* 0x001000007b777810 */ /* 0x000fe20007ffe0ff */
[----:B--2---:R-:W-:-:S05]  /*14840*/  IMAD.WIDE R108, R0, 0x4, R128 ;  /* 0x00000004006c7825 */ /* 0x004fca00078e0280 */
[----:B------:R2:W-:Y:S04]  /*14850*/  STL.64 [R1+0x1c0], R108 ;  /* 0x0001c06c01007387 */ /* 0x0005e80000100a00 */
[----:B-1----:R-:W3:Y:S04]  /*14860*/  LDL.LU.64 R114, [R1+0x118] ;  /* 0x0001180001727983 */ /* 0x002ee80000300a00 */
[----:B------:R-:W3:Y:S04]  /*14870*/  LDL.LU.64 R116, [R1+0x478] ;  /* 0x0004780001747983 */ /* 0x000ee80000300a00 */
[----:B------:R-:W3:Y:S04]  /*14880*/  LDL.LU.64 R120, [R1+0x460] ;  /* 0x0004600001787983 */ /* 0x000ee80000300a00 */
[----:B------:R-:W3:Y:S04]  /*14890*/  LDL.LU.64 R124, [R1+0x440] ;  /* 0x00044000017c7983 */ /* 0x000ee80000300a00 */
[----:B------:R1:W-:Y:S04]  /*148a0*/  LDGSTS.E [R106+-0x53400], [R108.64], P6 ;  /* 0xacc000006c6a7fae */ /* 0x0003e8000b121848 */
[----:B------:R-:W3:Y:S01]  /*148b0*/  LDL.LU.64 R128, [R1+0x420] ;  /* 0x0004200001807983 */ /* 0x000ee20000300a00 */
[----:B-1----:R-:W-:-:S04]  /*148c0*/  IMAD.WIDE R106, R0, 0x4, R126 ;  /* 0x00000004006a7825 */ /* 0x002fc800078e027e */
[C---:B--2---:R-:W-:Y:S01]  /*148d0*/  IMAD.WIDE R108, R0.reuse, 0x4, R130 ;  /* 0x00000004006c7825 */ /* 0x044fe200078e0282 */
[----:B------:R1:W-:Y:S03]  /*148e0*/  STL.64 [R1+0x1a0], R106 ;  /* 0x0001a06a01007387 */ /* 0x0003e60000100a00 */
[C---:B------:R-:W-:Y:S01]  /*148f0*/  IMAD.WIDE R110, R0.reuse, 0x4, R132 ;  /* 0x00000004006e7825 */ /* 0x040fe200078e0284 */
[----:B------:R-:W2:Y:S03]  /*14900*/  LDL.LU.64 R126, [R1+0x158] ;  /* 0x00015800017e7983 */ /* 0x000ea60000300a00 */
[C---:B------:R-:W-:Y:S01]  /*14910*/  IMAD.WIDE R112, R0.reuse, 0x4, R134 ;  /* 0x0000000400707825 */ /* 0x040fe200078e0286 */
[----:B------:R1:W-:Y:S04]  /*14920*/  STL.64 [R1+0x180], R108 ;  /* 0x0001806c01007387 */ /* 0x0003e80000100a00 */
[----:B------:R-:W2:Y:S04]  /*14930*/  LDL.LU.64 R130, [R1+0x138] ;  /* 0x0001380001827983 */ /* 0x000ea80000300a00 */
[----:B------:R1:W-:Y:S04]  /*14940*/  STL.64 [R1+0x160], R110 ;  /* 0x0001606e01007387 */ /* 0x0003e80000100a00 */
[----:B------:R-:W2:Y:S04]  /*14950*/  LDL.LU.64 R132, [R1+0x418] ;  /* 0x0004180001847983 */ /* 0x000ea80000300a00 */
[----:B------:R1:W-:Y:S04]  /*14960*/  STL.64 [R1+0x140], R112 ;  /* 0x0001407001007387 */ /* 0x0003e80000100a00 */
[----:B------:R-:W2:Y:S01]  /*14970*/  LDL.LU.64 R134, [R1+0x410] ;  /* 0x0004100001867983 */ /* 0x000ea20000300a00 */
[----:B----4-:R-:W-:-:S03]  /*14980*/  IMAD.WIDE R2, R0, 0x4, R2 ;  /* 0x0000000400027825 */ /* 0x010fc600078e0202 */
[----:B------:R1:W-:Y:S04]  /*14990*/  LDGSTS.E [R251+-0x52c00], [R106.64], P6 ;  /* 0xad4000006afb7fae */ /* 0x0003e8000b121848 */
[----:B------:R4:W-:Y:S04]  /*149a0*/  LDGSTS.E [R118+-0x52400], [R108.64], P6 ;  /* 0xadc000006c767fae */ /* 0x0009e8000b121848 */
[----:B------:R4:W-:Y:S04]  /*149b0*/  LDGSTS.E [R122+-0x51c00], [R110.64], P6 ;  /* 0xae4000006e7a7fae */ /* 0x0009e8000b121848 */
[----:B-1----:R1:W5:Y:S04]  /*149c0*/  LDL.LU.64 R106, [R1+0xdb8] ;  /* 0x000db800016a7983 */ /* 0x0023680000300a00 */
[----:B------:R1:W5:Y:S04]  /*149d0*/  LDL.LU R251, [R1+0xdb0] ;  /* 0x000db00001fb7983 */ /* 0x0003680000300800 */
[----:B----4-:R1:W5:Y:S01]  /*149e0*/  LDL.LU.64 R108, [R1+0xda8] ;  /* 0x000da800016c7983 */ /* 0x0103620000300a00 */
[----:B------:R-:W-:-:S03]  /*149f0*/  LOP3.LUT R122, R137, 0x110, R136, 0x78, !PT ;  /* 0x00000110897a7812 */ /* 0x000fc600078e7888 */
[----:B------:R1:W5:Y:S04]  /*14a00*/  LDL.LU R118, [R1+0xda0] ;  /* 0x000da00001767983 */ /* 0x0003680000300800 */
[----:B------:R1:W5:Y:S04]  /*14a10*/  LDL.LU.64 R110, [R1+0xd98] ;  /* 0x000d9800016e7983 */ /* 0x0003680000300a00 */
[----:B------:R4:W-:Y:S04]  /*14a20*/  STL.64 [R1+0x120], R2 ;  /* 0x0001200201007387 */ /* 0x0009e80000100a00 */
[----:B------:R1:W-:Y:S04]  /*14a30*/  LDGSTS.E [R119+-0x51400], [R112.64], P6 ;  /* 0xaec0000070777fae */ /* 0x0003e8000b121848 */
[----:B-1----:R1:W5:Y:S04]  /*14a40*/  LDL.LU.64 R112, [R1+0xd90] ;  /* 0x000d900001707983 */ /* 0x0023680000300a00 */
[----:B------:R-:W2:Y:S01]  /*14a50*/  LDL.LU.64 R136, [R1+0x408] ;  /* 0x0004080001887983 */ /* 0x000ea20000300a00 */
[----:B------:R-:W-:-:S02]  /*14a60*/  IADD3 R252, R123, 0x100000, RZ ;  /* 0x001000007bfc7810 */ /* 0x000fc40007ffe0ff */
[----:B------:R-:W-:-:S03]  /*14a70*/  LOP3.LUT R122, R122, 0x60, RZ, 0x3c, !PT ;  /* 0x000000607a7a7812 */ /* 0x000fc600078e3cff */
[----:B------:R4:W-:Y:S01]  /*14a80*/  LDGSTS.E [R252+-0x50c00], [R2.64], P6 ;  /* 0xaf40000002fc7fae */ /* 0x0009e2000b121848 */
[C---:B------:R-:W-:Y:S02]  /*14a90*/  IADD3 R119, R122.reuse, 0x100000, RZ ;  /* 0x001000007a777810 */ /* 0x040fe40007ffe0ff */
[C---:B------:R-:W-:Y:S02]  /*14aa0*/  IADD3 R123, R122.reuse, 0x100000, RZ ;  /* 0x001000007a7b7810 */ /* 0x040fe40007ffe0ff */
[C---:B----4-:R-:W-:Y:S02]  /*14ab0*/  IADD3 R3, R122.reuse, 0x100000, RZ ;  /* 0x001000007a037810 */ /* 0x050fe40007ffe0ff */
[----:B------:R-:W-:Y:S02]  /*14ac0*/  IADD3 R2, R122, 0x100000, RZ ;  /* 0x001000007a027810 */ /* 0x000fe40007ffe0ff */
[----:B------:R-:W4:Y:S02]  /*14ad0*/  S2R R122, SR_TID.X ;  /* 0x00000000007a7919 */ /* 0x000f240000002100 */
[----:B----4-:R-:W-:-:S04]  /*14ae0*/  SHF.R.S32.HI R122, RZ, 0x6, R122 ;  /* 0x00000006ff7a7819 */ /* 0x010fc8000001147a */
[----:B------:R-:W-:Y:S01]  /*14af0*/  SGXT R122, R122, 0x1 ;  /* 0x000000017a7a781a */ /* 0x000fe20000000200 */
[----:B---3--:R-:W-:-:S05]  /*14b00*/  IMAD.WIDE R114, R0, 0x4, R114 ;  /* 0x0000000400727825 */ /* 0x008fca00078e0272 */
[----:B------:R3:W-:Y:S04]  /*14b10*/  LDGSTS.E [R252+-0x50400], [R114.64], P6 ;  /* 0xafc0000072fc7fae */ /* 0x0007e8000b121848 */
[----:B---3--:R-:W3:Y:S01]  /*14b20*/  S2R R252, SR_TID.X ;  /* 0x0000000000fc7919 */ /* 0x008ee20000002100 */
[----:B------:R-:W-:-:S04]  /*14b30*/  IMAD.WIDE R116, R0, 0x4, R116 ;  /* 0x0000000400747825 */ /* 0x000fc800078e0274 */
[C---:B------:R-:W-:Y:S01]  /*14b40*/  IMAD.WIDE R120, R0.reuse, 0x4, R120 ;  /* 0x0000000400787825 */ /* 0x040fe200078e0278 */
[----:B------:R4:W-:Y:S03]  /*14b50*/  STL.64 [R1+0x100], R114 ;  /* 0x0001007201007387 */ /* 0x0009e60000100a00 */
[C---:B------:R-:W-:Y:S01]  /*14b60*/  IMAD.WIDE R124, R0.reuse, 0x4, R124 ;  /* 0x00000004007c7825 */ /* 0x040fe200078e027c */
[----:B------:R1:W-:Y:S03]  /*14b70*/  STL.64 [R1+0x1d8], R116 ;  /* 0x0001d87401007387 */ /* 0x0003e60000100a00 */
[----:B------:R-:W-:Y:S01]  /*14b80*/  IMAD.WIDE R128, R0, 0x4, R128 ;  /* 0x0000000400807825 */ /* 0x000fe200078e0280 */
[----:B------:R1:W-:Y:S04]  /*14b90*/  LDGSTS.E [R119+-0x53a00], [R116.64], P6 ;  /* 0xac60000074777fae */ /* 0x0003e8000b121848 */
[----:B----4-:R4:W5:Y:S01]  /*14ba0*/  LDL.LU.64 R114, [R1+0xd88] ;  /* 0x000d880001727983 */ /* 0x0109620000300a00 */
[----:B---3--:R-:W-:-:S03]  /*14bb0*/  LOP3.LUT R252, R252, 0x3f, RZ, 0xc0, !PT ;  /* 0x0000003ffcfc7812 */ /* 0x008fc600078ec0ff */
[----:B------:R3:W-:Y:S01]  /*14bc0*/  LDGSTS.E [R123+-0x53200], [R120.64], P6 ;  /* 0xace00000787b7fae */ /* 0x0007e2000b121848 */
[----:B------:R-:W-:-:S03]  /*14bd0*/  SHF.L.U32 R252, R252, 0x2, RZ ;  /* 0x00000002fcfc7819 */ /* 0x000fc600000006ff */
[----:B------:R3:W-:Y:S01]  /*14be0*/  STL.64 [R1+0x1b8], R120 ;  /* 0x0001b87801007387 */ /* 0x0007e20000100a00 */
[----:B------:R-:W-:-:S03]  /*14bf0*/  LOP3.LUT R252, R252, 0x110, R122, 0x78, !PT ;  /* 0x00000110fcfc7812 */ /* 0x000fc600078e787a */
[----:B-1----:R4:W5:Y:S01]  /*14c00*/  LDL.LU.64 R116, [R1+0xd80] ;  /* 0x000d800001747983 */ /* 0x0029620000300a00 */
[----:B------:R-:W-:-:S03]  /*14c10*/  LOP3.LUT R252, R252, 0x60, RZ, 0x3c, !PT ;  /* 0x00000060fcfc7812 */ /* 0x000fc600078e3cff */
[----:B------:R4:W5:Y:S01]  /*14c20*/  LDL.LU R119, [R1+0xd7c] ;  /* 0x000d7c0001777983 */ /* 0x0009620000300800 */
[----:B--2---:R-:W-:-:S03]  /*14c30*/  IMAD.WIDE R126, R0, 0x4, R126 ;  /* 0x00000004007e7825 */ /* 0x004fc600078e027e */
[----:B------:R-:W-:Y:S01]  /*14c40*/  STL.64 [R1+0x198], R124 ;  /* 0x0001987c01007387 */ /* 0x000fe20000100a00 */
[----:B------:R-:W-:-:S03]  /*14c50*/  IMAD.WIDE R130, R0, 0x4, R130 ;  /* 0x0000000400827825 */ /* 0x000fc600078e0282 */
[----:B------:R4:W5:Y:S04]  /*14c60*/  LDL.LU R122, [R1+0xd78] ;  /* 0x000d7800017a7983 */ /* 0x0009680000300800 */
[----:B------:R1:W-:Y:S04]  /*14c70*/  LDGSTS.E [R3+-0x52a00], [R124.64], P6 ;  /* 0xad6000007c037fae */ /* 0x0003e8000b121848 */
[----:B------:R2:W-:Y:S04]  /*14c80*/  STL.64 [R1+0x178], R128 ;  /* 0x0001788001007387 */ /* 0x0005e80000100a00 */
[----:B------:R2:W-:Y:S01]  /*14c90*/  LDGSTS.E [R2+-0x52200], [R128.64], P6 ;  /* 0xade0000080027fae */ /* 0x0005e2000b121848 */
[----:B------:R-:W-:-:S03]  /*14ca0*/  IMAD.WIDE R132, R0, 0x4, R132 ;  /* 0x0000000400847825 */ /* 0x000fc600078e0284 */
[----:B---3--:R4:W5:Y:S01]  /*14cb0*/  LDL.LU.64 R120, [R1+0xd70] ;  /* 0x000d700001787983 */ /* 0x0089620000300a00 */
[----:B-1----:R-:W-:-:S03]  /*14cc0*/  IADD3 R3, R252, 0x100000, RZ ;  /* 0x00100000fc037810 */ /* 0x002fc60007ffe0ff */
[----:B------:R4:W5:Y:S01]  /*14cd0*/  LDL.LU R123, [R1+0xd68] ;  /* 0x000d6800017b7983 */ /* 0x0009620000300800 */
[----:B--2---:R-:W-:-:S03]  /*14ce0*/  IADD3 R129, R252, 0x100000, RZ ;  /* 0x00100000fc817810 */ /* 0x004fc60007ffe0ff */
[----:B------:R4:W5:Y:S01]  /*14cf0*/  LDL.LU.64 R124, [R1+0xd60] ;  /* 0x000d6000017c7983 */ /* 0x0009620000300a00 */
[----:B------:R-:W-:-:S03]  /*14d00*/  IADD3 R2, R252, 0x100000, RZ ;  /* 0x00100000fc027810 */ /* 0x000fc60007ffe0ff */
[----:B------:R1:W-:Y:S04]  /*14d10*/  LDGSTS.E [R129+-0x51a00], [R126.64], P6 ;  /* 0xae6000007e817fae */ /* 0x0003e8000b121848 */
[----:B------:R2:W-:Y:S01]  /*14d20*/  LDGSTS.E [R2+-0x51200], [R130.64], P6 ;  /* 0xaee0000082027fae */ /* 0x0005e2000b121848 */
[----:B------:R-:W-:-:S03]  /*14d30*/  IADD3 R252, R252, 0x100000, RZ ;  /* 0x00100000fcfc7810 */ /* 0x000fc60007ffe0ff */
[----:B------:R4:W5:Y:S01]  /*14d40*/  LDL.LU R128, [R1+0xd58] ;  /* 0x000d580001807983 */ /* 0x0009620000300800 */
[----:B------:R-:W-:-:S03]  /*14d50*/  IMAD.WIDE R134, R0, 0x4, R134 ;  /* 0x0000000400867825 */ /* 0x000fc600078e0286 */
[----:B------:R1:W-:Y:S01]  /*14d60*/  STL.64 [R1+0x158], R126 ;  /* 0x0001587e01007387 */ /* 0x0003e20000100a00 */
[----:B--2---:R-:W-:-:S03]  /*14d70*/  IMAD.MOV.U32 R2, RZ, RZ, c[0x0][0x188] ;  /* 0x00006200ff027624 */ /* 0x004fc600078e00ff */
[----:B------:R2:W-:Y:S01]  /*14d80*/  STL.64 [R1+0x138], R130 ;  /* 0x0001388201007387 */ /* 0x0005e20000100a00 */
[----:B------:R-:W-:-:S03]  /*14d90*/  IMAD.SHL.U32 R2, R2, 0x40, RZ ;  /* 0x0000004002027824 */ /* 0x000fc600078e00ff */
[----:B------:R3:W-:Y:S04]  /*14da0*/  LDGSTS.E [R3+-0x50a00], [R132.64], P6 ;  /* 0xaf60000084037fae */ /* 0x0007e8000b121848 */
[----:B-1----:R4:W5:Y:S01]  /*14db0*/  LDL.LU.64 R126, [R1+0xd50] ;  /* 0x000d5000017e7983 */ /* 0x0029620000300a00 */
[----:B------:R-:W-:-:S03]  /*14dc0*/  IMAD.WIDE R136, R2, 0x4, R136 ;  /* 0x0000000402887825 */ /* 0x000fc600078e0288 */
[----:B------:R4:W5:Y:S04]  /*14dd0*/  LDL.LU R129, [R1+0xd48] ;  /* 0x000d480001817983 */ /* 0x0009680000300800 */
[----:B------:R3:W-:Y:S04]  /*14de0*/  STL.64 [R1+0x118], R132 ;  /* 0x0001188401007387 */ /* 0x0007e80000100a00 */
[----:B--2---:R4:W5:Y:S04]  /*14df0*/  LDL.LU.64 R130, [R1+0xd40] ;  /* 0x000d400001827983 */ /* 0x0049680000300a00 */
[----:B------:R1:W-:Y:S04]  /*14e00*/  LDGSTS.E [R252+-0x50200], [R134.64], P6 ;  /* 0xafe0000086fc7fae */ /* 0x0003e8000b121848 */
[----:B---3--:R4:W5:Y:S04]  /*14e10*/  LDL.LU.64 R132, [R1+0xd38] ;  /* 0x000d380001847983 */ /* 0x0089680000300a00 */
[----:B------:R2:W-:Y:S04]  /*14e20*/  STL.64 [R1+0xf8], R134 ;  /* 0x0000f88601007387 */ /* 0x0005e80000100a00 */
[----:B-1----:R-:W1:Y:S04]  /*14e30*/  S2R R252, SR_TID.X ;  /* 0x0000000000fc7919 */ /* 0x002e680000002100 */
[----:B------:R-:W0:Y:S04]  /*14e40*/  LDGDEPBAR ;  /* 0x00000000000079af */ /* 0x000e280000000000 */
[----:B--2---:R4:W5:Y:S04]  /*14e50*/  LDL.LU.64 R134, [R1+0xd30] ;  /* 0x000d300001867983 */ /* 0x0049680000300a00 */
[----:B------:R2:W-:Y:S04]  /*14e60*/  STL.64 [R1+0x408], R136 ;  /* 0x0004088801007387 */ /* 0x0005e80000100a00 */
[----:B--2---:R4:W5:Y:S01]  /*14e70*/  LDL.LU.64 R136, [R1+0xd28] ;  /* 0x000d280001887983 */ /* 0x0049620000300a00 */
[----:B-1----:R-:W-:-:S02]  /*14e80*/  LOP3.LUT R252, R252, 0x7f, RZ, 0xc0, !PT ;  /* 0x0000007ffcfc7812 */ /* 0x002fc400078ec0ff */
[----:B------:R-:W-:-:S03]  /*14e90*/  MOV R3, c[0x0][0x180] ;  /* 0x0000600000037a02 */ /* 0x000fc60000000f00 */
[----:B------:R-:W-:Y:S01]  /*14ea0*/  IMAD.SHL.U32 R252, R252, 0x4, RZ ;  /* 0x00000004fcfc7824 */ /* 0x000fe200078e00ff */
[----:B------:R-:W-:-:S04]  /*14eb0*/  IADD3 R3, R3, -0x107, RZ ;  /* 0xfffffef903037810 */ /* 0x000fc80007ffe0ff */
[----:B------:R-:W-:Y:S01]  /*14ec0*/  ISETP.GE.U32.AND P6, PT, R3, 0x7ffffeba, PT ;  /* 0x7ffffeba0300780c */ /* 0x000fe20003fc6070 */
[----:B------:R-:W-:Y:S01]  /*14ed0*/  IMAD.MOV.U32 R3, RZ, RZ, c[0x0][0x180] ;  /* 0x00006000ff037624 */ /* 0x000fe200078e00ff */
[----:B------:R-:W-:Y:S02]  /*14ee0*/  IADD3 R252, R252, 0x100000, RZ ;  /* 0x00100000fcfc7810 */ /* 0x000fe40007ffe0ff */
[----:B----4-:R1:W-:Y:S04]  /*14ef0*/  STL.64 [R1+0xd98], R220 ;  /* 0x000d98dc01007387 */ /* 0x0103e80000100a00 */
[----:B-1----:R-:W2:Y:S04]  /*14f00*/  LDL.LU.64 R220, [R1+0x3e8] ;  /* 0x0003e80001dc7983 */ /* 0x002ea80000300a00 */
[----:B------:R1:W-:Y:S04]  /*14f10*/  STL.64 [R1+0xd90], R222 ;  /* 0x000d90de01007387 */ /* 0x0003e80000100a00 */
[----:B-1----:R-:W3:Y:S04]  /*14f20*/  LDL.LU.64 R222, [R1+0x3c0] ;  /* 0x0003c00001de7983 */ /* 0x002ee80000300a00 */
[----:B------:R1:W-:Y:S04]  /*14f30*/  STL.64 [R1+0xd88], R224 ;  /* 0x000d88e001007387 */ /* 0x0003e80000100a00 */
[----:B-1----:R-:W4:Y:S04]  /*14f40*/  LDL.64 R224, [R1+0x408] ;  /* 0x0004080001e07983 */ /* 0x002f280000100a00 */
[----:B------:R1:W-:Y:S04]  /*14f50*/  STL.64 [R1+0xd80], R226 ;  /* 0x000d80e201007387 */ /* 0x0003e80000100a00 */
[----:B------:R-:W-:Y:S06]  /*14f60*/  BAR.SYNC.DEFER_BLOCKING 0x0 ;  /* 0x0000000000007b1d */ /* 0x000fec0000010000 */
[----:B-1----:R-:W3:Y:S04]  /*14f70*/  LDL.LU.64 R226, [R1+0x3f0] ;  /* 0x0003f00001e27983 */ /* 0x002ee80000300a00 */
[----:B------:R1:W-:Y:S04]  /*14f80*/  STL.64 [R1+0xd78], R228 ;  /* 0x000d78e401007387 */ /* 0x0003e80000100a00 */
        /* <DEDUP_REMOVED lines=10> */
[----:B------:R-:W-:Y:S04]  /*15030*/  STL.64 [R1+0xd48], R240 ;  /* 0x000d48f001007387 */ /* 0x000fe80000100a00 */
[----:B------:R-:W-:Y:S04]  /*15040*/  STL.64 [R1+0xd40], R242 ;  /* 0x000d40f201007387 */ /* 0x000fe80000100a00 */
[----:B-1----:R-:W1:Y:S04]  /*15050*/  S2R R239, SR_TID.X ;  /* 0x0000000000ef7919 */ /* 0x002e680000002100 */
[----:B------:R1:W-:Y:S04]  /*15060*/  STL [R1+0xd38], R0 ;  /* 0x000d380001007387 */ /* 0x0003e80000100800 */
[----:B------:R-:W-:Y:S04]  /*15070*/  STL.64 [R1+0xd30], R244 ;  /* 0x000d30f401007387 */ /* 0x000fe80000100a00 */
[----:B------:R1:W-:Y:S02]  /*15080*/  STL.64 [R1+0xd28], R246 ;  /* 0x000d28f601007387 */ /* 0x0003e40000100a00 */
[----:B-1----:R-:W-:-:S02]  /*15090*/  IADD3 R0, R3, -0x109, RZ ;  /* 0xfffffef703007810 */ /* 0x002fc40007ffe0ff */
[----:B------:R-:W-:-:S04]  /*150a0*/  LOP3.LUT R239, R239, 0x7f, RZ, 0xc0, !PT ;  /* 0x0000007fefef7812 */ /* 0x000fc800078ec0ff */
[----:B------:R-:W-:-:S04]  /*150b0*/  SHF.L.U32 R247, R239, 0x2, RZ ;  /* 0x00000002eff77819 */ /* 0x000fc800000006ff */
[C---:B------:R-:W-:Y:S01]  /*150c0*/  IADD3 R238, R247.reuse, 0x100000, RZ ;  /* 0x00100000f7ee7810 */ /* 0x040fe20007ffe0ff */
[C---:B--2---:R-:W-:Y:S01]  /*150d0*/  IMAD.WIDE R220, R2.reuse, 0x4, R220 ;  /* 0x0000000402dc7825 */ /* 0x044fe200078e02dc */
[----:B------:R-:W-:Y:S01]  /*150e0*/  @!PT LDS RZ, [RZ] ;  /* 0x00000000fffff984 */ /* 0x000fe20000000800 */
[----:B------:R-:W-:Y:S01]  /*150f0*/  @!PT LDS RZ, [RZ] ;  /* 0x00000000fffff984 */ /* 0x000fe20000000800 */
[----:B------:R-:W-:Y:S01]  /*15100*/  @!PT LDS RZ, [RZ] ;  /* 0x00000000fffff984 */ /* 0x000fe20000000800 */
[----:B----4-:R1:W-:Y:S02]  /*15110*/  LDGSTS.E [R252+-0x80000], [R224.64], !P0 ;  /* 0x80000000e0fc7fae */ /* 0x0103e4000c121848 */
[C---:B-1----:R-:W-:Y:S02]  /*15120*/  IADD3 R225, R247.reuse, 0x100000, RZ ;  /* 0x00100000f7e17810 */ /* 0x042fe40007ffe0ff */
[C---:B------:R-:W-:Y:S01]  /*15130*/  IADD3 R224, R247.reuse, 0x100000, RZ ;  /* 0x00100000f7e07810 */ /* 0x040fe20007ffe0ff */
[----:B---3--:R-:W-:Y:S01]  /*15140*/  IMAD.WIDE R240, R2, 0x4, R226 ;  /* 0x0000000402f07825 */ /* 0x008fe200078e02e2 */
[----:B------:R-:W-:-:S03]  /*15150*/  IADD3 R252, R247, 0x100000, RZ ;  /* 0x00100000f7fc7810 */ /* 0x000fc60007ffe0ff */
[----:B------:R-:W-:-:S04]  /*15160*/  IMAD.WIDE R242, R2, 0x4, R232 ;  /* 0x0000000402f27825 */ /* 0x000fc800078e02e8 */
[----:B------:R-:W-:-:S05]  /*15170*/  IMAD.WIDE R244, R2, 0x4, R234 ;  /* 0x0000000402f47825 */ /* 0x000fca00078e02ea */
[----:B------:R1:W-:Y:S04]  /*15180*/  STL.64 [R1+0x400], R244 ;  /* 0x000400f401007387 */ /* 0x0003e80000100a00 */
[----:B------:R2:W-:Y:S04]  /*15190*/  STL.64 [R1+0x3f8], R242 ;  /* 0x0003f8f201007387 */ /* 0x0005e80000100a00 */
[----:B------:R-:W3:Y:S04]  /*151a0*/  LDL.LU.64 R234, [R1+0x3b8] ;  /* 0x0003b80001ea7983 */ /* 0x000ee80000300a00 */
[----:B------:R4:W-:Y:S04]  /*151b0*/  STL.64 [R1+0x3f0], R240 ;  /* 0x0003f0f001007387 */ /* 0x0009e80000100a00 */
[----:B------:R-:W3:Y:S04]  /*151c0*/  LDL.LU.64 R232, [R1+0x3b0] ;  /* 0x0003b00001e87983 */ /* 0x000ee80000300a00 */
[----:B------:R-:W3:Y:S04]  /*151d0*/  LDL.LU.64 R226, [R1+0x3a8] ;  /* 0x0003a80001e27983 */ /* 0x000ee80000300a00 */
[----:B------:R1:W-:Y:S04]  /*151e0*/  LDGSTS.E [R225+-0x7fe00], [R244.64], !P0 ;  /* 0x80200000f4e17fae */ /* 0x0003e8000c121848 */
[----:B------:R2:W-:Y:S04]  /*151f0*/  STL.64 [R1+0x3e8], R220 ;  /* 0x0003e8dc01007387 */ /* 0x0005e80000100a00 */
[----:B------:R2:W-:Y:S01]  /*15200*/  LDGSTS.E [R224+-0x7fc00], [R242.64], !P0 ;  /* 0x80400000f2e07fae */ /* 0x0005e2000c121848 */
[----:B-1----:R-:W-:-:S03]  /*15210*/  IMAD.WIDE R244, R2, 0x4, R236 ;  /* 0x0000000402f47825 */ /* 0x002fc600078e02ec */
[----:B------:R4:W-:Y:S04]  /*15220*/  LDGSTS.E [R238+-0x7fa00], [R240.64], !P0 ;  /* 0x80600000f0ee7fae */ /* 0x0009e8000c121848 */
[----:B------:R1:W-:Y:S04]  /*15230*/  LDGSTS.E [R252+-0x7e000], [R220.64], !P5 ;  /* 0x82000000dcfc7fae */ /* 0x0003e8000e921848 */
[----:B--2---:R-:W2:Y:S01]  /*15240*/  LDL.LU.64 R224, [R1+0x3a0] ;  /* 0x0003a00001e07983 */ /* 0x004ea20000300a00 */
[----:B------:R-:W-:Y:S01]  /*15250*/  IMAD.WIDE R242, R2, 0x4, R230 ;  /* 0x0000000402f27825 */ /* 0x000fe200078e02e6 */
[----:B------:R-:W-:-:S02]  /*15260*/  ISETP.GE.U32.AND P0, PT, R0, 0x7ffffeb8, PT ;  /* 0x7ffffeb80000780c */ /* 0x000fc40003f06070 */
[----:B------:R-:W-:Y:S01]  /*15270*/  STL.64 [R1+0x3e0], R244 ;  /* 0x0003e0f401007387 */ /* 0x000fe20000100a00 */
[C---:B----4-:R-:W-:Y:S01]  /*15280*/  IMAD.WIDE R240, R2.reuse, 0x4, R228 ;  /* 0x0000000402f07825 */ /* 0x050fe200078e02e4 */
[----:B------:R-:W-:Y:S02]  /*15290*/  IADD3 R0, R3, -0x10d, RZ ;  /* 0xfffffef303007810 */ /* 0x000fe40007ffe0ff */
[----:B------:R-:W-:Y:S01]  /*152a0*/  STL.64 [R1+0x3d0], R242 ;  /* 0x0003d0f201007387 */ /* 0x000fe20000100a00 */
[C---:B-1----:R-:W-:Y:S01]  /*152b0*/  IADD3 R221, R247.reuse, 0x100000, RZ ;  /* 0x00100000f7dd7810 */ /* 0x042fe20007ffe0ff */
[----:B------:R-:W-:Y:S01]  /*152c0*/  IMAD.WIDE R222, R2, 0x4, R222 ;  /* 0x0000000402de7825 */ /* 0x000fe200078e02de */
[----:B------:R-:W-:Y:S01]  /*152d0*/  IADD3 R220, R247, 0x100000, RZ ;  /* 0x00100000f7dc7810 */ /* 0x000fe20007ffe0ff */
[----:B------:R-:W3:Y:S04]  /*152e0*/  LDL.LU.64 R236, [R1+0x398] ;  /* 0x0003980001ec7983 */ /* 0x000ee80000300a00 */
[----:B------:R-:W-:Y:S04]  /*152f0*/  STL.64 [R1+0x3c8], R240 ;  /* 0x0003c8f001007387 */ /* 0x000fe80000100a00 */
[----:B------:R-:W3:Y:S04]  /*15300*/  LDL.LU.64 R230, [R1+0x390] ;  /* 0x0003900001e67983 */ /* 0x000ee80000300a00 */
[----:B------:R-:W3:Y:S04]  /*15310*/  LDL.LU.64 R228, [R1+0x388] ;  /* 0x0003880001e47983 */ /* 0x000ee80000300a00 */
[----:B------:R1:W-:Y:S04]  /*15320*/  LDGSTS.E [R221+-0x7de00], [R244.64], !P5 ;  /* 0x82200000f4dd7fae */ /* 0x0003e8000e921848 */
[----:B------:R1:W-:Y:S04]  /*15330*/  STL.64 [R1+0x3c0], R222 ;  /* 0x0003c0de01007387 */ /* 0x0003e80000100a00 */
[----:B------:R1:W-:Y:S04]  /*15340*/  LDGSTS.E [R220+-0x7dc00], [R242.64], !P5 ;  /* 0x82400000f2dc7fae */ /* 0x0003e8000e921848 */
[----:B------:R3:W-:Y:S04]  /*15350*/  LDGSTS.E [R238+-0x7da00], [R240.64], !P5 ;  /* 0x82600000f0ee7fae */ /* 0x0007e8000e921848 */
[----:B------:R1:W-:Y:S04]  /*15360*/  LDGSTS.E [R252+-0x7c000], [R222.64], !P0 ;  /* 0x84000000defc7fae */ /* 0x0003e8000c121848 */
[----:B-1----:R-:W3:Y:S01]  /*15370*/  LDL.LU.64 R220, [R1+0x380] ;  /* 0x0003800001dc7983 */ /* 0x002ee20000300a00 */
[----:B------:R-:W-:-:S02]  /*15380*/  ISETP.GE.U32.AND P5, PT, R0, 0x7ffffeb4, PT ;  /* 0x7ffffeb40000780c */ /* 0x000fc40003fa6070 */
[----:B------:R-:W-:Y:S02]  /*15390*/  IADD3 R0, R3, -0x111, RZ ;  /* 0xfffffeef03007810 */ /* 0x000fe40007ffe0ff */
[C---:B------:R-:W-:Y:S02]  /*153a0*/  IADD3 R223, R247.reuse, 0x100000, RZ ;  /* 0x00100000f7df7810 */ /* 0x040fe40007ffe0ff */
[----:B------:R-:W-:Y:S01]  /*153b0*/  IADD3 R222, R247, 0x100000, RZ ;  /* 0x00100000f7de7810 */ /* 0x000fe20007ffe0ff */
[----:B---3--:R-:W-:-:S05]  /*153c0*/  IMAD.WIDE R244, R2, 0x4, R234 ;  /* 0x0000000402f47825 */ /* 0x008fca00078e02ea */
[----:B------:R3:W-:Y:S01]  /*153d0*/  STL.64 [R1+0x3b8], R244 ;  /* 0x0003b8f401007387 */ /* 0x0007e20000100a00 */
[----:B------:R-:W-:-:S03]  /*153e0*/  IMAD.WIDE R242, R2, 0x4, R232 ;  /* 0x0000000402f27825 */ /* 0x000fc600078e02e8 */
[----:B------:R1:W-:Y:S01]  /*153f0*/  LDGSTS.E [R223+-0x7be00], [R244.64], !P0 ;  /* 0x84200000f4df7fae */ /* 0x0003e2000c121848 */
[----:B------:R-:W-:-:S03]  /*15400*/  IMAD.WIDE R240, R2, 0x4, R226 ;  /* 0x0000000402f07825 */ /* 0x000fc600078e02e2 */
[----:B------:R3:W-:Y:S04]  /*15410*/  STL.64 [R1+0x3b0], R242 ;  /* 0x0003b0f201007387 */ /* 0x0007e80000100a00 */
[----:B------:R-:W4:Y:S04]  /*15420*/  LDL.LU.64 R234, [R1+0x378] ;  /* 0x0003780001ea7983 */ /* 0x000f280000300a00 */
[----:B------:R1:W-:Y:S04]  /*15430*/  STL.64 [R1+0x3a8], R240 ;  /* 0x0003a8f001007387 */ /* 0x0003e80000100a00 */
[----:B------:R-:W4:Y:S04]  /*15440*/  LDL.LU.64 R232, [R1+0x370] ;  /* 0x0003700001e87983 */ /* 0x000f280000300a00 */
[----:B------:R1:W-:Y:S04]  /*15450*/  LDGSTS.E [R222+-0x7bc00], [R242.64], !P0 ;  /* 0x84400000f2de7fae */ /* 0x0003e8000c121848 */
[----:B------:R1:W-:Y:S01]  /*15460*/  LDGSTS.E [R238+-0x7ba00], [R240.64], !P0 ;  /* 0x84600000f0ee7fae */ /* 0x0003e2000c121848 */
[----:B--2---:R-:W-:-:S03]  /*15470*/  IMAD.WIDE R226, R2, 0x4, R224 ;  /* 0x0000000402e27825 */ /* 0x004fc600078e02e0 */
[----:B------:R-:W2:Y:S04]  /*15480*/  LDL.LU.64 R224, [R1+0x368] ;  /* 0x0003680001e07983 */ /* 0x000ea80000300a00 */
[----:B------:R3:W-:Y:S04]  /*15490*/  STL.64 [R1+0x3a0], R226 ;  /* 0x0003a0e201007387 */ /* 0x0007e80000100a00 */
[----:B-1----:R-:W2:Y:S01]  /*154a0*/  LDL.LU.64 R222, [R1+0x360] ;  /* 0x0003600001de7983 */ /* 0x002ea20000300a00 */
[----:B---3--:R-:W-:-:S03]  /*154b0*/  IMAD.WIDE R244, R2, 0x4, R236 ;  /* 0x0000000402f47825 */ /* 0x008fc600078e02ec */
[----:B------:R1:W-:Y:S01]  /*154c0*/  LDGSTS.E [R252+-0x7a000], [R226.64], !P5 ;  /* 0x86000000e2fc7fae */ /* 0x0003e2000e921848 */
[----:B------:R-:W-:-:S03]  /*154d0*/  IMAD.WIDE R242, R2, 0x4, R230 ;  /* 0x0000000402f27825 */ /* 0x000fc600078e02e6 */
[----:B------:R-:W-:Y:S01]  /*154e0*/  STL.64 [R1+0x398], R244 ;  /* 0x000398f401007387 */ /* 0x000fe20000100a00 */
[----:B------:R-:W-:-:S03]  /*154f0*/  IMAD.WIDE R240, R2, 0x4, R228 ;  /* 0x0000000402f07825 */ /* 0x000fc600078e02e4 */
[----:B------:R-:W-:Y:S01]  /*15500*/  STL.64 [R1+0x390], R242 ;  /* 0x000390f201007387 */ /* 0x000fe20000100a00 */
[----:B-1----:R-:W-:-:S03]  /*15510*/  IADD3 R227, R247, 0x100000, RZ ;  /* 0x00100000f7e37810 */ /* 0x002fc60007ffe0ff */
[----:B------:R-:W3:Y:S01]  /*15520*/  LDL.LU.64 R236, [R1+0x358] ;  /* 0x0003580001ec7983 */ /* 0x000ee20000300a00 */
[----:B------:R-:W-:-:S03]  /*15530*/  IADD3 R226, R247, 0x100000, RZ ;  /* 0x00100000f7e27810 */ /* 0x000fc60007ffe0ff */
[----:B------:R-:W-:Y:S04]  /*15540*/  STL.64 [R1+0x388], R240 ;  /* 0x000388f001007387 */ /* 0x000fe80000100a00 */
[----:B------:R-:W3:Y:S04]  /*15550*/  LDL.LU.64 R230, [R1+0x350] ;  /* 0x0003500001e67983 */ /* 0x000ee80000300a00 */
[----:B------:R-:W3:Y:S04]  /*15560*/  LDL.LU.64 R228, [R1+0x348] ;  /* 0x0003480001e47983 */ /* 0x000ee80000300a00 */
[----:B------:R1:W-:Y:S01]  /*15570*/  LDGSTS.E [R227+-0x79e00], [R244.64], !P5 ;  /* 0x86200000f4e37fae */ /* 0x0003e2000e921848 */
[----:B------:R-:W-:-:S03]  /*15580*/  IMAD.WIDE R220, R2, 0x4, R220 ;  /* 0x0000000402dc7825 */ /* 0x000fc600078e02dc */
[----:B------:R1:W-:Y:S04]  /*15590*/  LDGSTS.E [R226+-0x79c00], [R242.64], !P5 ;  /* 0x86400000f2e27fae */ /* 0x0003e8000e921848 */
[----:B------:R1:W-:Y:S01]  /*155a0*/  STL.64 [R1+0x470], R220 ;  /* 0x000470dc01007387 */ /* 0x0003e20000100a00 */
[----:B------:R-:W-:-:S03]  /*155b0*/  ISETP.GE.U32.AND P0, PT, R0, 0x7ffffeb0, PT ;  /* 0x7ffffeb00000780c */ /* 0x000fc60003f06070 */
[----:B------:R2:W-:Y:S04]  /*155c0*/  LDGSTS.E [R238+-0x79a00], [R240.64], !P5 ;  /* 0x86600000f0ee7fae */ /* 0x0005e8000e921848 */
[----:B-1----:R-:W3:Y:S06]  /*155d0*/  LDL.LU.64 R226, [R1+0x340] ;  /* 0x0003400001e27983 */ /* 0x002eec0000300a00 */
[----:B------:R1:W-:Y:S02]  /*155e0*/  LDGSTS.E [R252+-0x78000], [R220.64], !P0 ;  /* 0x88000000dcfc7fae */ /* 0x0003e4000c121848 */
[----:B-1----:R-:W-:-:S02]  /*155f0*/  IADD3 R221, R247, 0x100000, RZ ;  /* 0x00100000f7dd7810 */ /* 0x002fc40007ffe0ff */
[----:B------:R-:W-:Y:S02]  /*15600*/  IADD3 R220, R247, 0x100000, RZ ;  /* 0x00100000f7dc7810 */ /* 0x000fe40007ffe0ff */
[----:B------:R-:W-:-:S04]  /*15610*/  IADD3 R0, R3, -0x115, RZ ;  /* 0xfffffeeb03007810 */ /* 0x000fc80007ffe0ff */
[----:B------:R-:W-:Y:S01]  /*15620*/  ISETP.GE.U32.AND P5, PT, R0, 0x7ffffeac, PT ;  /* 0x7ffffeac0000780c */ /* 0x000fe20003fa6070 */
[----:B----4-:R-:W-:-:S04]  /*15630*/  IMAD.WIDE R244, R2, 0x4, R234 ;  /* 0x0000000402f47825 */ /* 0x010fc800078e02ea */
[C---:B------:R-:W-:Y:S01]  /*15640*/  IMAD.WIDE R242, R2.reuse, 0x4, R232 ;  /* 0x0000000402f27825 */ /* 0x040fe200078e02e8 */
[----:B------:R3:W-:Y:S04]  /*15650*/  STL.64 [R1+0x478], R244 ;  /* 0x000478f401007387 */ /* 0x0007e80000100a00 */
[----:B------:R1:W-:Y:S04]  /*15660*/  STL.64 [R1+0x480], R242 ;  /* 0x000480f201007387 */ /* 0x0003e80000100a00 */
[----:B------:R-:W4:Y:S04]  /*15670*/  LDL.LU.64 R234, [R1+0x338] ;  /* 0x0003380001ea7983 */ /* 0x000f280000300a00 */
[----:B------:R1:W-:Y:S01]  /*15680*/  LDGSTS.E [R221+-0x77e00], [R244.64], !P0 ;  /* 0x88200000f4dd7fae */ /* 0x0003e2000c121848 */
[----:B--2---:R-:W-:-:S03]  /*15690*/  IMAD.WIDE R240, R2, 0x4, R224 ;  /* 0x0000000402f07825 */ /* 0x004fc600078e02e0 */
[----:B------:R1:W-:Y:S04]  /*156a0*/  LDGSTS.E [R220+-0x77c00], [R242.64], !P0 ;  /* 0x88400000f2dc7fae */ /* 0x0003e8000c121848 */
[----:B------:R2:W-:Y:S01]  /*156b0*/  STL.64 [R1+0x488], R240 ;  /* 0x000488f001007387 */ /* 0x0005e20000100a00 */
[----:B------:R-:W-:-:S03]  /*156c0*/  IMAD.WIDE R222, R2, 0x4, R222 ;  /* 0x0000000402de7825 */ /* 0x000fc600078e02de */
[----:B------:R-:W4:Y:S04]  /*156d0*/  LDL.LU.64 R232, [R1+0x330] ;  /* 0x0003300001e87983 */ /* 0x000f280000300a00 */
[----:B------:R-:W4:Y:S04]  /*156e0*/  LDL.LU.64 R224, [R1+0x328] ;  /* 0x0003280001e07983 */ /* 0x000f280000300a00 */
[----:B------:R2:W-:Y:S04]  /*156f0*/  STL.64 [R1+0x5c8], R222 ;  /* 0x0005c8de01007387 */ /* 0x0005e80000100a00 */
[----:B-1----:R-:W4:Y:S01]  /*15700*/  LDL.LU.64 R220, [R1+0x320] ;  /* 0x0003200001dc7983 */ /* 0x002f220000300a00 */
[----:B---3--:R-:W-:-:S03]  /*15710*/  IMAD.WIDE R244, R2, 0x4, R236 ;  /* 0x0000000402f47825 */ /* 0x008fc600078e02ec */
[----:B------:R2:W-:Y:S01]  /*15720*/  LDGSTS.E [R238+-0x77a00], [R240.64], !P0 ;  /* 0x88600000f0ee7fae */ /* 0x0005e2000c121848 */
[----:B------:R-:W-:-:S03]  /*15730*/  IMAD.WIDE R242, R2, 0x4, R230 ;  /* 0x0000000402f27825 */ /* 0x000fc600078e02e6 */
[----:B------:R-:W-:Y:S01]  /*15740*/  STL.64 [R1+0x5d0], R244 ;  /* 0x0005d0f401007387 */ /* 0x000fe20000100a00 */
[----:B--2---:R-:W-:-:S03]  /*15750*/  IMAD.WIDE R240, R2, 0x4, R228 ;  /* 0x0000000402f07825 */ /* 0x004fc600078e02e4 */
[----:B------:R1:W-:Y:S04]  /*15760*/  LDGSTS.E [R252+-0x76000], [R222.64], !P5 ;  /* 0x8a000000defc7fae */ /* 0x0003e8000e921848 */
[----:B------:R-:W-:Y:S04]  /*15770*/  STL.64 [R1+0x5d8], R242 ;  /* 0x0005d8f201007387 */ /* 0x000fe80000100a00 */
[----:B------:R-:W2:Y:S01]  /*15780*/  LDL.LU.64 R236, [R1+0x318] ;  /* 0x0003180001ec7983 */ /* 0x000ea20000300a00 */
[----:B-1----:R-:W-:-:S03]  /*15790*/  IADD3 R223, R247, 0x100000, RZ ;  /* 0x00100000f7df7810 */ /* 0x002fc60007ffe0ff */
[----:B------:R-:W-:Y:S01]  /*157a0*/  STL.64 [R1+0x5e0], R240 ;  /* 0x0005e0f001007387 */ /* 0x000fe20000100a00 */
[----:B------:R-:W-:-:S03]  /*157b0*/  IADD3 R222, R247, 0x100000, RZ ;  /* 0x00100000f7de7810 */ /* 0x000fc60007ffe0ff */
[----:B------:R-:W3:Y:S01]  /*157c0*/  LDL.LU.64 R228, [R1+0x310] ;  /* 0x0003100001e47983 */ /* 0x000ee20000300a00 */
[----:B------:R-:W-:-:S03]  /*157d0*/  IMAD.WIDE R230, R2, 0x4, R226 ;  /* 0x0000000402e67825 */ /* 0x000fc600078e02e2 */
[----:B------:R-:W3:Y:S04]  /*157e0*/  LDL.LU.64 R226, [R1+0x308] ;  /* 0x0003080001e27983 */ /* 0x000ee80000300a00 */
[----:B------:R1:W-:Y:S04]  /*157f0*/  LDGSTS.E [R223+-0x75e00], [R244.64], !P5 ;  /* 0x8a200000f4df7fae */ /* 0x0003e8000e921848 */
[----:B------:R1:W-:Y:S04]  /*15800*/  STL.64 [R1+0x5e8], R230 ;  /* 0x0005e8e601007387 */ /* 0x0003e80000100a00 */
[----:B------:R1:W-:Y:S01]  /*15810*/  LDGSTS.E [R222+-0x75c00], [R242.64], !P5 ;  /* 0x8a400000f2de7fae */ /* 0x0003e2000e921848 */
[----:B------:R-:W-:-:S03]  /*15820*/  IADD3 R0, R3, -0x119, RZ ;  /* 0xfffffee703007810 */ /* 0x000fc60007ffe0ff */
[----:B------:R4:W-:Y:S04]  /*15830*/  LDGSTS.E [R238+-0x75a00], [R240.64], !P5 ;  /* 0x8a600000f0ee7fae */ /* 0x0009e8000e921848 */
[----:B-1----:R-:W3:Y:S01]  /*15840*/  LDL.LU.64 R222, [R1+0x300] ;  /* 0x0003000001de7983 */ /* 0x002ee20000300a00 */
[----:B------:R-:W-:-:S13]  /*15850*/  ISETP.GE.U32.AND P0, PT, R0, 0x7ffffea8, PT ;  /* 0x7ffffea80000780c */ /* 0x000fda0003f06070 */
[----:B------:R1:W-:Y:S02]  /*15860*/  LDGSTS.E [R252+-0x74000], [R230.64], !P0 ;  /* 0x8c000000e6fc7fae */ /* 0x0003e4000c121848 */
[C---:B-1----:R-:W-:Y:S02]  /*15870*/  IADD3 R231, R247.reuse, 0x100000, RZ ;  /* 0x00100000f7e77810 */ /* 0x042fe40007ffe0ff */
[----:B------:R-:W-:Y:S01]  /*15880*/  IADD3 R230, R247, 0x100000, RZ ;  /* 0x00100000f7e67810 */ /* 0x000fe20007ffe0ff */
[----:B----4-:R-:W-:-:S05]  /*15890*/  IMAD.WIDE R244, R2, 0x4, R234 ;  /* 0x0000000402f47825 */ /* 0x010fca00078e02ea */
[----:B------:R-:W-:Y:S04]  /*158a0*/  STL.64 [R1+0x5f0], R244 ;  /* 0x0005f0f401007387 */ /* 0x000fe80000100a00 */
[----:B------:R1:W-:Y:S01]  /*158b0*/  LDGSTS.E [R231+-0x73e00], [R244.64], !P0 ;  /* 0x8c200000f4e77fae */ /* 0x0003e2000c121848 */
[----:B------:R-:W-:-:S04]  /*158c0*/  IMAD.WIDE R242, R2, 0x4, R232 ;  /* 0x0000000402f27825 */ /* 0x000fc800078e02e8 */
[C---:B------:R-:W-:Y:S01]  /*158d0*/  IMAD.WIDE R240, R2.reuse, 0x4, R224 ;  /* 0x0000000402f07825 */ /* 0x040fe200078e02e0 */
[----:B------:R-:W-:Y:S04]  /*158e0*/  STL.64 [R1+0x5f8], R242 ;  /* 0x0005f8f201007387 */ /* 0x000fe80000100a00 */
[----:B------:R1:W-:Y:S01]  /*158f0*/  LDGSTS.E [R230+-0x73c00], [R242.64], !P0 ;  /* 0x8c400000f2e67fae */ /* 0x0003e2000c121848 */
[----:B------:R-:W-:-:S03]  /*15900*/  IMAD.WIDE R224, R2, 0x4, R220 ;  /* 0x0000000402e07825 */ /* 0x000fc600078e02dc */
[----:B------:R2:W-:Y:S04]  /*15910*/  LDGSTS.E [R238+-0x73a00], [R240.64], !P0 ;  /* 0x8c600000f0ee7fae */ /* 0x0005e8000c121848 */
[----:B------:R-:W4:Y:S04]  /*15920*/  LDL.LU.64 R220, [R1+0x2f8] ;  /* 0x0002f80001dc7983 */ /* 0x000f280000300a00 */
[----:B------:R2:W-:Y:S04]  /*15930*/  STL.64 [R1+0x600], R240 ;  /* 0x000600f001007387 */ /* 0x0005e80000100a00 */
[----:B------:R-:W4:Y:S04]  /*15940*/  LDL.LU.64 R234, [R1+0x2f0] ;  /* 0x0002f00001ea7983 */ /* 0x000f280000300a00 */
[----:B------:R-:W4:Y:S04]  /*15950*/  LDL.LU.64 R232, [R1+0x2e8] ;  /* 0x0002e80001e87983 */ /* 0x000f280000300a00 */
[----:B------:R3:W-:Y:S04]  /*15960*/  STL.64 [R1+0x608], R224 ;  /* 0x000608e001007387 */ /* 0x0007e80000100a00 */
[----:B-1----:R-:W4:Y:S01]  /*15970*/  LDL.LU.64 R230, [R1+0x2e0] ;  /* 0x0002e00001e67983 */ /* 0x002f220000300a00 */
[----:B--2---:R-:W-:-:S05]  /*15980*/  IMAD.WIDE R240, R2, 0x4, R236 ;  /* 0x0000000402f07825 */ /* 0x004fca00078e02ec */
[----:B------:R-:W-:Y:S01]  /*15990*/  STL.64 [R1+0x630], R240 ;  /* 0x000630f001007387 */ /* 0x000fe20000100a00 */
[----:B---3--:R-:W-:-:S05]  /*159a0*/  IMAD.WIDE R236, R2, 0x4, R228 ;  /* 0x0000000402ec7825 */ /* 0x008fca00078e02e4 */
[----:B------:R-:W-:Y:S01]  /*159b0*/  STL.64 [R1+0x638], R236 ;  /* 0x000638ec01007387 */ /* 0x000fe20000100a00 */
[----:B------:R-:W-:-:S03]  /*159c0*/  IMAD.WIDE R228, R2, 0x4, R222 ;  /* 0x0000000402e47825 */ /* 0x000fc600078e02de */
[----:B------:R-:W2:Y:S01]  /*159d0*/  LDL.LU.64 R222, [R1+0x2d8] ;  /* 0x0002d80001de7983 */ /* 0x000ea20000300a00 */
[----:B------:R-:W-:-:S04]  /*159e0*/  IADD3 R0, R3, -0x11d, RZ ;  /* 0xfffffee303007810 */ /* 0x000fc80007ffe0ff */
[----:B------:R-:W-:Y:S02]  /*159f0*/  ISETP.GE.U32.AND P5, PT, R0, 0x7ffffea4, PT ;  /* 0x7ffffea40000780c */ /* 0x000fe40003fa6070 */
[----:B------:R-:W-:-:S04]  /*15a00*/  IADD3 R0, R3, -0x121, RZ ;  /* 0xfffffedf03007810 */ /* 0x000fc80007ffe0ff */
[----:B------:R-:W-:Y:S01]  /*15a10*/  ISETP.GE.U32.AND P0, PT, R0, 0x7ffffea0, PT ;  /* 0x7ffffea00000780c */ /* 0x000fe20003f06070 */
[----:B------:R-:W-:-:S06]  /*15a20*/  IMAD.WIDE R226, R2, 0x4, R226 ;  /* 0x0000000402e27825 */ /* 0x000fcc00078e02e2 */
[----:B------:R1:W-:Y:S04]  /*15a30*/  LDGSTS.E [R252+-0x72000], [R224.64], !P5 ;  /* 0x8e000000e0fc7fae */ /* 0x0003e8000e921848 */
[----:B------:R3:W-:Y:S01]  /*15a40*/  LDGSTS.E [R238+-0x71e00], [R240.64], !P5 ;  /* 0x8e200000f0ee7fae */ /* 0x0007e2000e921848 */
[C---:B-1----:R-:W-:Y:S02]  /*15a50*/  IADD3 R225, R247.reuse, 0x100000, RZ ;  /* 0x00100000f7e17810 */ /* 0x042fe40007ffe0ff */
[C---:B------:R-:W-:Y:S01]  /*15a60*/  IADD3 R224, R247.reuse, 0x100000, RZ ;  /* 0x00100000f7e07810 */ /* 0x040fe20007ffe0ff */
[----:B------:R1:W-:Y:S04]  /*15a70*/  STL.64 [R1+0x640], R226 ;  /* 0x000640e201007387 */ /* 0x0003e80000100a00 */
[----:B------:R1:W-:Y:S04]  /*15a80*/  LDGSTS.E [R225+-0x71c00], [R236.64], !P5 ;  /* 0x8e400000ece17fae */ /* 0x0003e8000e921848 */
[----:B------:R1:W-:Y:S04]  /*15a90*/  STL.64 [R1+0x670], R228 ;  /* 0x000670e401007387 */ /* 0x0003e80000100a00 */
[----:B------:R1:W-:Y:S04]  /*15aa0*/  LDGSTS.E [R224+-0x71a00], [R226.64], !P5 ;  /* 0x8e600000e2e07fae */ /* 0x0003e8000e921848 */
[----:B------:R3:W-:Y:S04]  /*15ab0*/  LDGSTS.E [R252+-0x70000], [R228.64], !P0 ;  /* 0x90000000e4fc7fae */ /* 0x0007e8000c121848 */
[----:B-1----:R-:W2:Y:S04]  /*15ac0*/  LDL.LU.64 R224, [R1+0x2d0] ;  /* 0x0002d00001e07983 */ /* 0x002ea80000300a00 */
[----:B------:R-:W2:Y:S04]  /*15ad0*/  LDL.LU.64 R226, [R1+0x2c8] ;  /* 0x0002c80001e27983 */ /* 0x000ea80000300a00 */
[----:B---3--:R-:W2:Y:S01]  /*15ae0*/  LDL.LU.64 R228, [R1+0x2c0] ;  /* 0x0002c00001e47983 */ /* 0x008ea20000300a00 */
[----:B------:R-:W-:-:S02]  /*15af0*/  IADD3 R244, R247, 0x100000, RZ ;  /* 0x00100000f7f47810 */ /* 0x000fc40007ffe0ff */
[----:B------:R-:W-:-:S04]  /*15b00*/  IADD3 R0, R3, -0x125, RZ ;  /* 0xfffffedb03007810 */ /* 0x000fc80007ffe0ff */
[----:B------:R-:W-:Y:S02]  /*15b10*/  ISETP.GE.U32.AND P5, PT, R0, 0x7ffffe9c, PT ;  /* 0x7ffffe9c0000780c */ /* 0x000fe40003fa6070 */
[----:B------:R-:W-:Y:S01]  /*15b20*/  IADD3 R239, R247, 0x100000, RZ ;  /* 0x00100000f7ef7810 */ /* 0x000fe20007ffe0ff */
[----:B----4-:R-:W-:-:S04]  /*15b30*/  IMAD.WIDE R220, R2, 0x4, R220 ;  /* 0x0000000402dc7825 */ /* 0x010fc800078e02dc */
[C---:B------:R-:W-:Y:S01]  /*15b40*/  IMAD.WIDE R242, R2.reuse, 0x4, R234 ;  /* 0x0000000402f27825 */ /* 0x040fe200078e02ea */
[----:B------:R1:W-:Y:S03]  /*15b50*/  STL.64 [R1+0x678], R220 ;  /* 0x000678dc01007387 */ /* 0x0003e60000100a00 */
[C---:B------:R-:W-:Y:S01]  /*15b60*/  IMAD.WIDE R240, R2.reuse, 0x4, R232 ;  /* 0x0000000402f07825 */ /* 0x040fe200078e02e8 */
[----:B------:R-:W-:Y:S04]  /*15b70*/  STL.64 [R1+0x680], R242 ;  /* 0x000680f201007387 */ /* 0x000fe80000100a00 */
[----:B------:R1:W-:Y:S01]  /*15b80*/  LDGSTS.E [R244+-0x6fe00], [R220.64], !P0 ;  /* 0x90200000dcf47fae */ /* 0x0003e2000c121848 */
[----:B------:R-:W-:-:S03]  /*15b90*/  IMAD.WIDE R236, R2, 0x4, R230 ;  /* 0x0000000402ec7825 */ /* 0x000fc600078e02e6 */
[----:B------:R4:W-:Y:S04]  /*15ba0*/  LDGSTS.E [R239+-0x6fc00], [R242.64], !P0 ;  /* 0x90400000f2ef7fae */ /* 0x0009e8000c121848 */
[----:B------:R-:W3:Y:S04]  /*15bb0*/  LDL.LU.64 R230, [R1+0x2b8] ;  /* 0x0002b80001e67983 */ /* 0x000ee80000300a00 */
[----:B------:R-:W-:Y:S04]  /*15bc0*/  STL.64 [R1+0x688], R240 ;  /* 0x000688f001007387 */ /* 0x000fe80000100a00 */
[----:B------:R-:W3:Y:S04]  /*15bd0*/  LDL.LU.64 R232, [R1+0x2b0] ;  /* 0x0002b00001e87983 */ /* 0x000ee80000300a00 */
[----:B------:R-:W3:Y:S04]  /*15be0*/  LDL.LU.64 R234, [R1+0x2a8] ;  /* 0x0002a80001ea7983 */ /* 0x000ee80000300a00 */
[----:B------:R4:W-:Y:S04]  /*15bf0*/  STL.64 [R1+0x6f0], R236 ;  /* 0x0006f0ec01007387 */ /* 0x0009e80000100a00 */
[----:B-1----:R-:W3:Y:S04]  /*15c00*/  LDL.LU.64 R220, [R1+0xd98] ;  /* 0x000d980001dc7983 */ /* 0x002ee80000300a00 */
[----:B------:R-:W3:Y:S04]  /*15c10*/  LDL.LU.64 R244, [R1+0x2a0] ;  /* 0x0002a00001f47983 */ /* 0x000ee80000300a00 */
[----:B------:R1:W-:Y:S04]  /*15c20*/  LDGSTS.E [R238+-0x6fa00], [R240.64], !P0 ;  /* 0x90600000f0ee7fae */ /* 0x0003e8000c121848 */
[----:B------:R4:W-:Y:S04]  /*15c30*/  LDGSTS.E [R252+-0x6e000], [R236.64], !P5 ;  /* 0x92000000ecfc7fae */ /* 0x0009e8000e921848 */
[----:B----4-:R-:W4:Y:S04]  /*15c40*/  LDL.LU.64 R236, [R1+0x298] ;  /* 0x0002980001ec7983 */ /* 0x010f280000300a00 */
[----:B-1----:R-:W4:Y:S01]  /*15c50*/  LDL.LU.64 R238, [R1+0x290] ;  /* 0x0002900001ee7983 */ /* 0x002f220000300a00 */
[----:B--2---:R-:W-:-:S03]  /*15c60*/  IMAD.WIDE R222, R2, 0x4, R222 ;  /* 0x0000000402de7825 */ /* 0x004fc600078e02de */
[----:B------:R-:W4:Y:S04]  /*15c70*/  LDL.LU.64 R240, [R1+0x288] ;  /* 0x0002880001f07983 */ /* 0x000f280000300a00 */
[----:B------:R1:W-:Y:S04]  /*15c80*/  STL.64 [R1+0x6f8], R222 ;  /* 0x0006f8de01007387 */ /* 0x0003e80000100a00 */
[----:B------:R-:W4:Y:S01]  /*15c90*/  LDL.LU.64 R242, [R1+0x230] ;  /* 0x0002300001f27983 */ /* 0x000f220000300a00 */
[----:B------:R-:W-:-:S04]  /*15ca0*/  IADD3 R0, R3, -0x129, RZ ;  /* 0xfffffed703007810 */ /* 0x000fc80007ffe0ff */
[----:B------:R-:W-:Y:S02]  /*15cb0*/  ISETP.GE.U32.AND P0, PT, R0, 0x7ffffe98, PT ;  /* 0x7ffffe980000780c */ /* 0x000fe40003f06070 */
[----:B------:R-:W-:Y:S02]  /*15cc0*/  IADD3 R0, R3, -0x12d, RZ ;  /* 0xfffffed303007810 */ /* 0x000fe40007ffe0ff */
[C---:B------:R-:W-:Y:S02]  /*15cd0*/  IADD3 R3, R247.reuse, 0x100000, RZ ;  /* 0x00100000f7037810 */ /* 0x040fe40007ffe0ff */
[----:B------:R-:W-:Y:S01]  /*15ce0*/  IADD3 R246, R247, 0x100000, RZ ;  /* 0x00100000f7f67810 */ /* 0x000fe20007ffe0ff */
[----:B------:R-:W-:-:S04]  /*15cf0*/  IMAD.WIDE R224, R2, 0x4, R224 ;  /* 0x0000000402e07825 */ /* 0x000fc800078e02e0 */
[----:B------:R-:W-:-:S04]  /*15d00*/  IMAD.WIDE R226, R2, 0x4, R226 ;  /* 0x0000000402e27825 */ /* 0x000fc800078e02e2 */
[----:B------:R-:W-:Y:S01]  /*15d10*/  IMAD.WIDE R228, R2, 0x4, R228 ;  /* 0x0000000402e47825 */ /* 0x000fe200078e02e4 */
[----:B------:R-:W-:-:S05]  /*15d20*/  IADD3 R2, R247, 0x100000, RZ ;  /* 0x00100000f7027810 */ /* 0x000fca0007ffe0ff */
[----:B------:R1:W-:Y:S04]  /*15d30*/  LDGSTS.E [R2+-0x6de00], [R222.64], !P5 ;  /* 0x92200000de027fae */ /* 0x0003e8000e921848 */
[----:B------:R1:W-:Y:S04]  /*15d40*/  LDGSTS.E [R3+-0x6dc00], [R224.64], !P5 ;  /* 0x92400000e0037fae */ /* 0x0003e8000e921848 */
[----:B------:R1:W-:Y:S02]  /*15d50*/  LDGSTS.E [R246+-0x6da00], [R226.64], !P5 ;  /* 0x92600000e2f67fae */ /* 0x0003e4000e921848 */
[----:B-1----:R-:W-:-:S02]  /*15d60*/  IMAD.MOV.U32 R2, RZ, RZ, c[0x0][0x188] ;  /* 0x00006200ff027624 */ /* 0x002fc400078e00ff */
[----:B------:R1:W-:Y:S02]  /*15d70*/  STL.64 [R1+0x700], R224 ;  /* 0x000700e001007387 */ /* 0x0003e40000100a00 */
[----:B------:R-:W-:Y:S01]  /*15d80*/  IMAD.SHL.U32 R2, R2, 0x40, RZ ;  /* 0x0000004002027824 */ /* 0x000fe200078e00ff */
[----:B------:R-:W-:Y:S01]  /*15d90*/  MOV R3, c[0x0][0x180] ;  /* 0x0000600000037a02 */ /* 0x000fe20000000f00 */
[----:B------:R1:W-:Y:S01]  /*15da0*/  STL.64 [R1+0x708], R226 ;  /* 0x000708e201007387 */ /* 0x0003e20000100a00 */
[----:B------:R-:W-:-:S03]  /*15db0*/  ISETP.GE.U32.AND P5, PT, R0, 0x7ffffe94, PT ;  /* 0x7ffffe940000780c */ /* 0x000fc60003fa6070 */
[----:B------:R-:W4:Y:S01]  /*15dc0*/  LDL.LU.64 R222, [R1+0xd90] ;  /* 0x000d900001de7983 */ /* 0x000f220000300a00 */
[----:B------:R-:W-:-:S03]  /*15dd0*/  IADD3 R0, R3, -0x131, RZ ;  /* 0xfffffecf03007810 */ /* 0x000fc60007ffe0ff */
[----:B-1----:R-:W4:Y:S01]  /*15de0*/  LDL.LU.64 R224, [R1+0xd88] ;  /* 0x000d880001e07983 */ /* 0x002f220000300a00 */
[----:B------:R-:W-:-:S03]  /*15df0*/  IADD3 R3, R247, 0x100000, RZ ;  /* 0x00100000f7037810 */ /* 0x000fc60007ffe0ff */
[----:B------:R1:W-:Y:S04]  /*15e00*/  LDGSTS.E [R252+-0x6c000], [R228.64], !P0 ;  /* 0x94000000e4fc7fae */ /* 0x0003e8000c121848 */
[----:B------:R-:W4:Y:S04]  /*15e10*/  LDL.LU.64 R226, [R1+0xd80] ;  /* 0x000d800001e27983 */ /* 0x000f280000300a00 */
[----:B------:R1:W-:Y:S04]  /*15e20*/  STL.64 [R1+0x770], R228 ;  /* 0x000770e401007387 */ /* 0x0003e80000100a00 */
[----:B-1----:R-:W4:Y:S01]  /*15e30*/  LDL.LU.64 R228, [R1+0xd78] ;  /* 0x000d780001e47983 */ /* 0x002f220000300a00 */
[----:B---3--:R-:W-:-:S04]  /*15e40*/  IMAD.WIDE R230, R2, 0x4, R230 ;  /* 0x0000000402e67825 */ /* 0x008fc800078e02e6 */
[----:B------:R-:W-:-:S04]  /*15e50*/  IMAD.WIDE R232, R2, 0x4, R232 ;  /* 0x0000000402e87825 */ /* 0x000fc800078e02e8 */
[C---:B------:R-:W-:Y:S01]  /*15e60*/  IMAD.WIDE R234, R2.reuse, 0x4, R234 ;  /* 0x0000000402ea7825 */ /* 0x040fe200078e02ea */
[----:B------:R1:W-:Y:S03]  /*15e70*/  STL.64 [R1+0x778], R230 ;  /* 0x000778e601007387 */ /* 0x0003e60000100a00 */
[----:B------:R-:W-:Y:S01]  /*15e80*/  IMAD.WIDE R244, R2, 0x4, R244 ;  /* 0x0000000402f47825 */ /* 0x000fe200078e02f4 */
[----:B------:R-:W-:Y:S01]  /*15e90*/  IADD3 R2, R247, 0x100000, RZ ;  /* 0x00100000f7027810 */ /* 0x000fe20007ffe0ff */
[----:B------:R3:W-:Y:S04]  /*15ea0*/  STL.64 [R1+0x780], R232 ;  /* 0x000780e801007387 */ /* 0x0007e80000100a00 */
[----:B------:R1:W-:Y:S04]  /*15eb0*/  LDGSTS.E [R2+-0x6be00], [R230.64], !P0 ;  /* 0x94200000e6027fae */ /* 0x0003e8000c121848 */
[----:B------:R3:W-:Y:S04]  /*15ec0*/  LDGSTS.E [R3+-0x6bc00], [R232.64], !P0 ;  /* 0x94400000e8037fae */ /* 0x0007e8000c121848 */
[----:B------:R3:W-:Y:S01]  /*15ed0*/  LDGSTS.E [R246+-0x6ba00], [R234.64], !P0 ;  /* 0x94600000eaf67fae */ /* 0x0007e2000c121848 */
[----:B-1----:R-:W-:-:S03]  /*15ee0*/  IMAD.MOV.U32 R2, RZ, RZ, c[0x0][0x188] ;  /* 0x00006200ff027624 */ /* 0x002fc600078e00ff */
[----:B------:R-:W2:Y:S01]  /*15ef0*/  LDL.LU.64 R230, [R1+0xd70] ;  /* 0x000d700001e67983 */ /* 0x000ea20000300a00 */
[----:B------:R-:W-:-:S03]  /*15f00*/  IMAD.SHL.U32 R2, R2, 0x40, RZ ;  /* 0x0000004002027824 */ /* 0x000fc600078e00ff */
[----:B------:R1:W-:Y:S04]  /*15f10*/  STL.64 [R1+0x788], R234 ;  /* 0x000788ea01007387 */ /* 0x0003e80000100a00 */
[----:B---3--:R-:W3:Y:S01]  /*15f20*/  LDL.LU.64 R232, [R1+0xd68] ;  /* 0x000d680001e87983 */ /* 0x008ee20000300a00 */
[----:B----4-:R-:W-:-:S03]  /*15f30*/  IMAD.WIDE R236, R2, 0x4, R236 ;  /* 0x0000000402ec7825 */ /* 0x010fc600078e02ec */
[----:B------:R4:W-:Y:S01]  /*15f40*/  LDGSTS.E [R252+-0x6a000], [R244.64], !P5 ;  /* 0x96000000f4fc7fae */ /* 0x0009e2000e921848 */
[----:B------:R-:W-:-:S03]  /*15f50*/  IMAD.WIDE R238, R2, 0x4, R238 ;  /* 0x0000000402ee7825 */ /* 0x000fc600078e02ee */
[----:B-1----:R-:W2:Y:S04]  /*15f60*/  LDL.LU.64 R234, [R1+0xd60] ;  /* 0x000d600001ea7983 */ /* 0x002ea80000300a00 */
[----:B------:R4:W-:Y:S04]  /*15f70*/  STL.64 [R1+0x7f0], R244 ;  /* 0x0007f0f401007387 */ /* 0x0009e80000100a00 */
[----:B------:R1:W-:Y:S01]  /*15f80*/  LDGSTS.E [R246+-0x69e00], [R236.64], !P5 ;  /* 0x96200000ecf67fae */ /* 0x0003e2000e921848 */
[----:B----4-:R-:W-:-:S05]  /*15f90*/  IADD3 R245, R247, 0x100000, RZ ;  /* 0x00100000f7f57810 */ /* 0x010fca0007ffe0ff */
[----:B------:R4:W-:Y:S01]  /*15fa0*/  LDGSTS.E [R245+-0x69c00], [R238.64], !P5 ;  /* 0x96400000eef57fae */ /* 0x0009e2000e921848 */
[----:B------:R-:W-:-:S03]  /*15fb0*/  ISETP.GE.U32.AND P0, PT, R0, 0x7ffffe90, PT ;  /* 0x7ffffe900000780c */ /* 0x000fc60003f06070 */
[----:B----4-:R-:W4:Y:S01]  /*15fc0*/  S2R R245, SR_TID.X ;  /* 0x0000000000f57919 */ /* 0x010f220000002100 */
[C---:B------:R-:W-:Y:S01]  /*15fd0*/  IMAD.WIDE R240, R2.reuse, 0x4, R240 ;  /* 0x0000000402f07825 */ /* 0x040fe200078e02f0 */
[----:B------:R-:W-:Y:S02]  /*15fe0*/  IADD3 R244, R247, 0x100000, RZ ;  /* 0x00100000f7f47810 */ /* 0x000fe40007ffe0ff */
[----:B------:R-:W-:Y:S01]  /*15ff0*/  MOV R3, c[0x0][0x180] ;  /* 0x0000600000037a02 */ /* 0x000fe20000000f00 */
[----:B------:R1:W-:Y:S01]  /*16000*/  STL.64 [R1+0x7f8], R236 ;  /* 0x0007f8ec01007387 */ /* 0x0003e20000100a00 */
[----:B------:R-:W-:-:S03]  /*16010*/  IMAD.WIDE R242, R2, 0x4, R242 ;  /* 0x0000000402f27825 */ /* 0x000fc600078e02f2 */
[----:B------:R1:W-:Y:S01]  /*16020*/  STL.64 [R1+0x800], R238 ;  /* 0x000800ee01007387 */ /* 0x0003e20000100a00 */
[----:B------:R-:W-:-:S03]  /*16030*/  IADD3 R0, R3, -0x135, RZ ;  /* 0xfffffecb03007810 */ /* 0x000fc60007ffe0ff */
[----:B------:R1:W-:Y:S04]  /*16040*/  LDGSTS.E [R244+-0x69a00], [R240.64], !P5 ;  /* 0x96600000f0f47fae */ /* 0x0003e8000e921848 */
[----:B-1----:R-:W2:Y:S04]  /*16050*/  LDL.LU.64 R236, [R1+0xd58] ;  /* 0x000d580001ec7983 */ /* 0x002ea80000300a00 */
[----:B------:R1:W-:Y:S04]  /*16060*/  STL.64 [R1+0x808], R240 ;  /* 0x000808f001007387 */ /* 0x0003e80000100a00 */
[----:B------:R-:W2:Y:S01]  /*16070*/  LDL.LU.64 R238, [R1+0xd50] ;  /* 0x000d500001ee7983 */ /* 0x000ea20000300a00 */
[----:B------:R-:W-:-:S03]  /*16080*/  ISETP.GE.U32.AND P5, PT, R0, 0x7ffffe8c, PT ;  /* 0x7ffffe8c0000780c */ /* 0x000fc60003fa6070 */
[----:B------:R4:W-:Y:S04]  /*16090*/  LDGSTS.E [R252+-0x68000], [R242.64], !P0 ;  /* 0x98000000f2fc7fae */ /* 0x0009e8000c121848 */
[----:B-1----:R-:W2:Y:S01]  /*160a0*/  LDL.LU.64 R240, [R1+0xd48] ;  /* 0x000d480001f07983 */ /* 0x002ea20000300a00 */
[----:B------:R-:W-:-:S03]  /*160b0*/  IADD3 R0, R247, 0x100000, RZ ;  /* 0x00100000f7007810 */ /* 0x000fc60007ffe0ff */
[----:B------:R4:W-:Y:S01]  /*160c0*/  STL.64 [R1+0x870], R242 ;  /* 0x000870f201007387 */ /* 0x0009e20000100a00 */
[----:B------:R-:W-:Y:S02]  /*160d0*/  IADD3 R246, R3, -0x139, RZ ;  /* 0xfffffec703f67810 */ /* 0x000fe40007ffe0ff */
[----:B------:R-:W-:Y:S01]  /*160e0*/  IADD3 R3, R247, 0x100000, RZ ;  /* 0x00100000f7037810 */ /* 0x000fe20007ffe0ff */
[----:B-----5:R-:W-:-:S04]  /*160f0*/  IMAD.WIDE R130, R2, 0x4, R130 ;  /* 0x0000000402827825 */ /* 0x020fc800078e0282 */
[----:B----4-:R-:W-:Y:S01]  /*16100*/  IMAD.WIDE R242, R2, 0x4, R136 ;  /* 0x0000000402f27825 */ /* 0x010fe200078e0288 */
[----:B------:R-:W-:-:S03]  /*16110*/  LOP3.LUT R136, R245, 0x7f, RZ, 0xc0, !PT ;  /* 0x0000007ff5887812 */ /* 0x000fc600078ec0ff */
[C---:B------:R-:W-:Y:S01]  /*16120*/  IMAD.WIDE R244, R2.reuse, 0x4, R134 ;  /* 0x0000000402f47825 */ /* 0x040fe200078e0286 */
[----:B------:R1:W-:Y:S03]  /*16130*/  STL.64 [R1+0x878], R242 ;  /* 0x000878f201007387 */ /* 0x0003e60000100a00 */
[----:B------:R-:W-:Y:S01]  /*16140*/  IMAD.WIDE R134, R2, 0x4, R132 ;  /* 0x0000000402867825 */ /* 0x000fe200078e0284 */
[----:B------:R4:W-:Y:S03]  /*16150*/  STL.64 [R1+0x880], R244 ;  /* 0x000880f401007387 */ /* 0x0009e60000100a00 */
[----:B------:R-:W-:Y:S01]  /*16160*/  IMAD.SHL.U32 R137, R136, 0x4, RZ ;  /* 0x0000000488897824 */ /* 0x000fe200078e00ff */
[----:B------:R1:W-:Y:S01]  /*16170*/  LDGSTS.E [R0+-0x67e00], [R242.64], !P0 ;  /* 0x98200000f2007fae */ /* 0x0003e2000c121848 */
[----:B------:R-:W-:-:S03]  /*16180*/  IMAD.WIDE R128, R2, 0x4, R128 ;  /* 0x0000000402807825 */ /* 0x000fc600078e0280 */
[----:B------:R4:W-:Y:S01]  /*16190*/  LDGSTS.E [R3+-0x67c00], [R244.64], !P0 ;  /* 0x98400000f4037fae */ /* 0x0009e2000c121848 */
[C---:B------:R-:W-:Y:S01]  /*161a0*/  IMAD.WIDE R126, R2.reuse, 0x4, R126 ;  /* 0x00000004027e7825 */ /* 0x040fe200078e027e */
[----:B------:R-:W-:Y:S02]  /*161b0*/  IADD3 R132, R137, 0x100000, RZ ;  /* 0x0010000089847810 */ /* 0x000fe40007ffe0ff */
[----:B------:R4:W-:Y:S04]  /*161c0*/  LDGSTS.E [R252+-0x67a00], [R134.64], !P0 ;  /* 0x9860000086fc7fae */ /* 0x0009e8000c121848 */
[----:B-1----:R-:W2:Y:S01]  /*161d0*/  LDL.LU.64 R242, [R1+0xd40] ;  /* 0x000d400001f27983 */ /* 0x002ea20000300a00 */
[----:B------:R-:W-:-:S03]  /*161e0*/  IMAD.WIDE R122, R2, 0x4, R122 ;  /* 0x00000004027a7825 */ /* 0x000fc600078e027a */
[----:B------:R-:W2:Y:S04]  /*161f0*/  LDL.LU R0, [R1+0xd38] ;  /* 0x000d380001007983 */ /* 0x000ea80000300800 */
[----:B------:R1:W-:Y:S04]  /*16200*/  STL.64 [R1+0x888], R134 ;  /* 0x0008888601007387 */ /* 0x0003e80000100a00 */
[----:B----4-:R-:W4:Y:S04]  /*16210*/  LDL.LU.64 R244, [R1+0xd30] ;  /* 0x000d300001f47983 */ /* 0x010f280000300a00 */
[----:B------:R-:W-:Y:S01]  /*16220*/  STL.64 [R1+0x8f0], R130 ;  /* 0x0008f08201007387 */ /* 0x000fe20000100a00 */
[----:B-1----:R-:W-:-:S03]  /*16230*/  IMAD.WIDE R134, R2, 0x4, R124 ;  /* 0x0000000402867825 */ /* 0x002fc600078e027c */
[----:B------:R1:W-:Y:S04]  /*16240*/  STL.64 [R1+0x8f8], R128 ;  /* 0x0008f88001007387 */ /* 0x0003e80000100a00 */
[----:B------:R1:W-:Y:S04]  /*16250*/  STL.64 [R1+0x900], R126 ;  /* 0x0009007e01007387 */ /* 0x0003e80000100a00 */
[----:B------:R1:W-:Y:S04]  /*16260*/  LDGSTS.E [R132+-0x66000], [R130.64], !P5 ;  /* 0x9a00000082847fae */ /* 0x0003e8000e921848 */
[----:B------:R-:W-:Y:S04]  /*16270*/  STL.64 [R1+0x908], R134 ;  /* 0x0009088601007387 */ /* 0x000fe80000100a00 */
[----:B------:R1:W-:Y:S04]  /*16280*/  LDGSTS.E [R132+-0x65e00], [R128.64], !P5 ;  /* 0x9a20000080847fae */ /* 0x0003e8000e921848 */
[----:B------:R1:W-:Y:S04]  /*16290*/  STL.64 [R1+0x970], R122 ;  /* 0x0009707a01007387 */ /* 0x0003e80000100a00 */
[----:B-1----:R-:W2:Y:S01]  /*162a0*/  LDL.LU.64 R128, [R1+0x98] ;  /* 0x0000980001807983 */ /* 0x002ea20000300a00 */
[----:B------:R-:W-:Y:S01]  /*162b0*/  IMAD.MOV.U32 R3, RZ, RZ, c[0x0][0x180] ;  /* 0x00006000ff037624 */ /* 0x000fe200078e00ff */
[----:B------:R-:W-:-:S02]  /*162c0*/  ISETP.GE.U32.AND P0, PT, R246, 0x7ffffe88, PT ;  /* 0x7ffffe88f600780c */ /* 0x000fc40003f06070 */
[C---:B------:R-:W-:Y:S02]  /*162d0*/  IADD3 R131, R137.reuse, 0x100000, RZ ;  /* 0x0010000089837810 */ /* 0x040fe40007ffe0ff */
[----:B------:R-:W-:Y:S02]  /*162e0*/  IADD3 R130, R137, 0x100000, RZ ;  /* 0x0010000089827810 */ /* 0x000fe40007ffe0ff */
[----:B------:R-:W-:Y:S01]  /*162f0*/  IADD3 R133, R3, -0x13d, RZ ;  /* 0xfffffec303857810 */ /* 0x000fe20007ffe0ff */
[----:B------:R1:W-:Y:S01]  /*16300*/  LDGSTS.E [R131+-0x65c00], [R126.64], !P5 ;  /* 0x9a4000007e837fae */ /* 0x0003e2000e921848 */
[----:B------:R-:W-:-:S03]  /*16310*/  IADD3 R124, R137, 0x100000, RZ ;  /* 0x00100000897c7810 */ /* 0x000fc60007ffe0ff */
[----:B------:R1:W-:Y:S01]  /*16320*/  LDGSTS.E [R130+-0x65a00], [R134.64], !P5 ;  /* 0x9a60000086827fae */ /* 0x0003e2000e921848 */
[----:B------:R-:W-:Y:S01]  /*16330*/  ISETP.GE.U32.AND P5, PT, R133, 0x7ffffe84, PT ;  /* 0x7ffffe848500780c */ /* 0x000fe20003fa6070 */
[C---:B------:R-:W-:Y:S02]  /*16340*/  IMAD.WIDE R120, R2.reuse, 0x4, R120 ;  /* 0x0000000402787825 */ /* 0x040fe400078e0278 */
[----:B------:R1:W-:Y:S02]  /*16350*/  LDGSTS.E [R124+-0x64000], [R122.64], !P0 ;  /* 0x9c0000007a7c7fae */ /* 0x0003e4000c121848 */
[----:B------:R-:W-:Y:S01]  /*16360*/  IMAD.WIDE R118, R2, 0x4, R118 ;  /* 0x0000000402767825 */ /* 0x000fe200078e0276 */
[----:B------:R-:W-:-:S03]  /*16370*/  IADD3 R125, R3, -0x108, RZ ;  /* 0xfffffef8037d7810 */ /* 0x000fc60007ffe0ff */
[C---:B-1----:R-:W-:Y:S01]  /*16380*/  IMAD.WIDE R126, R2.reuse, 0x4, R116 ;  /* 0x00000004027e7825 */ /* 0x042fe200078e0274 */
[C---:B------:R-:W-:Y:S01]  /*16390*/  IADD3 R116, R137.reuse, 0x100000, RZ ;  /* 0x0010000089747810 */ /* 0x040fe20007ffe0ff */
[----:B------:R1:W-:Y:S02]  /*163a0*/  STL.64 [R1+0x978], R120 ;  /* 0x0009787801007387 */ /* 0x0003e40000100a00 */
[----:B------:R-:W-:Y:S01]  /*163b0*/  IMAD.WIDE R114, R2, 0x4, R114 ;  /* 0x0000000402727825 */ /* 0x000fe200078e0272 */
[C---:B------:R-:W-:Y:S01]  /*163c0*/  IADD3 R123, R137.reuse, 0x100000, RZ ;  /* 0x00100000897b7810 */ /* 0x040fe20007ffe0ff */
[----:B------:R1:W-:Y:S01]  /*163d0*/  LDGSTS.E [R124+-0x63e00], [R120.64], !P0 ;  /* 0x9c200000787c7fae */ /* 0x0003e2000c121848 */
[----:B------:R-:W-:-:S03]  /*163e0*/  IADD3 R122, R137, 0x100000, RZ ;  /* 0x00100000897a7810 */ /* 0x000fc60007ffe0ff */
[----:B------:R1:W-:Y:S01]  /*163f0*/  STL.64 [R1+0x980], R118 ;  /* 0x0009807601007387 */ /* 0x0003e20000100a00 */
[----:B------:R-:W-:-:S03]  /*16400*/  LOP3.LUT R135, R247, 0x20, RZ, 0x3c, !PT ;  /* 0x00000020f7877812 */ /* 0x000fc600078e3cff */
[----:B------:R1:W-:Y:S04]  /*16410*/  LDGSTS.E [R123+-0x63c00], [R118.64], !P0 ;  /* 0x9c400000767b7fae */ /* 0x0003e8000c121848 */
[----:B------:R-:W-:Y:S01]  /*16420*/  STL.64 [R1+0x988], R126 ;  /* 0x0009887e01007387 */ /* 0x000fe20000100a00 */
[----:B-1----:R-:W-:-:S03]  /*16430*/  IMAD.WIDE R120, R2, 0x4, R110 ;  /* 0x0000000402787825 */ /* 0x002fc600078e026e */
[----:B------:R1:W-:Y:S01]  /*16440*/  LDGSTS.E [R122+-0x63a00], [R126.64], !P0 ;  /* 0x9c6000007e7a7fae */ /* 0x0003e2000c121848 */
[----:B------:R-:W-:-:S03]  /*16450*/  ISETP.GE.U32.AND P0, PT, R125, 0x7ffffeb9, PT ;  /* 0x7ffffeb97d00780c */ /* 0x000fc60003f06070 */
[----:B------:R1:W-:Y:S01]  /*16460*/  STL.64 [R1+0x9f0], R114 ;  /* 0x0009f07201007387 */ /* 0x0003e20000100a00 */
[----:B------:R-:W-:-:S03]  /*16470*/  IMAD.WIDE R118, R2, 0x4, R108 ;  /* 0x0000000402767825 */ /* 0x000fc600078e026c */
[----:B------:R-:W3:Y:S04]  /*16480*/  LDL.LU.64 R124, [R1+0x50] ;  /* 0x00005000017c7983 */ /* 0x000ee80000300a00 */
[----:B------:R1:W-:Y:S02]  /*16490*/  LDGSTS.E [R116+-0x62000], [R114.64], !P5 ;  /* 0x9e00000072747fae */ /* 0x0003e4000e921848 */
[----:B-1----:R-:W-:Y:S02]  /*164a0*/  IMAD.WIDE R122, R2, 0x4, R112 ;  /* 0x00000004027a7825 */ /* 0x002fe400078e0270 */
[----:B------:R-:W3:Y:S01]  /*164b0*/  LDL.LU.64 R246, [R1+0x40] ;  /* 0x0000400001f67983 */ /* 0x000ee20000300a00 */
[----:B------:R-:W-:-:S03]  /*164c0*/  IADD3 R117, R3, -0x10a, RZ ;  /* 0xfffffef603757810 */ /* 0x000fc60007ffe0ff */
[----:B------:R-:W3:Y:S01]  /*164d0*/  LDL.LU.64 R132, [R1+0x38] ;  /* 0x0000380001847983 */ /* 0x000ee20000300a00 */
[----:B------:R-:W-:-:S03]  /*164e0*/  IADD3 R115, R137, 0x100000, RZ ;  /* 0x0010000089737810 */ /* 0x000fc60007ffe0ff */
[----:B------:R-:W3:Y:S01]  /*164f0*/  LDL.LU.64 R130, [R1+0x10] ;  /* 0x0000100001827983 */ /* 0x000ee20000300a00 */
[----:B------:R-:W-:-:S03]  /*16500*/  IADD3 R114, R137, 0x100000, RZ ;  /* 0x0010000089727810 */ /* 0x000fc60007ffe0ff */
[----:B------:R-:W3:Y:S04]  /*16510*/  LDL.LU.64 R112, [R1+0x88] ;  /* 0x0000880001707983 */ /* 0x000ee80000300a00 */
[----:B------:R-:W-:Y:S04]  /*16520*/  STL.64 [R1+0x9f8], R122 ;  /* 0x0009f87a01007387 */ /* 0x000fe80000100a00 */
[----:B------:R1:W-:Y:S04]  /*16530*/  LDGSTS.E [R116+-0x61e00], [R122.64], !P5 ;  /* 0x9e2000007a747fae */ /* 0x0003e8000e921848 */
[----:B------:R1:W-:Y:S04]  /*16540*/  STL.64 [R1+0xa00], R120 ;  /* 0x000a007801007387 */ /* 0x0003e80000100a00 */
[----:B------:R1:W-:Y:S04]  /*16550*/  LDGSTS.E [R115+-0x61c00], [R120.64], !P5 ;  /* 0x9e40000078737fae */ /* 0x0003e8000e921848 */
[----:B------:R1:W-:Y:S04]  /*16560*/  STL.64 [R1+0xa08], R118 ;  /* 0x000a087601007387 */ /* 0x0003e80000100a00 */
[----:B------:R1:W-:Y:S01]  /*16570*/  LDGSTS.E [R114+-0x61a00], [R118.64], !P5 ;  /* 0x9e60000076727fae */ /* 0x0003e2000e921848 */
[----:B------:R-:W-:-:S03]  /*16580*/  ISETP.GE.U32.AND P5, PT, R117, 0x7ffffeb7, PT ;  /* 0x7ffffeb77500780c */ /* 0x000fc60003fa6070 */
[----:B-1----:R-:W4:Y:S04]  /*16590*/  LDL.LU.64 R114, [R1+0x80] ;  /* 0x0000800001727983 */ /* 0x002f280000300a00 */
[----:B------:R-:W4:Y:S01]  /*165a0*/  LDL.LU.64 R126, [R1+0x8] ;  /* 0x00000800017e7983 */ /* 0x000f220000300a00 */
[----:B--2---:R-:W-:-:S03]  /*165b0*/  IMAD.WIDE R108, R2, 0x4, R128 ;  /* 0x00000004026c7825 */ /* 0x004fc600078e0280 */
[----:B------:R-:W2:Y:S04]  /*165c0*/  LDL.LU.64 R128, [R1] ;  /* 0x0000000001807983 */ /* 0x000ea80000300a00 */
[----:B------:R-:W2:Y:S01]  /*165d0*/  LDL.LU.64 R116, [R1+0x90] ;  /* 0x0000900001747983 */ /* 0x000ea20000300a00 */
[C---:B------:R-:W-:Y:S02]  /*165e0*/  IADD3 R110, R135.reuse, 0x100000, RZ ;  /* 0x00100000876e7810 */ /* 0x040fe40007ffe0ff */
[----:B------:R-:W-:-:S03]  /*165f0*/  IADD3 R121, R135, 0x100000, RZ ;  /* 0x0010000087797810 */ /* 0x000fc60007ffe0ff */
[----:B------:R2:W-:Y:S01]  /*16600*/  LDGSTS.E [R110+-0x7f800], [R108.64], !P1 ;  /* 0x808000006c6e7fae */ /* 0x0005e2000c921848 */
[C---:B------:R-:W-:Y:S02]  /*16610*/  IADD3 R120, R135.reuse, 0x100000, RZ ;  /* 0x0010000087787810 */ /* 0x040fe40007ffe0ff */
[C---:B------:R-:W-:Y:S02]  /*16620*/  IADD3 R119, R135.reuse, 0x100000, RZ ;  /* 0x0010000087777810 */ /* 0x040fe40007ffe0ff */
[----:B------:R-:W-:Y:S01]  /*16630*/  IADD3 R118, R135, 0x100000, RZ ;  /* 0x0010000087767810 */ /* 0x000fe20007ffe0ff */
[----:B---3--:R-:W-:-:S04]  /*16640*/  IMAD.WIDE R112, R2, 0x4, R112 ;  /* 0x0000000402707825 */ /* 0x008fc800078e0270 */
[----:B----4-:R-:W-:-:S04]  /*16650*/  IMAD.WIDE R114, R2, 0x4, R114 ;  /* 0x0000000402727825 */ /* 0x010fc800078e0272 */
[----:B--2---:R-:W-:-:S04]  /*16660*/  IMAD.WIDE R110, R2, 0x4, R116 ;  /* 0x00000004026e7825 */ /* 0x004fc800078e0274 */
[C---:B------:R-:W-:Y:S01]  /*16670*/  IMAD.WIDE R116, R2.reuse, 0x4, R124 ;  /* 0x0000000402747825 */ /* 0x040fe200078e027c */
[----:B------:R1:W-:Y:S04]  /*16680*/  LDGSTS.E [R121+-0x7f600], [R110.64], !P1 ;  /* 0x80a000006e797fae */ /* 0x0003e8000c921848 */
[----:B------:R2:W-:Y:S04]  /*16690*/  LDGSTS.E [R120+-0x7f400], [R112.64], !P1 ;  /* 0x80c0000070787fae */ /* 0x0005e8000c921848 */
[----:B------:R3:W-:Y:S04]  /*166a0*/  LDGSTS.E [R119+-0x7f200], [R114.64], !P1 ;  /* 0x80e0000072777fae */ /* 0x0007e8000c921848 */
[----:B------:R3:W-:Y:S04]  /*166b0*/  LDGSTS.E [R118+-0x7d800], [R116.64], !P4 ;  /* 0x8280000074767fae */ /* 0x0007e8000e121848 */
[----:B---3--:R-:W3:Y:S01]  /*166c0*/  LDL.LU.64 R118, [R1+0x48] ;  /* 0x0000480001767983 */ /* 0x008ee20000300a00 */
[----:B------:R-:W-:Y:S01]  /*166d0*/  IADD3 R122, R3, -0x10b, RZ ;  /* 0xfffffef5037a7810 */ /* 0x000fe20007ffe0ff */
[----:B------:R-:W-:Y:S01]  /*166e0*/  IMAD.WIDE R246, R2, 0x4, R246 ;  /* 0x0000000402f67825 */ /* 0x000fe200078e02f6 */
[----:B------:R-:W-:-:S02]  /*166f0*/  IADD3 R123, R135, 0x100000, RZ ;  /* 0x00100000877b7810 */ /* 0x000fc40007ffe0ff */
[----:B------:R-:W-:Y:S01]  /*16700*/  ISETP.GE.U32.AND P1, PT, R122, 0x7ffffeb6, PT ;  /* 0x7ffffeb67a00780c */ /* 0x000fe20003f26070 */
[C---:B------:R-:W-:Y:S01]  /*16710*/  IMAD.WIDE R132, R2.reuse, 0x4, R132 ;  /* 0x0000000402847825 */ /* 0x040fe200078e0284 */
[----:B------:R-:W-:Y:S02]  /*16720*/  IADD3 R122, R135, 0x100000, RZ ;  /* 0x00100000877a7810 */ /* 0x000fe40007ffe0ff */
[----:B------:R-:W-:Y:S01]  /*16730*/  IADD3 R124, R3, -0x10e, RZ ;  /* 0xfffffef2037c7810 */ /* 0x000fe20007ffe0ff */
[C---:B------:R-:W-:Y:S01]  /*16740*/  IMAD.WIDE R130, R2.reuse, 0x4, R130 ;  /* 0x0000000402827825 */ /* 0x040fe200078e0282 */
[----:B------:R4:W-:Y:S04]  /*16750*/  STL.64 [R1+0x288], R246 ;  /* 0x000288f601007387 */ /* 0x0009e80000100a00 */
[----:B------:R-:W-:Y:S01]  /*16760*/  STL.64 [R1+0x38], R132 ;  /* 0x0000388401007387 */ /* 0x000fe20000100a00 */
[----:B------:R-:W-:-:S04]  /*16770*/  IMAD.WIDE R128, R2, 0x4, R128 ;  /* 0x0000000402807825 */ /* 0x000fc800078e0280 */
        /* <DEDUP_REMOVED lines=36> */
[----:B---3--:R-:W-:-:S05]  /*169c0*/  IMAD.WIDE R118, R2, 0x4, R118 ;  /* 0x0000000402767825 */ /* 0x008fca00078e0276 */
[----:B------:R3:W-:Y:S04]  /*169d0*/  LDGSTS.E [R123+-0x7d600], [R118.64], !P4 ;  /* 0x82a00000767b7fae */ /* 0x0007e8000e121848 */
[----:B------:R4:W-:Y:S04]  /*169e0*/  LDGSTS.E [R122+-0x7d400], [R246.64], !P4 ;  /* 0x82c00000f67a7fae */ /* 0x0009e8000e121848 */
[----:B------:R1:W-:Y:S01]  /*169f0*/  LDGSTS.E [R121+-0x7d200], [R132.64], !P4 ;  /* 0x82e0000084797fae */ /* 0x0003e2000e121848 */
[----:B------:R-:W-:-:S03]  /*16a00*/  ISETP.GE.U32.AND P4, PT, R124, 0x7ffffeb3, PT ;  /* 0x7ffffeb37c00780c */ /* 0x000fc60003f86070 */
[----:B------:R1:W-:Y:S04]  /*16a10*/  LDGSTS.E [R120+-0x7b800], [R130.64], !P5 ;  /* 0x8480000082787fae */ /* 0x0003e8000e921848 */
[----:B----4-:R-:W4:Y:S04]  /*16a20*/  LDL.LU.64 R246, [R1+0xd28] ;  /* 0x000d280001f67983 */ /* 0x010f280000300a00 */
[----:B------:R1:W-:Y:S01]  /*16a30*/  STL.64 [R1+0x10], R130 ;  /* 0x0000108201007387 */ /* 0x0003e20000100a00 */
[----:B------:R-:W-:Y:S01]  /*16a40*/  IADD3 R124, R3, -0x112, RZ ;  /* 0xfffffeee037c7810 */ /* 0x000fe20007ffe0ff */
[----:B-1----:R-:W-:-:S04]  /*16a50*/  IMAD.WIDE R130, R2, 0x4, R126 ;  /* 0x0000000402827825 */ /* 0x002fc800078e027e */
[----:B------:R-:W-:Y:S01]  /*16a60*/  IMAD.WIDE R126, R2, 0x4, R250 ;  /* 0x00000004027e7825 */ /* 0x000fe200078e02fa */
[----:B------:R-:W-:Y:S04]  /*16a70*/  STL.64 [R1+0x290], R130 ;  /* 0x0002908201007387 */ /* 0x000fe80000100a00 */
[----:B------:R3:W-:Y:S04]  /*16a80*/  LDGSTS.E [R123+-0x7b600], [R130.64], !P5 ;  /* 0x84a00000827b7fae */ /* 0x0007e8000e921848 */
[----:B------:R-:W-:Y:S04]  /*16a90*/  STL.64 [R1+0x298], R128 ;  /* 0x0002988001007387 */ /* 0x000fe80000100a00 */
[----:B------:R3:W-:Y:S04]  /*16aa0*/  LDGSTS.E [R122+-0x7b400], [R128.64], !P5 ;  /* 0x84c00000807a7fae */ /* 0x0007e8000e921848 */
[----:B------:R-:W-:Y:S04]  /*16ab0*/  STL.64 [R1+0x2a0], R126 ;  /* 0x0002a07e01007387 */ /* 0x000fe80000100a00 */
[----:B------:R1:W-:Y:S01]  /*16ac0*/  LDGSTS.E [R121+-0x7b200], [R126.64], !P5 ;  /* 0x84e000007e797fae */ /* 0x0003e2000e921848 */
[----:B------:R-:W-:-:S03]  /*16ad0*/  ISETP.GE.U32.AND P5, PT, R124, 0x7ffffeaf, PT ;  /* 0x7ffffeaf7c00780c */ /* 0x000fc60003fa6070 */
[----:B------:R2:W-:Y:S01]  /*16ae0*/  STL.64 [R1+0x2a8], R106 ;  /* 0x0002a86a01007387 */ /* 0x0005e20000100a00 */
[----:B---3--:R-:W-:-:S03]  /*16af0*/  IMAD.WIDE R122, R2, 0x4, R100 ;  /* 0x00000004027a7825 */ /* 0x008fc600078e0264 */
[----:B------:R2:W-:Y:S01]  /*16b00*/  LDGSTS.E [R120+-0x79800], [R106.64], !P4 ;  /* 0x868000006a787fae */ /* 0x0005e2000e121848 */
[----:B-1----:R-:W-:-:S03]  /*16b10*/  IADD3 R121, R3, -0x116, RZ ;  /* 0xfffffeea03797810 */ /* 0x002fc60007ffe0ff */
[----:B------:R1:W-:Y:S01]  /*16b20*/  LDGSTS.E [R120+-0x79600], [R104.64], !P4 ;  /* 0x86a0000068787fae */ /* 0x0003e2000e121848 */
[C---:B--2---:R-:W-:Y:S02]  /*16b30*/  IADD3 R107, R135.reuse, 0x100000, RZ ;  /* 0x00100000876b7810 */ /* 0x044fe40007ffe0ff */
[----:B------:R-:W-:-:S03]  /*16b40*/  IADD3 R106, R135, 0x100000, RZ ;  /* 0x00100000876a7810 */ /* 0x000fc60007ffe0ff */
[----:B------:R2:W-:Y:S01]  /*16b50*/  LDGSTS.E [R107+-0x79400], [R102.64], !P4 ;  /* 0x86c00000666b7fae */ /* 0x0005e2000e121848 */
[----:B------:R-:W-:-:S03]  /*16b60*/  IADD3 R100, R135, 0x100000, RZ ;  /* 0x0010000087647810 */ /* 0x000fc60007ffe0ff */
[----:B------:R3:W-:Y:S01]  /*16b70*/  LDGSTS.E [R106+-0x79200], [R122.64], !P4 ;  /* 0x86e000007a6a7fae */ /* 0x0007e2000e121848 */
[----:B------:R-:W-:-:S03]  /*16b80*/  ISETP.GE.U32.AND P4, PT, R121, 0x7ffffeab, PT ;  /* 0x7ffffeab7900780c */ /* 0x000fc60003f86070 */
[----:B------:R-:W-:Y:S04]  /*16b90*/  STL.64 [R1+0x2b0], R104 ;  /* 0x0002b06801007387 */ /* 0x000fe80000100a00 */
[----:B------:R2:W-:Y:S04]  /*16ba0*/  STL.64 [R1+0x2b8], R102 ;  /* 0x0002b86601007387 */ /* 0x0005e80000100a00 */
[----:B------:R-:W-:Y:S04]  /*16bb0*/  STL.64 [R1+0x2c0], R122 ;  /* 0x0002c07a01007387 */ /* 0x000fe80000100a00 */
[----:B------:R1:W-:Y:S04]  /*16bc0*/  STL.64 [R1+0x2d0], R98 ;  /* 0x0002d06201007387 */ /* 0x0003e80000100a00 */
[----:B------:R1:W-:Y:S01]  /*16bd0*/  LDGSTS.E [R100+-0x77800], [R98.64], !P5 ;  /* 0x8880000062647fae */ /* 0x0003e2000e921848 */
[----:B--2---:R-:W-:Y:S01]  /*16be0*/  IMAD.WIDE R102, R2, 0x4, R92 ;  /* 0x0000000402667825 */ /* 0x004fe200078e025c */
[----:B------:R-:W-:-:S02]  /*16bf0*/  IADD3 R92, R135, 0x100000, RZ ;  /* 0x00100000875c7810 */ /* 0x000fc40007ffe0ff */
[----:B------:R-:W-:Y:S01]  /*16c00*/  IADD3 R101, R3, -0x11a, RZ ;  /* 0xfffffee603657810 */ /* 0x000fe20007ffe0ff */
[----:B------:R-:W-:Y:S04]  /*16c10*/  STL.64 [R1+0x2e0], R96 ;  /* 0x0002e06001007387 */ /* 0x000fe80000100a00 */
[----:B------:R2:W-:Y:S01]  /*16c20*/  LDGSTS.E [R100+-0x77600], [R96.64], !P5 ;  /* 0x88a0000060647fae */ /* 0x0005e2000e921848 */
[C---:B-1----:R-:W-:Y:S02]  /*16c30*/  IADD3 R99, R135.reuse, 0x100000, RZ ;  /* 0x0010000087637810 */ /* 0x042fe40007ffe0ff */
[----:B------:R-:W-:Y:S01]  /*16c40*/  IADD3 R98, R135, 0x100000, RZ ;  /* 0x0010000087627810 */ /* 0x000fe20007ffe0ff */
[----:B------:R1:W-:Y:S04]  /*16c50*/  STL.64 [R1+0x300], R94 ;  /* 0x0003005e01007387 */ /* 0x0003e80000100a00 */
[----:B------:R1:W-:Y:S04]  /*16c60*/  LDGSTS.E [R99+-0x77400], [R94.64], !P5 ;  /* 0x88c000005e637fae */ /* 0x0003e8000e921848 */
[----:B------:R-:W-:Y:S04]  /*16c70*/  STL.64 [R1+0x318], R102 ;  /* 0x0003186601007387 */ /* 0x000fe80000100a00 */
[----:B------:R2:W-:Y:S01]  /*16c80*/  LDGSTS.E [R98+-0x77200], [R102.64], !P5 ;  /* 0x88e0000066627fae */ /* 0x0005e2000e921848 */
[----:B------:R-:W-:-:S03]  /*16c90*/  ISETP.GE.U32.AND P5, PT, R101, 0x7ffffea7, PT ;  /* 0x7ffffea76500780c */ /* 0x000fc60003fa6070 */
[----:B------:R2:W-:Y:S01]  /*16ca0*/  STL.64 [R1+0x340], R90 ;  /* 0x0003405a01007387 */ /* 0x0005e20000100a00 */
[----:B-1----:R-:W-:-:S03]  /*16cb0*/  IMAD.WIDE R94, R2, 0x4, R84 ;  /* 0x00000004025e7825 */ /* 0x002fc600078e0254 */
[----:B------:R2:W-:Y:S01]  /*16cc0*/  LDGSTS.E [R92+-0x75800], [R90.64], !P4 ;  /* 0x8a8000005a5c7fae */ /* 0x0005e2000e121848 */
[----:B------:R-:W-:-:S03]  /*16cd0*/  IADD3 R93, R3, -0x11e, RZ ;  /* 0xfffffee2035d7810 */ /* 0x000fc60007ffe0ff */
[----:B------:R1:W-:Y:S01]  /*16ce0*/  LDGSTS.E [R92+-0x75600], [R88.64], !P4 ;  /* 0x8aa00000585c7fae */ /* 0x0003e2000e121848 */
[C---:B------:R-:W-:Y:S02]  /*16cf0*/  IADD3 R84, R135.reuse, 0x100000, RZ ;  /* 0x0010000087547810 */ /* 0x040fe40007ffe0ff */
[C---:B--2---:R-:W-:Y:S02]  /*16d00*/  IADD3 R91, R135.reuse, 0x100000, RZ ;  /* 0x00100000875b7810 */ /* 0x044fe40007ffe0ff */
[----:B------:R-:W-:-:S03]  /*16d10*/  IADD3 R90, R135, 0x100000, RZ ;  /* 0x00100000875a7810 */ /* 0x000fc60007ffe0ff */
[----:B------:R2:W-:Y:S04]  /*16d20*/  LDGSTS.E [R91+-0x75400], [R86.64], !P4 ;  /* 0x8ac00000565b7fae */ /* 0x0005e8000e121848 */
        /* <DEDUP_REMOVED lines=110> */
[----:B------:R-:W-:Y:S01]  /*17410*/  IADD3 R26, R135, 0x100000, RZ ;  /* 0x00100000871a7810 */ /* 0x000fe20007ffe0ff */
[----:B------:R-:W-:Y:S04]  /*17420*/  STL.64 [R1+0x918], R24 ;  /* 0x0009181801007387 */ /* 0x000fe80000100a00 */
[----:B------:R2:W-:Y:S04]  /*17430*/  LDGSTS.E [R27+-0x65400], [R22.64], !P4 ;  /* 0x9ac00000161b7fae */ /* 0x0005e8000e121848 */
[----:B------:R1:W-:Y:S01]  /*17440*/  LDGSTS.E [R26+-0x65200], [R30.64], !P4 ;  /* 0x9ae000001e1a7fae */ /* 0x0003e2000e121848 */
[----:B------:R-:W-:-:S03]  /*17450*/  ISETP.GE.U32.AND P4, PT, R29, 0x7ffffe83, PT ;  /* 0x7ffffe831d00780c */ /* 0x000fc60003f86070 */
[----:B------:R2:W-:Y:S04]  /*17460*/  STL.64 [R1+0x920], R22 ;  /* 0x0009201601007387 */ /* 0x0005e80000100a00 */
[----:B------:R-:W-:Y:S04]  /*17470*/  STL.64 [R1+0x928], R30 ;  /* 0x0009281e01007387 */ /* 0x000fe80000100a00 */
[----:B------:R1:W-:Y:S01]  /*17480*/  STL.64 [R1+0x990], R18 ;  /* 0x0009901201007387 */ /* 0x0003e20000100a00 */
[----:B------:R-:W-:-:S03]  /*17490*/  IMAD.WIDE R10, R2, 0x4, R10 ;  /* 0x00000004020a7825 */ /* 0x000fc600078e020a */
[----:B------:R-:W4:Y:S01]  /*174a0*/  LDL.LU.64 R124, [R1+0x78] ;  /* 0x00007800017c7983 */ /* 0x000f220000300a00 */
[----:B--2---:R-:W-:-:S03]  /*174b0*/  IMAD.WIDE R22, R2, 0x4, R12 ;  /* 0x0000000402167825 */ /* 0x004fc600078e020c */
[----:B------:R1:W-:Y:S01]  /*174c0*/  LDGSTS.E [R20+-0x63800], [R18.64], !P5 ;  /* 0x9c80000012147fae */ /* 0x0003e2000e921848 */
[----:B------:R-:W-:-:S03]  /*174d0*/  IADD3 R12, R135, 0x100000, RZ ;  /* 0x00100000870c7810 */ /* 0x000fc60007ffe0ff */
[----:B---3--:R-:W2:Y:S04]  /*174e0*/  LDL.LU.64 R122, [R1+0x70] ;  /* 0x00007000017a7983 */ /* 0x008ea80000300a00 */
[----:B------:R-:W3:Y:S01]  /*174f0*/  LDL.LU.64 R250, [R1+0x68] ;  /* 0x0000680001fa7983 */ /* 0x000ee20000300a00 */
[----:B-1----:R-:W-:-:S03]  /*17500*/  IADD3 R19, R135, 0x100000, RZ ;  /* 0x0010000087137810 */ /* 0x002fc60007ffe0ff */
[----:B------:R-:W3:Y:S01]  /*17510*/  LDL.LU.64 R132, [R1+0x60] ;  /* 0x0000600001847983 */ /* 0x000ee20000300a00 */
[----:B------:R-:W-:-:S03]  /*17520*/  IADD3 R18, R135, 0x100000, RZ ;  /* 0x0010000087127810 */ /* 0x000fc60007ffe0ff */
[----:B------:R-:W-:Y:S04]  /*17530*/  STL.64 [R1+0x998], R16 ;  /* 0x0009981001007387 */ /* 0x000fe80000100a00 */
[----:B------:R-:W-:Y:S04]  /*17540*/  STL.64 [R1+0x9a0], R14 ;  /* 0x0009a00e01007387 */ /* 0x000fe80000100a00 */
[----:B------:R1:W-:Y:S04]  /*17550*/  LDGSTS.E [R20+-0x63600], [R16.64], !P5 ;  /* 0x9ca0000010147fae */ /* 0x0003e8000e921848 */
[----:B------:R-:W-:Y:S04]  /*17560*/  STL.64 [R1+0x9a8], R22 ;  /* 0x0009a81601007387 */ /* 0x000fe80000100a00 */
[----:B------:R-:W3:Y:S04]  /*17570*/  LDL.LU.64 R130, [R1+0x30] ;  /* 0x0000300001827983 */ /* 0x000ee80000300a00 */
[----:B------:R1:W-:Y:S04]  /*17580*/  LDGSTS.E [R19+-0x63400], [R14.64], !P5 ;  /* 0x9cc000000e137fae */ /* 0x0003e8000e921848 */
[----:B------:R1:W-:Y:S04]  /*17590*/  STL.64 [R1+0xa10], R10 ;  /* 0x000a100a01007387 */ /* 0x0003e80000100a00 */
[----:B------:R1:W-:Y:S04]  /*175a0*/  LDGSTS.E [R18+-0x63200], [R22.64], !P5 ;  /* 0x9ce0000016127fae */ /* 0x0003e8000e921848 */
[----:B------:R1:W-:Y:S04]  /*175b0*/  LDGSTS.E [R12+-0x61800], [R10.64], !P4 ;  /* 0x9e8000000a0c7fae */ /* 0x0003e8000e121848 */
[----:B------:R-:W3:Y:S04]  /*175c0*/  LDL.LU.64 R126, [R1+0x28] ;  /* 0x00002800017e7983 */ /* 0x000ee80000300a00 */
[----:B------:R-:W3:Y:S01]  /*175d0*/  LDL.LU.64 R128, [R1+0x20] ;  /* 0x0000200001807983 */ /* 0x000ee20000300a00 */
[----:B-1----:R-:W-:-:S02]  /*175e0*/  IADD3 R11, R135, 0x100000, RZ ;  /* 0x00100000870b7810 */ /* 0x002fc40007ffe0ff */
[----:B------:R-:W-:Y:S02]  /*175f0*/  IADD3 R10, R135, 0x100000, RZ ;  /* 0x00100000870a7810 */ /* 0x000fe40007ffe0ff */
[----:B------:R-:W3:Y:S01]  /*17600*/  LDL.LU.64 R134, [R1+0x18] ;  /* 0x0000180001867983 */ /* 0x000ee20000300a00 */
[----:B------:R-:W-:Y:S01]  /*17610*/  SHF.L.U32 R136, R136, 0x2, RZ ;  /* 0x0000000288887819 */ /* 0x000fe200000006ff */
[----:B------:R-:W-:-:S03]  /*17620*/  IMAD.WIDE R8, R2, 0x4, R8 ;  /* 0x0000000402087825 */ /* 0x000fc600078e0208 */
[----:B------:R-:W-:Y:S01]  /*17630*/  LOP3.LUT R136, R136, 0x40, RZ, 0x3c, !PT ;  /* 0x0000004088887812 */ /* 0x000fe200078e3cff */
[C---:B------:R-:W-:Y:S01]  /*17640*/  IMAD.WIDE R6, R2.reuse, 0x4, R6 ;  /* 0x0000000402067825 */ /* 0x040fe200078e0206 */
[----:B------:R1:W-:Y:S03]  /*17650*/  STL.64 [R1+0xa18], R8 ;  /* 0x000a180801007387 */ /* 0x0003e60000100a00 */
[----:B------:R-:W-:Y:S01]  /*17660*/  IMAD.WIDE R14, R2, 0x4, R4 ;  /* 0x00000004020e7825 */ /* 0x000fe200078e0204 */
[----:B------:R1:W-:Y:S01]  /*17670*/  LDGSTS.E [R12+-0x61600], [R8.64], !P4 ;  /* 0x9ea00000080c7fae */ /* 0x0003e2000e121848 */
[----:B------:R-:W-:-:S03]  /*17680*/  IADD3 R4, R136, 0x100000, RZ ;  /* 0x0010000088047810 */ /* 0x000fc60007ffe0ff */
[----:B------:R1:W-:Y:S01]  /*17690*/  STL.64 [R1+0xa20], R6 ;  /* 0x000a200601007387 */ /* 0x0003e20000100a00 */
[----:B------:R-:W-:-:S03]  /*176a0*/  IADD3 R13, R3, -0x10f, RZ ;  /* 0xfffffef1030d7810 */ /* 0x000fc60007ffe0ff */
[----:B------:R1:W-:Y:S01]  /*176b0*/  LDGSTS.E [R11+-0x61400], [R6.64], !P4 ;  /* 0x9ec00000060b7fae */ /* 0x0003e2000e121848 */
[----:B------:R-:W-:-:S03]  /*176c0*/  IADD3 R5, R136, 0x100000, RZ ;  /* 0x0010000088057810 */ /* 0x000fc60007ffe0ff */
[----:B------:R1:W-:Y:S02]  /*176d0*/  LDGSTS.E [R10+-0x61200], [R14.64], !P4 ;  /* 0x9ee000000e0a7fae */ /* 0x0003e4000e121848 */
[----:B-1----:R-:W-:Y:S02]  /*176e0*/  IADD3 R8, R3, -0x113, RZ ;  /* 0xfffffeed03087810 */ /* 0x002fe40007ffe0ff */
[----:B------:R-:W-:Y:S02]  /*176f0*/  ISETP.GE.U32.AND P4, PT, R13, 0x7ffffeb2, PT ;  /* 0x7ffffeb20d00780c */ /* 0x000fe40003f86070 */
[C---:B------:R-:W-:Y:S02]  /*17700*/  IADD3 R7, R136.reuse, 0x100000, RZ ;  /* 0x0010000088077810 */ /* 0x040fe40007ffe0ff */
[----:B------:R-:W-:Y:S01]  /*17710*/  IADD3 R6, R136, 0x100000, RZ ;  /* 0x0010000088067810 */ /* 0x000fe20007ffe0ff */
        /* <DEDUP_REMOVED lines=12> */
[C---:B------:R-:W-:Y:S01]  /*177e0*/  IMAD.WIDE R10, R2.reuse, 0x4, R160 ;  /* 0x00000004020a7825 */ /* 0x040fe200078e02a0 */
[----:B------:R1:W-:Y:S03]  /*177f0*/  STL.64 [R1+0xa28], R14 ;  /* 0x000a280e01007387 */ /* 0x0003e60000100a00 */
[C---:B------:R-:W-:Y:S01]  /*17800*/  IMAD.WIDE R12, R2.reuse, 0x4, R162 ;  /* 0x00000004020c7825 */ /* 0x040fe200078e02a2 */
[----:B------:R1:W-:Y:S03]  /*17810*/  STL.64 [R1+0x18], R10 ;  /* 0x0000180a01007387 */ /* 0x0003e60000100a00 */
[----:B------:R-:W-:-:S04]  /*17820*/  IMAD.WIDE R164, R2, 0x4, R164 ;  /* 0x0000000402a47825 */ /* 0x000fc800078e02a4 */
[C---:B------:R-:W-:Y:S01]  /*17830*/  IMAD.WIDE R166, R2.reuse, 0x4, R166 ;  /* 0x0000000402a67825 */ /* 0x040fe200078e02a6 */
[----:B------:R2:W-:Y:S03]  /*17840*/  STL.64 [R1+0x30], R12 ;  /* 0x0000300c01007387 */ /* 0x0005e60000100a00 */
[----:B------:R-:W-:-:S04]  /*17850*/  IMAD.WIDE R16, R2, 0x4, R170 ;  /* 0x0000000402107825 */ /* 0x000fc800078e02aa */
[----:B-1----:R-:W-:-:S04]  /*17860*/  IMAD.WIDE R14, R2, 0x4, R172 ;  /* 0x00000004020e7825 */ /* 0x002fc800078e02ac */
[----:B----4-:R-:W-:-:S05]  /*17870*/  IMAD.WIDE R34, R2, 0x4, R124 ;  /* 0x0000000402227825 */ /* 0x010fca00078e027c */
[----:B------:R1:W-:Y:S01]  /*17880*/  LDGSTS.E [R4+-0x7f000], [R34.64], !P3 ;  /* 0x8100000022047fae */ /* 0x0003e2000d921848 */
[----:B--2---:R-:W-:-:S04]  /*17890*/  IMAD.WIDE R32, R2, 0x4, R122 ;  /* 0x0000000402207825 */ /* 0x004fc800078e027a */
[C---:B---3--:R-:W-:Y:S01]  /*178a0*/  IMAD.WIDE R30, R2.reuse, 0x4, R250 ;  /* 0x00000004021e7825 */ /* 0x048fe200078e02fa */
[----:B------:R2:W-:Y:S03]  /*178b0*/  LDGSTS.E [R7+-0x7ee00], [R32.64], !P3 ;  /* 0x8120000020077fae */ /* 0x0005e6000d921848 */
[----:B------:R-:W-:Y:S01]  /*178c0*/  IMAD.WIDE R28, R2, 0x4, R132 ;  /* 0x00000004021c7825 */ /* 0x000fe200078e0284 */
[----:B------:R3:W-:Y:S04]  /*178d0*/  LDGSTS.E [R6+-0x7ec00], [R30.64], !P3 ;  /* 0x814000001e067fae */ /* 0x0007e8000d921848 */
[----:B------:R4:W-:Y:S01]  /*178e0*/  LDGSTS.E [R5+-0x7ea00], [R28.64], !P3 ;  /* 0x816000001c057fae */ /* 0x0009e2000d921848 */
[----:B------:R-:W-:-:S02]  /*178f0*/  ISETP.GE.U32.AND P3, PT, R8, 0x7ffffeae, PT ;  /* 0x7ffffeae0800780c */ /* 0x000fc40003f66070 */
[----:B------:R-:W-:Y:S01]  /*17900*/  IADD3 R8, R3, -0x117, RZ ;  /* 0xfffffee903087810 */ /* 0x000fe20007ffe0ff */
[----:B------:R-:W-:-:S05]  /*17910*/  IMAD.WIDE R38, R2, 0x4, R130 ;  /* 0x0000000402267825 */ /* 0x000fca00078e0282 */
[----:B------:R1:W-:Y:S01]  /*17920*/  LDGSTS.E [R4+-0x7d000], [R38.64], !P6 ;  /* 0x8300000026047fae */ /* 0x0003e2000f121848 */
[----:B------:R-:W-:-:S04]  /*17930*/  IMAD.WIDE R42, R2, 0x4, R126 ;  /* 0x00000004022a7825 */ /* 0x000fc800078e027e */
[C---:B------:R-:W-:Y:S01]  /*17940*/  IMAD.WIDE R46, R2.reuse, 0x4, R128 ;  /* 0x00000004022e7825 */ /* 0x040fe200078e0280 */
[----:B------:R2:W-:Y:S04]  /*17950*/  LDGSTS.E [R7+-0x7ce00], [R42.64], !P6 ;  /* 0x832000002a077fae */ /* 0x0005e8000f121848 */
[----:B------:R3:W-:Y:S01]  /*17960*/  LDGSTS.E [R6+-0x7cc00], [R46.64], !P6 ;  /* 0x834000002e067fae */ /* 0x0007e2000f121848 */
[----:B------:R-:W-:-:S05]  /*17970*/  IMAD.WIDE R50, R2, 0x4, R134 ;  /* 0x0000000402327825 */ /* 0x000fca00078e0286 */
[----:B------:R4:W-:Y:S01]  /*17980*/  LDGSTS.E [R5+-0x7ca00], [R50.64], !P6 ;  /* 0x8360000032057fae */ /* 0x0009e2000f121848 */
[----:B------:R-:W-:Y:S02]  /*17990*/  ISETP.GE.U32.AND P6, PT, R8, 0x7ffffeaa, PT ;  /* 0x7ffffeaa0800780c */ /* 0x000fe40003fc6070 */
[----:B------:R-:W-:Y:S01]  /*179a0*/  IADD3 R8, R3, -0x11b, RZ ;  /* 0xfffffee503087810 */ /* 0x000fe20007ffe0ff */
[----:B------:R1:W-:Y:S04]  /*179b0*/  LDGSTS.E [R4+-0x7b000], [R54.64], !P1 ;  /* 0x8500000036047fae */ /* 0x0003e8000c921848 */
[----:B------:R2:W-:Y:S04]  /*179c0*/  LDGSTS.E [R7+-0x7ae00], [R58.64], !P1 ;  /* 0x852000003a077fae */ /* 0x0005e8000c921848 */
[----:B------:R3:W-:Y:S04]  /*179d0*/  LDGSTS.E [R6+-0x7ac00], [R62.64], !P1 ;  /* 0x854000003e067fae */ /* 0x0007e8000c921848 */
[----:B------:R4:W-:Y:S01]  /*179e0*/  LDGSTS.E [R5+-0x7aa00], [R66.64], !P1 ;  /* 0x8560000042057fae */ /* 0x0009e2000c921848 */
[----:B------:R-:W-:-:S03]  /*179f0*/  ISETP.GE.U32.AND P1, PT, R8, 0x7ffffea6, PT ;  /* 0x7ffffea60800780c */ /* 0x000fc60003f26070 */
[----:B------:R1:W-:Y:S01]  /*17a00*/  LDGSTS.E [R4+-0x79000], [R70.64], !P4 ;  /* 0x8700000046047fae */ /* 0x0003e2000e121848 */
[----:B------:R-:W-:-:S03]  /*17a10*/  IADD3 R8, R3, -0x11f, RZ ;  /* 0xfffffee103087810 */ /* 0x000fc60007ffe0ff */
[----:B------:R2:W-:Y:S04]  /*17a20*/  LDGSTS.E [R7+-0x78e00], [R74.64], !P4 ;  /* 0x872000004a077fae */ /* 0x0005e8000e121848 */
[----:B------:R3:W-:Y:S04]  /*17a30*/  LDGSTS.E [R6+-0x78c00], [R76.64], !P4 ;  /* 0x874000004c067fae */ /* 0x0007e8000e121848 */
[----:B------:R4:W-:Y:S01]  /*17a40*/  LDGSTS.E [R5+-0x78a00], [R88.64], !P4 ;  /* 0x8760000058057fae */ /* 0x0009e2000e121848 */
[----:B------:R-:W-:-:S03]  /*17a50*/  ISETP.GE.U32.AND P4, PT, R8, 0x7ffffea2, PT ;  /* 0x7ffffea20800780c */ /* 0x000fc60003f86070 */
[----:B------:R1:W-:Y:S04]  /*17a60*/  LDGSTS.E [R4+-0x77000], [R92.64], !P3 ;  /* 0x890000005c047fae */ /* 0x0003e8000d921848 */
[----:B------:R2:W-:Y:S01]  /*17a70*/  LDGSTS.E [R7+-0x76e00], [R94.64], !P3 ;  /* 0x892000005e077fae */ /* 0x0005e2000d921848 */
[----:B------:R-:W-:-:S03]  /*17a80*/  IADD3 R8, R3, -0x123, RZ ;  /* 0xfffffedd03087810 */ /* 0x000fc60007ffe0ff */
[----:B------:R3:W-:Y:S04]  /*17a90*/  LDGSTS.E [R6+-0x76c00], [R96.64], !P3 ;  /* 0x8940000060067fae */ /* 0x0007e8000d921848 */
[----:B------:R4:W-:Y:S04]  /*17aa0*/  LDGSTS.E [R5+-0x76a00], [R100.64], !P3 ;  /* 0x8960000064057fae */ /* 0x0009e8000d921848 */
[----:B------:R1:W-:Y:S01]  /*17ab0*/  LDGSTS.E [R4+-0x75000], [R10.64], !P6 ;  /* 0x8b0000000a047fae */ /* 0x0003e2000f121848 */
[----:B------:R-:W-:-:S03]  /*17ac0*/  ISETP.GE.U32.AND P3, PT, R8, 0x7ffffe9e, PT ;  /* 0x7ffffe9e0800780c */ /* 0x000fc60003f66070 */
[----:B------:R2:W-:Y:S01]  /*17ad0*/  LDGSTS.E [R7+-0x74e00], [R12.64], !P6 ;  /* 0x8b2000000c077fae */ /* 0x0005e2000f121848 */
[----:B------:R-:W-:-:S03]  /*17ae0*/  IADD3 R8, R3, -0x127, RZ ;  /* 0xfffffed903087810 */ /* 0x000fc60007ffe0ff */
[----:B------:R3:W-:Y:S01]  /*17af0*/  LDGSTS.E [R6+-0x74c00], [R164.64], !P6 ;  /* 0x8b400000a4067fae */ /* 0x0007e2000f121848 */
[----:B-1----:R-:W-:-:S03]  /*17b00*/  IMAD.WIDE R10, R2, 0x4, R168 ;  /* 0x00000004020a7825 */ /* 0x002fc600078e02a8 */
[----:B------:R4:W-:Y:S01]  /*17b10*/  LDGSTS.E [R5+-0x74a00], [R166.64], !P6 ;  /* 0x8b600000a6057fae */ /* 0x0009e2000f121848 */
[----:B--2---:R-:W-:-:S03]  /*17b20*/  IMAD.WIDE R12, R2, 0x4, R174 ;  /* 0x00000004020c7825 */ /* 0x004fc600078e02ae */
[----:B------:R1:W-:Y:S04]  /*17b30*/  STL.64 [R1+0x2c8], R10 ;  /* 0x0002c80a01007387 */ /* 0x0003e80000100a00 */
[----:B------:R1:W-:Y:S01]  /*17b40*/  LDGSTS.E [R4+-0x73000], [R10.64], !P1 ;  /* 0x8d0000000a047fae */ /* 0x0003e2000c921848 */
[----:B------:R-:W-:-:S03]  /*17b50*/  ISETP.GE.U32.AND P6, PT, R8, 0x7ffffe9a, PT ;  /* 0x7ffffe9a0800780c */ /* 0x000fc60003fc6070 */
[----:B------:R2:W-:Y:S04]  /*17b60*/  STL.64 [R1+0x2d8], R16 ;  /* 0x0002d81001007387 */ /* 0x0005e80000100a00 */
[----:B------:R2:W-:Y:S01]  /*17b70*/  LDGSTS.E [R7+-0x72e00], [R16.64], !P1 ;  /* 0x8d20000010077fae */ /* 0x0005e2000c921848 */
[----:B-1----:R-:W-:-:S03]  /*17b80*/  IMAD.WIDE R10, R2, 0x4, R176 ;  /* 0x00000004020a7825 */ /* 0x002fc600078e02b0 */
[----:B------:R1:W-:Y:S01]  /*17b90*/  STL.64 [R1+0x2f8], R14 ;  /* 0x0002f80e01007387 */ /* 0x0003e20000100a00 */
[----:B------:R-:W-:-:S03]  /*17ba0*/  IADD3 R8, R3, -0x12b, RZ ;  /* 0xfffffed503087810 */ /* 0x000fc60007ffe0ff */
[----:B------:R1:W-:Y:S01]  /*17bb0*/  LDGSTS.E [R6+-0x72c00], [R14.64], !P1 ;  /* 0x8d4000000e067fae */ /* 0x0003e2000c921848 */
[----:B--2---:R-:W-:-:S03]  /*17bc0*/  IMAD.WIDE R16, R2, 0x4, R178 ;  /* 0x0000000402107825 */ /* 0x004fc600078e02b2 */
[----:B------:R2:W-:Y:S04]  /*17bd0*/  STL.64 [R1+0x310], R12 ;  /* 0x0003100c01007387 */ /* 0x0005e80000100a00 */
[----:B------:R2:W-:Y:S01]  /*17be0*/  LDGSTS.E [R5+-0x72a00], [R12.64], !P1 ;  /* 0x8d6000000c057fae */ /* 0x0005e2000c921848 */
[----:B-1----:R-:W-:-:S03]  /*17bf0*/  IMAD.WIDE R14, R2, 0x4, R180 ;  /* 0x00000004020e7825 */ /* 0x002fc600078e02b4 */
[----:B------:R1:W-:Y:S04]  /*17c00*/  STL.64 [R1+0x338], R10 ;  /* 0x0003380a01007387 */ /* 0x0003e80000100a00 */
[----:B------:R1:W-:Y:S01]  /*17c10*/  LDGSTS.E [R4+-0x71000], [R10.64], !P4 ;  /* 0x8f0000000a047fae */ /* 0x0003e2000e121848 */
[----:B--2---:R-:W-:-:S03]  /*17c20*/  IMAD.WIDE R12, R2, 0x4, R182 ;  /* 0x00000004020c7825 */ /* 0x004fc600078e02b6 */
[----:B------:R2:W-:Y:S01]  /*17c30*/  STL.64 [R1+0x348], R16 ;  /* 0x0003481001007387 */ /* 0x0005e20000100a00 */
[----:B------:R-:W-:-:S03]  /*17c40*/  ISETP.GE.U32.AND P1, PT, R8, 0x7ffffe96, PT ;  /* 0x7ffffe960800780c */ /* 0x000fc60003f26070 */
        /* <DEDUP_REMOVED lines=44> */
[----:B------:R1:W-:Y:S04]  /*17f10*/  STL.64 [R1+0x7c0], R14 ;  /* 0x0007c00e01007387 */ /* 0x0003e80000100a00 */
        /* <DEDUP_REMOVED lines=15> */
[----:B------:R-:W-:-:S03]  /*18010*/  IADD3 R8, R3, -0x13b, RZ ;  /* 0xfffffec503087810 */ /* 0x000fc60007ffe0ff */
        /* <DEDUP_REMOVED lines=19> */
[----:B------:R2:W-:Y:S01]  /*18150*/  STL.64 [R1+0x940], R14 ;  /* 0x0009400e01007387 */ /* 0x0005e20000100a00 */
[----:B-1----:R-:W-:-:S03]  /*18160*/  IMAD.WIDE R10, R2, 0x4, R232 ;  /* 0x00000004020a7825 */ /* 0x002fc600078e02e8 */
[----:B------:R1:W-:Y:S04]  /*18170*/  STL.64 [R1+0x948], R12 ;  /* 0x0009480c01007387 */ /* 0x0003e80000100a00 */
[----:B------:R1:W-:Y:S04]  /*18180*/  STL.64 [R1+0x9b0], R10 ;  /* 0x0009b00a01007387 */ /* 0x0003e80000100a00 */
[----:B------:R-:W3:Y:S04]  /*18190*/  LDL.LU.64 R134, [R1+0x58] ;  /* 0x0000580001867983 */ /* 0x000ee80000300a00 */
[----:B------:R2:W-:Y:S04]  /*181a0*/  LDGSTS.E [R7+-0x64e00], [R16.64], !P6 ;  /* 0x9b20000010077fae */ /* 0x0005e8000f121848 */
[----:B------:R1:W-:Y:S04]  /*181b0*/  LDGSTS.E [R6+-0x64c00], [R14.64], !P6 ;  /* 0x9b4000000e067fae */ /* 0x0003e8000f121848 */
[----:B------:R4:W-:Y:S01]  /*181c0*/  LDGSTS.E [R5+-0x64a00], [R12.64], !P6 ;  /* 0x9b6000000c057fae */ /* 0x0009e2000f121848 */
[----:B--2---:R-:W-:-:S03]  /*181d0*/  IMAD.WIDE R16, R2, 0x4, R234 ;  /* 0x0000000402107825 */ /* 0x004fc600078e02ea */
[----:B------:R2:W-:Y:S01]  /*181e0*/  LDGSTS.E [R4+-0x63000], [R10.64], !P1 ;  /* 0x9d0000000a047fae */ /* 0x0005e2000c921848 */
[----:B-1----:R-:W-:-:S03]  /*181f0*/  IMAD.WIDE R14, R2, 0x4, R236 ;  /* 0x00000004020e7825 */ /* 0x002fc600078e02ec */
[----:B------:R-:W-:Y:S01]  /*18200*/  STL.64 [R1+0x9b8], R16 ;  /* 0x0009b81001007387 */ /* 0x000fe20000100a00 */
[----:B----4-:R-:W-:-:S03]  /*18210*/  IMAD.WIDE R12, R2, 0x4, R238 ;  /* 0x00000004020c7825 */ /* 0x010fc600078e02ee */
[----:B------:R1:W-:Y:S01]  /*18220*/  STL.64 [R1+0x9c0], R14 ;  /* 0x0009c00e01007387 */ /* 0x0003e20000100a00 */
[----:B--2---:R-:W-:-:S03]  /*18230*/  IMAD.WIDE R10, R2, 0x4, R240 ;  /* 0x00000004020a7825 */ /* 0x004fc600078e02f0 */
[----:B------:R2:W-:Y:S04]  /*18240*/  STL.64 [R1+0x9c8], R12 ;  /* 0x0009c80c01007387 */ /* 0x0005e80000100a00 */
[----:B------:R-:W4:Y:S04]  /*18250*/  LDL.LU.64 R122, [R1+0xa0] ;  /* 0x0000a000017a7983 */ /* 0x000f280000300a00 */
[----:B------:R-:W4:Y:S04]  /*18260*/  LDL.LU.64 R250, [R1+0xa8] ;  /* 0x0000a80001fa7983 */ /* 0x000f280000300a00 */
[----:B------:R1:W-:Y:S04]  /*18270*/  STL.64 [R1+0xa30], R10 ;  /* 0x000a300a01007387 */ /* 0x0003e80000100a00 */
[----:B------:R-:W4:Y:S04]  /*18280*/  LDL.LU.64 R132, [R1+0xb0] ;  /* 0x0000b00001847983 */ /* 0x000f280000300a00 */
[----:B------:R-:W4:Y:S01]  /*18290*/  LDL.LU.64 R128, [R1+0xb8] ;  /* 0x0000b80001807983 */ /* 0x000f220000300a00 */
[----:B------:R-:W-:-:S03]  /*182a0*/  IADD3 R8, R3, -0x13f, RZ ;  /* 0xfffffec103087810 */ /* 0x000fc60007ffe0ff */
[----:B------:R1:W-:Y:S01]  /*182b0*/  LDGSTS.E [R7+-0x62e00], [R16.64], !P1 ;  /* 0x9d20000010077fae */ /* 0x0003e2000c921848 */
[----:B------:R-:W-:-:S03]  /*182c0*/  ISETP.GE.U32.AND P4, PT, R8, 0x7ffffe82, PT ;  /* 0x7ffffe820800780c */ /* 0x000fc60003f86070 */
[----:B------:R1:W-:Y:S04]  /*182d0*/  LDGSTS.E [R6+-0x62c00], [R14.64], !P1 ;  /* 0x9d4000000e067fae */ /* 0x0003e8000c921848 */
[----:B------:R2:W-:Y:S06]  /*182e0*/  LDGSTS.E [R5+-0x62a00], [R12.64], !P1 ;  /* 0x9d6000000c057fae */ /* 0x0005ec000c921848 */
[----:B------:R2:W-:Y:S01]  /*182f0*/  LDGSTS.E [R4+-0x61000], [R10.64], !P4 ;  /* 0x9f0000000a047fae */ /* 0x0005e2000e121848 */
[----:B-1----:R-:W-:-:S04]  /*18300*/  IMAD.WIDE R14, R2, 0x4, R242 ;  /* 0x00000004020e7825 */ /* 0x002fc800078e02f2 */
[C---:B--2---:R-:W-:Y:S01]  /*18310*/  IMAD.WIDE R12, R2.reuse, 0x4, R244 ;  /* 0x00000004020c7825 */ /* 0x044fe200078e02f4 */
[----:B------:R1:W-:Y:S03]  /*18320*/  STL.64 [R1+0xa38], R14 ;  /* 0x000a380e01007387 */ /* 0x0003e60000100a00 */
[C---:B------:R-:W-:Y:S01]  /*18330*/  IMAD.WIDE R10, R2.reuse, 0x4, R246 ;  /* 0x00000004020a7825 */ /* 0x040fe200078e02f6 */
[----:B------:R2:W-:Y:S04]  /*18340*/  STL.64 [R1+0xa40], R12 ;  /* 0x000a400c01007387 */ /* 0x0005e80000100a00 */
[----:B------:R-:W2:Y:S04]  /*18350*/  LDL.LU.64 R124, [R1+0xc0] ;  /* 0x0000c000017c7983 */ /* 0x000ea80000300a00 */
[----:B------:R1:W-:Y:S04]  /*18360*/  STL.64 [R1+0xa48], R10 ;  /* 0x000a480a01007387 */ /* 0x0003e80000100a00 */
[----:B------:R-:W1:Y:S04]  /*18370*/  LDL.LU.64 R130, [R1+0xc8] ;  /* 0x0000c80001827983 */ /* 0x000e680000300a00 */
[----:B------:R-:W2:Y:S01]  /*18380*/  LDL.LU.64 R126, [R1+0xd0] ;  /* 0x0000d000017e7983 */ /* 0x000ea20000300a00 */
[----:B------:R-:W-:Y:S01]  /*18390*/  IADD3 R21, R3, -0x10c, RZ ;  /* 0xfffffef403157810 */ /* 0x000fe20007ffe0ff */
[----:B---3--:R-:W-:-:S04]  /*183a0*/  IMAD.WIDE R26, R2, 0x4, R134 ;  /* 0x00000004021a7825 */ /* 0x008fc800078e0286 */
[C---:B----4-:R-:W-:Y:S01]  /*183b0*/  IMAD.WIDE R24, R2.reuse, 0x4, R122 ;  /* 0x0000000402187825 */ /* 0x050fe200078e027a */
[----:B------:R-:W3:Y:S01]  /*183c0*/  LDL.LU.64 R134, [R1+0xd8] ;  /* 0x0000d80001867983 */ /* 0x000ee20000300a00 */
[----:B------:R-:W-:Y:S02]  /*183d0*/  ISETP.GE.U32.AND P5, PT, R21, 0x7ffffeb5, PT ;  /* 0x7ffffeb51500780c */ /* 0x000fe40003fa6070 */
[C---:B------:R-:W-:Y:S01]  /*183e0*/  IMAD.WIDE R22, R2.reuse, 0x4, R250 ;  /* 0x0000000402167825 */ /* 0x040fe200078e02fa */
[----:B------:R-:W4:Y:S04]  /*183f0*/  LDL.LU.64 R122, [R1+0xe0] ;  /* 0x0000e000017a7983 */ /* 0x000f280000300a00 */
[----:B------:R-:W4:Y:S01]  /*18400*/  LDL.LU.64 R250, [R1+0xe8] ;  /* 0x0000e80001fa7983 */ /* 0x000f220000300a00 */
[----:B------:R-:W-:-:S04]  /*18410*/  IMAD.WIDE R20, R2, 0x4, R132 ;  /* 0x0000000402147825 */ /* 0x000fc800078e0284 */
[----:B------:R-:W-:Y:S01]  /*18420*/  IMAD.WIDE R18, R2, 0x4, R128 ;  /* 0x0000000402127825 */ /* 0x000fe200078e0280 */
[----:B------:R-:W4:Y:S04]  /*18430*/  LDL.LU.64 R132, [R1+0xf0] ;  /* 0x0000f00001847983 */ /* 0x000f280000300a00 */
[----:B------:R-:W4:Y:S01]  /*18440*/  LDL.LU.64 R128, [R1+0x280] ;  /* 0x0002800001807983 */ /* 0x000f220000300a00 */
[----:B------:R-:W-:Y:S02]  /*18450*/  IADD3 R8, R3, -0x110, RZ ;  /* 0xfffffef003087810 */ /* 0x000fe40007ffe0ff */
[----:B------:R-:W-:Y:S01]  /*18460*/  LOP3.LUT R136, R137, 0x60, RZ, 0x3c, !PT ;  /* 0x0000006089887812 */ /* 0x000fe200078e3cff */
[----:B------:R2:W-:Y:S01]  /*18470*/  LDGSTS.E [R7+-0x60e00], [R14.64], !P4 ;  /* 0x9f2000000e077fae */ /* 0x0005e2000e121848 */
[----:B------:R-:W-:-:S02]  /*18480*/  ISETP.GE.U32.AND P3, PT, R8, 0x7ffffeb1, PT ;  /* 0x7ffffeb10800780c */ /* 0x000fc40003f66070 */
[C---:B------:R-:W-:Y:S01]  /*18490*/  IADD3 R8, R3.reuse, -0x114, RZ ;  /* 0xfffffeec03087810 */ /* 0x040fe20007ffe0ff */
[----:B------:R2:W-:Y:S03]  /*184a0*/  LDGSTS.E [R6+-0x60c00], [R12.64], !P4 ;  /* 0x9f4000000c067fae */ /* 0x0005e6000e121848 */
[----:B------:R-:W-:Y:S01]  /*184b0*/  ISETP.GE.U32.AND P6, PT, R8, 0x7ffffead, PT ;  /* 0x7ffffead0800780c */ /* 0x000fe20003fc6070 */
[----:B------:R2:W-:Y:S01]  /*184c0*/  LDGSTS.E [R5+-0x60a00], [R10.64], !P4 ;  /* 0x9f6000000a057fae */ /* 0x0005e2000e121848 */
[----:B------:R-:W-:Y:S02]  /*184d0*/  IADD3 R8, R3, -0x118, RZ ;  /* 0xfffffee803087810 */ /* 0x000fe40007ffe0ff */
[----:B------:R-:W-:Y:S02]  /*184e0*/  IADD3 R4, R136, 0x100000, RZ ;  /* 0x0010000088047810 */ /* 0x000fe40007ffe0ff */
[----:B------:R-:W-:-:S02]  /*184f0*/  ISETP.GE.U32.AND P1, PT, R8, 0x7ffffea9, PT ;  /* 0x7ffffea90800780c */ /* 0x000fc40003f26070 */
[C---:B------:R-:W-:Y:S01]  /*18500*/  IADD3 R8, R3.reuse, -0x11c, RZ ;  /* 0xfffffee403087810 */ /* 0x040fe20007ffe0ff */
[----:B------:R1:W-:Y:S01]  /*18510*/  LDGSTS.E [R4+-0x7e800], [R26.64], !P2 ;  /* 0x818000001a047fae */ /* 0x0003e2000d121848 */
[C---:B--2---:R-:W-:Y:S02]  /*18520*/  IADD3 R7, R136.reuse, 0x100000, RZ ;  /* 0x0010000088077810 */ /* 0x044fe40007ffe0ff */
[C---:B------:R-:W-:Y:S02]  /*18530*/  IADD3 R6, R136.reuse, 0x100000, RZ ;  /* 0x0010000088067810 */ /* 0x040fe40007ffe0ff */
[----:B------:R-:W-:Y:S01]  /*18540*/  IADD3 R5, R136, 0x100000, RZ ;  /* 0x0010000088057810 */ /* 0x000fe20007ffe0ff */
[----:B------:R2:W-:Y:S01]  /*18550*/  LDGSTS.E [R7+-0x7e600], [R24.64], !P2 ;  /* 0x81a0000018077fae */ /* 0x0005e2000d121848 */
[----:B------:R-:W-:Y:S01]  /*18560*/  IMAD.WIDE R16, R2, 0x4, R124 ;  /* 0x0000000402107825 */ /* 0x000fe200078e027c */
[----:B------:R-:W-:Y:S02]  /*18570*/  ISETP.GE.U32.AND P4, PT, R8, 0x7ffffea5, PT ;  /* 0x7ffffea50800780c */ /* 0x000fe40003f86070 */
[----:B------:R-:W4:Y:S01]  /*18580*/  LDL.LU.64 R124, [R1+0x278] ;  /* 0x00027800017c7983 */ /* 0x000f220000300a00 */
[----:B------:R-:W-:-:S03]  /*18590*/  IADD3 R8, R3, -0x120, RZ ;  /* 0xfffffee003087810 */ /* 0x000fc60007ffe0ff */
[----:B------:R2:W-:Y:S01]  /*185a0*/  LDGSTS.E [R6+-0x7e400], [R22.64], !P2 ;  /* 0x81c0000016067fae */ /* 0x0005e2000d121848 */
[----:B-1----:R-:W-:-:S03]  /*185b0*/  IMAD.WIDE R14, R2, 0x4, R130 ;  /* 0x00000004020e7825 */ /* 0x002fc600078e0282 */
[----:B------:R-:W4:Y:S01]  /*185c0*/  LDL.LU.64 R130, [R1+0x270] ;  /* 0x0002700001827983 */ /* 0x000f220000300a00 */
[----:B------:R-:W-:-:S03]  /*185d0*/  IMAD.WIDE R12, R2, 0x4, R126 ;  /* 0x00000004020c7825 */ /* 0x000fc600078e027e */
[----:B------:R-:W4:Y:S04]  /*185e0*/  LDL.LU.64 R126, [R1+0x268] ;  /* 0x00026800017e7983 */ /* 0x000f280000300a00 */
[----:B------:R1:W-:Y:S01]  /*185f0*/  LDGSTS.E [R5+-0x7e200], [R20.64], !P2 ;  /* 0x81e0000014057fae */ /* 0x0003e2000d121848 */
[----:B------:R-:W-:Y:S02]  /*18600*/  ISETP.GE.U32.AND P2, PT, R8, 0x7ffffea1, PT ;  /* 0x7ffffea10800780c */ /* 0x000fe40003f46070 */
[----:B------:R-:W-:Y:S01]  /*18610*/  IADD3 R8, R3, -0x124, RZ ;  /* 0xfffffedc03087810 */ /* 0x000fe20007ffe0ff */
[----:B------:R1:W-:Y:S04]  /*18620*/  LDGSTS.E [R4+-0x7c800], [R18.64], !P0 ;  /* 0x8380000012047fae */ /* 0x0003e8000c121848 */
[----:B------:R2:W-:Y:S04]  /*18630*/  LDGSTS.E [R7+-0x7c600], [R16.64], !P0 ;  /* 0x83a0000010077fae */ /* 0x0005e8000c121848 */
[----:B------:R2:W-:Y:S04]  /*18640*/  LDGSTS.E [R6+-0x7c400], [R14.64], !P0 ;  /* 0x83c000000e067fae */ /* 0x0005e8000c121848 */
[----:B------:R1:W-:Y:S01]  /*18650*/  LDGSTS.E [R5+-0x7c200], [R12.64], !P0 ;  /* 0x83e000000c057fae */ /* 0x0003e2000c121848 */
[----:B------:R-:W-:Y:S01]  /*18660*/  ISETP.GE.U32.AND P0, PT, R8, 0x7ffffe9d, PT ;  /* 0x7ffffe9d0800780c */ /* 0x000fe20003f06070 */
[----:B---3--:R-:W-:-:S02]  /*18670*/  IMAD.WIDE R10, R2, 0x4, R134 ;  /* 0x00000004020a7825 */ /* 0x008fc400078e0286 */
[----:B------:R-:W3:Y:S02]  /*18680*/  LDL.LU.64 R134, [R1+0x260] ;  /* 0x0002600001867983 */ /* 0x000ee40000300a00 */
[C---:B----4-:R-:W-:Y:S02]  /*18690*/  IMAD.WIDE R8, R2.reuse, 0x4, R122 ;  /* 0x0000000402087825 */ /* 0x050fe400078e027a */
[----:B------:R1:W-:Y:S02]  /*186a0*/  LDGSTS.E [R4+-0x7a800], [R10.64], !P5 ;  /* 0x858000000a047fae */ /* 0x0003e4000e921848 */
[C---:B--2---:R-:W-:Y:S02]  /*186b0*/  IMAD.WIDE R6, R2.reuse, 0x4, R250 ;  /* 0x0000000402067825 */ /* 0x044fe400078e02fa */
[----:B------:R-:W2:Y:S04]  /*186c0*/  LDL.LU.64 R122, [R1+0x258] ;  /* 0x00025800017a7983 */ /* 0x000ea80000300a00 */
[----:B------:R-:W4:Y:S01]  /*186d0*/  LDL.LU.64 R250, [R1+0x250] ;  /* 0x0002500001fa7983 */ /* 0x000f220000300a00 */
[----:B-1----:R-:W-:-:S03]  /*186e0*/  IMAD.WIDE R4, R2, 0x4, R132 ;  /* 0x0000000402047825 */ /* 0x002fc600078e0284 */
[----:B------:R-:W2:Y:S01]  /*186f0*/  LDL.LU.64 R132, [R1+0x248] ;  /* 0x0002480001847983 */ /* 0x000ea20000300a00 */
[----:B------:R-:W-:-:S03]  /*18700*/  IMAD.WIDE R36, R2, 0x4, R128 ;  /* 0x0000000402247825 */ /* 0x000fc600078e0280 */
[----:B------:R-:W2:Y:S01]  /*18710*/  LDL.LU.64 R128, [R1+0x240] ;  /* 0x0002400001807983 */ /* 0x000ea20000300a00 */
[C---:B------:R-:W-:Y:S02]  /*18720*/  IADD3 R45, R136.reuse, 0x100000, RZ ;  /* 0x00100000882d7810 */ /* 0x040fe40007ffe0ff */
[C---:B------:R-:W-:Y:S02]  /*18730*/  IADD3 R44, R136.reuse, 0x100000, RZ ;  /* 0x00100000882c7810 */ /* 0x040fe40007ffe0ff */
[C---:B------:R-:W-:Y:S01]  /*18740*/  IADD3 R41, R136.reuse, 0x100000, RZ ;  /* 0x0010000088297810 */ /* 0x040fe20007ffe0ff */
[----:B------:R1:W-:Y:S01]  /*18750*/  LDGSTS.E [R45+-0x7a600], [R8.64], !P5 ;  /* 0x85a00000082d7fae */ /* 0x0003e2000e921848 */
[----:B------:R-:W-:Y:S02]  /*18760*/  IADD3 R40, R136, 0x100000, RZ ;  /* 0x0010000088287810 */ /* 0x000fe40007ffe0ff */
[----:B------:R-:W-:Y:S01]  /*18770*/  IADD3 R48, R3, -0x128, RZ ;  /* 0xfffffed803307810 */ /* 0x000fe20007ffe0ff */
[----:B------:R1:W-:Y:S04]  /*18780*/  LDGSTS.E [R44+-0x7a400], [R6.64], !P5 ;  /* 0x85c00000062c7fae */ /* 0x0003e8000e921848 */
[----:B------:R1:W-:Y:S01]  /*18790*/  LDGSTS.E [R41+-0x7a200], [R4.64], !P5 ;  /* 0x85e0000004297fae */ /* 0x0003e2000e921848 */
[----:B------:R-:W-:-:S03]  /*187a0*/  ISETP.GE.U32.AND P5, PT, R48, 0x7ffffe99, PT ;  /* 0x7ffffe993000780c */ /* 0x000fc60003fa6070 */
[----:B------:R1:W-:Y:S01]  /*187b0*/  LDGSTS.E [R40+-0x78800], [R36.64], !P3 ;  /* 0x8780000024287fae */ /* 0x0003e2000d921848 */
[C---:B------:R-:W-:Y:S02]  /*187c0*/  IADD3 R61, R136.reuse, 0x100000, RZ ;  /* 0x00100000883d7810 */ /* 0x040fe40007ffe0ff */
[----:B------:R-:W-:Y:S01]  /*187d0*/  IADD3 R60, R136, 0x100000, RZ ;  /* 0x00100000883c7810 */ /* 0x000fe20007ffe0ff */
[C---:B-1----:R-:W-:Y:S02]  /*187e0*/  IMAD.WIDE R40, R2.reuse, 0x4, R124 ;  /* 0x0000000402287825 */ /* 0x042fe400078e027c */
[----:B------:R-:W2:Y:S02]  /*187f0*/  LDL.LU.64 R124, [R1+0x238] ;  /* 0x00023800017c7983 */ /* 0x000ea40000300a00 */
[----:B------:R-:W-:Y:S01]  /*18800*/  IMAD.WIDE R44, R2, 0x4, R130 ;  /* 0x00000004022c7825 */ /* 0x000fe200078e0282 */
[----:B------:R-:W-:Y:S01]  /*18810*/  IADD3 R57, R136, 0x100000, RZ ;  /* 0x0010000088397810 */ /* 0x000fe20007ffe0ff */
[----:B------:R-:W2:Y:S02]  /*18820*/  LDL.LU.64 R130, [R1+0x498] ;  /* 0x0004980001827983 */ /* 0x000ea40000300a00 */
[----:B------:R-:W-:-:S02]  /*18830*/  IMAD.WIDE R48, R2, 0x4, R126 ;  /* 0x0000000402307825 */ /* 0x000fc400078e027e */
[----:B------:R-:W2:Y:S01]  /*18840*/  LDL.LU.64 R126, [R1+0x4b8] ;  /* 0x0004b800017e7983 */ /* 0x000ea20000300a00 */
[----:B------:R-:W-:Y:S02]  /*18850*/  IADD3 R56, R136, 0x100000, RZ ;  /* 0x0010000088387810 */ /* 0x000fe40007ffe0ff */
[----:B------:R-:W-:Y:S01]  /*18860*/  IADD3 R64, R3, -0x12c, RZ ;  /* 0xfffffed403407810 */ /* 0x000fe20007ffe0ff */
[----:B------:R4:W-:Y:S04]  /*18870*/  LDGSTS.E [R61+-0x78600], [R40.64], !P3 ;  /* 0x87a00000283d7fae */ /* 0x0009e8000d921848 */
[----:B------:R4:W-:Y:S04]  /*18880*/  LDGSTS.E [R60+-0x78400], [R44.64], !P3 ;  /* 0x87c000002c3c7fae */ /* 0x0009e8000d921848 */
[----:B------:R2:W-:Y:S01]  /*18890*/  LDGSTS.E [R57+-0x78200], [R48.64], !P3 ;  /* 0x87e0000030397fae */ /* 0x0005e2000d921848 */
[----:B------:R-:W-:Y:S01]  /*188a0*/  ISETP.GE.U32.AND P3, PT, R64, 0x7ffffe95, PT ;  /* 0x7ffffe954000780c */ /* 0x000fe20003f66070 */
[----:B---3--:R-:W-:-:S02]  /*188b0*/  IMAD.WIDE R52, R2, 0x4, R134 ;  /* 0x0000000402347825 */ /* 0x008fc400078e0286 */
[----:B------:R-:W3:Y:S04]  /*188c0*/  LDL.LU.64 R134, [R1+0x4e0] ;  /* 0x0004e00001867983 */ /* 0x000ee80000300a00 */
[----:B------:R2:W-:Y:S01]  /*188d0*/  LDGSTS.E [R56+-0x76800], [R52.64], !P6 ;  /* 0x8980000034387fae */ /* 0x0005e2000f121848 */
[----:B----4-:R-:W-:-:S04]  /*188e0*/  IMAD.WIDE R60, R2, 0x4, R250 ;  /* 0x00000004023c7825 */ /* 0x010fc800078e02fa */
[C---:B--2---:R-:W-:Y:S02]  /*188f0*/  IMAD.WIDE R56, R2.reuse, 0x4, R122 ;  /* 0x0000000402387825 */ /* 0x044fe400078e027a */
[----:B------:R-:W2:Y:S02]  /*18900*/  LDL.LU.64 R122, [R1+0x4e8] ;  /* 0x0004e800017a7983 */ /* 0x000ea40000300a00 */
[C---:B------:R-:W-:Y:S02]  /*18910*/  IMAD.WIDE R64, R2.reuse, 0x4, R132 ;  /* 0x0000000402407825 */ /* 0x040fe400078e0284 */
[----:B------:R-:W4:Y:S04]  /*18920*/  LDL.LU.64 R250, [R1+0x4f0] ;  /* 0x0004f00001fa7983 */ /* 0x000f280000300a00 */
[----:B------:R-:W4:Y:S01]  /*18930*/  LDL.LU.64 R132, [R1+0x500] ;  /* 0x0005000001847983 */ /* 0x000f220000300a00 */
[----:B------:R-:W-:-:S03]  /*18940*/  IMAD.WIDE R68, R2, 0x4, R128 ;  /* 0x0000000402447825 */ /* 0x000fc600078e0280 */
[----:B------:R-:W4:Y:S01]  /*18950*/  LDL.LU.64 R128, [R1+0x508] ;  /* 0x0005080001807983 */ /* 0x000f220000300a00 */
[C---:B------:R-:W-:Y:S02]  /*18960*/  IADD3 R79, R136.reuse, 0x100000, RZ ;  /* 0x00100000884f7810 */ /* 0x040fe40007ffe0ff */
[C---:B------:R-:W-:Y:S02]  /*18970*/  IADD3 R78, R136.reuse, 0x100000, RZ ;  /* 0x00100000884e7810 */ /* 0x040fe40007ffe0ff */
[C---:B------:R-:W-:Y:S01]  /*18980*/  IADD3 R73, R136.reuse, 0x100000, RZ ;  /* 0x0010000088497810 */ /* 0x040fe20007ffe0ff */
[----:B------:R1:W-:Y:S01]  /*18990*/  LDGSTS.E [R79+-0x76600], [R56.64], !P6 ;  /* 0x89a00000384f7fae */ /* 0x0003e2000f121848 */
[----:B------:R-:W-:-:S03]  /*189a0*/  IADD3 R72, R136, 0x100000, RZ ;  /* 0x0010000088487810 */ /* 0x000fc60007ffe0ff */
[----:B------:R1:W-:Y:S04]  /*189b0*/  LDGSTS.E [R78+-0x76400], [R60.64], !P6 ;  /* 0x89c000003c4e7fae */ /* 0x0003e8000f121848 */
[----:B------:R1:W-:Y:S04]  /*189c0*/  LDGSTS.E [R73+-0x76200], [R64.64], !P6 ;  /* 0x89e0000040497fae */ /* 0x0003e8000f121848 */
[----:B------:R1:W-:Y:S02]  /*189d0*/  LDGSTS.E [R72+-0x74800], [R68.64], !P1 ;  /* 0x8b80000044487fae */ /* 0x0003e4000c921848 */
[----:B-1----:R-:W-:-:S04]  /*189e0*/  IMAD.WIDE R78, R2, 0x4, R130 ;  /* 0x00000004024e7825 */ /* 0x002fc800078e0282 */
[C---:B------:R-:W-:Y:S02]  /*189f0*/  IMAD.WIDE R72, R2.reuse, 0x4, R124 ;  /* 0x0000000402487825 */ /* 0x040fe400078e027c */
[----:B------:R-:W4:Y:S02]  /*18a00*/  LDL.LU.64 R124, [R1+0x520] ;  /* 0x00052000017c7983 */ /* 0x000f240000300a00 */
[C---:B------:R-:W-:Y:S02]  /*18a10*/  IMAD.WIDE R90, R2.reuse, 0x4, R126 ;  /* 0x00000004025a7825 */ /* 0x040fe400078e027e */
[----:B------:R-:W4:Y:S04]  /*18a20*/  LDL.LU.64 R130, [R1+0x528] ;  /* 0x0005280001827983 */ /* 0x000f280000300a00 */
[----:B------:R-:W4:Y:S01]  /*18a30*/  LDL.LU.64 R126, [R1+0x530] ;  /* 0x00053000017e7983 */ /* 0x000f220000300a00 */
[----:B---3--:R-:W-:-:S03]  /*18a40*/  IMAD.WIDE R98, R2, 0x4, R134 ;  /* 0x0000000402627825 */ /* 0x008fc600078e0286 */
[----:B------:R-:W3:Y:S01]  /*18a50*/  LDL.LU.64 R134, [R1+0x540] ;  /* 0x0005400001867983 */ /* 0x000ee20000300a00 */
[----:B--2---:R-:W-:-:S04]  /*18a60*/  IMAD.WIDE R102, R2, 0x4, R122 ;  /* 0x0000000402667825 */ /* 0x004fc800078e027a */
[C---:B----4-:R-:W-:Y:S02]  /*18a70*/  IMAD.WIDE R106, R2.reuse, 0x4, R132 ;  /* 0x00000004026a7825 */ /* 0x050fe400078e0284 */
[----:B------:R-:W2:Y:S02]  /*18a80*/  LDL.LU.64 R132, [R1+0x538] ;  /* 0x0005380001847983 */ /* 0x000ea40000300a00 */
[C---:B------:R-:W-:Y:S02]  /*18a90*/  IMAD.WIDE R168, R2.reuse, 0x4, R128 ;  /* 0x0000000402a87825 */ /* 0x040fe400078e0280 */
[----:B------:R-:W2:Y:S04]  /*18aa0*/  LDL.LU.64 R122, [R1+0x518] ;  /* 0x00051800017a7983 */ /* 0x000ea80000300a00 */
[----:B------:R-:W2:Y:S01]  /*18ab0*/  LDL.LU.64 R128, [R1+0x510] ;  /* 0x0005100001807983 */ /* 0x000ea20000300a00 */
[----:B------:R-:W-:-:S03]  /*18ac0*/  IMAD.WIDE R104, R2, 0x4, R250 ;  /* 0x0000000402687825 */ /* 0x000fc600078e02fa */
[----:B------:R-:W1:Y:S01]  /*18ad0*/  S2R R250, SR_TID.X ;  /* 0x0000000000fa7919 */ /* 0x000e620000002100 */
[C---:B------:R-:W-:Y:S02]  /*18ae0*/  IADD3 R80, R3.reuse, -0x130, RZ ;  /* 0xfffffed003507810 */ /* 0x040fe40007ffe0ff */
[C---:B------:R-:W-:Y:S02]  /*18af0*/  IADD3 R83, R136.reuse, 0x100000, RZ ;  /* 0x0010000088537810 */ /* 0x040fe40007ffe0ff */
[----:B------:R-:W-:Y:S02]  /*18b00*/  IADD3 R82, R136, 0x100000, RZ ;  /* 0x0010000088527810 */ /* 0x000fe40007ffe0ff */
[----:B------:R-:W-:Y:S01]  /*18b10*/  ISETP.GE.U32.AND P6, PT, R80, 0x7ffffe91, PT ;  /* 0x7ffffe915000780c */ /* 0x000fe20003fc6070 */
[----:B------:R1:W-:Y:S01]  /*18b20*/  LDGSTS.E [R83+-0x74600], [R72.64], !P1 ;  /* 0x8ba0000048537fae */ /* 0x0003e2000c921848 */
[C---:B------:R-:W-:Y:S02]  /*18b30*/  IADD3 R81, R136.reuse, 0x100000, RZ ;  /* 0x0010000088517810 */ /* 0x040fe40007ffe0ff */
[----:B------:R-:W-:Y:S01]  /*18b40*/  IADD3 R80, R136, 0x100000, RZ ;  /* 0x0010000088507810 */ /* 0x000fe20007ffe0ff */
[----:B------:R1:W-:Y:S01]  /*18b50*/  LDGSTS.E [R82+-0x74400], [R78.64], !P1 ;  /* 0x8bc000004e527fae */ /* 0x0003e2000c921848 */
[----:B------:R-:W-:-:S03]  /*18b60*/  IADD3 R252, R3, -0x100, RZ ;  /* 0xffffff0003fc7810 */ /* 0x000fc60007ffe0ff */
[----:B------:R2:W-:Y:S04]  /*18b70*/  LDGSTS.E [R81+-0x74200], [R90.64], !P1 ;  /* 0x8be000005a517fae */ /* 0x0005e8000c921848 */
[----:B------:R2:W-:Y:S01]  /*18b80*/  LDGSTS.E [R80+-0x72800], [R98.64], !P4 ;  /* 0x8d80000062507fae */ /* 0x0005e2000e121848 */
[----:B------:R-:W-:Y:S01]  /*18b90*/  IMAD.WIDE R170, R2, 0x4, R124 ;  /* 0x0000000402aa7825 */ /* 0x000fe200078e027c */
[----:B-1----:R-:W-:Y:S02]  /*18ba0*/  LOP3.LUT R137, R250, 0x3f, RZ, 0xc0, !PT ;  /* 0x0000003ffa897812 */ /* 0x002fe400078ec0ff */
[----:B------:R1:W-:Y:S01]  /*18bb0*/  LDGSTS.E [R83+-0x72600], [R102.64], !P4 ;  /* 0x8da0000066537fae */ /* 0x0003e2000e121848 */
[----:B------:R-:W-:-:S03]  /*18bc0*/  IMAD.WIDE R172, R2, 0x4, R130 ;  /* 0x0000000402ac7825 */ /* 0x000fc600078e0282 */
[----:B------:R1:W-:Y:S01]  /*18bd0*/  LDGSTS.E [R82+-0x72400], [R104.64], !P4 ;  /* 0x8dc0000068527fae */ /* 0x0003e2000e121848 */
[----:B------:R-:W-:-:S03]  /*18be0*/  IMAD.WIDE R174, R2, 0x4, R126 ;  /* 0x0000000402ae7825 */ /* 0x000fc600078e027e */
[----:B------:R-:W2:Y:S04]  /*18bf0*/  LDL.LU.64 R126, [R1+0x1f0] ;  /* 0x0001f000017e7983 */ /* 0x000ea80000300a00 */
[----:B------:R1:W-:Y:S01]  /*18c00*/  LDGSTS.E [R81+-0x72200], [R106.64], !P4 ;  /* 0x8de000006a517fae */ /* 0x0003e2000e121848 */
[----:B------:R-:W-:-:S03]  /*18c10*/  ISETP.GE.AND P4, PT, R137, R252, PT ;  /* 0x000000fc8900720c */ /* 0x000fc60003f86270 */
[----:B------:R-:W2:Y:S04]  /*18c20*/  LDL.LU.64 R138, [R1+0x1e8] ;  /* 0x0001e800018a7983 */ /* 0x000ea80000300a00 */
[----:B------:R1:W-:Y:S04]  /*18c30*/  LDGSTS.E [R80+-0x70800], [R168.64], !P2 ;  /* 0x8f800000a8507fae */ /* 0x0003e8000d121848 */
[----:B------:R-:W2:Y:S01]  /*18c40*/  LDL.LU.64 R124, [R1+0x1e0] ;  /* 0x0001e000017c7983 */ /* 0x000ea20000300a00 */
[----:B------:R-:W-:-:S03]  /*18c50*/  IADD3 R84, R3, -0x134, RZ ;  /* 0xfffffecc03547810 */ /* 0x000fc60007ffe0ff */
[----:B------:R1:W-:Y:S04]  /*18c60*/  LDGSTS.E [R83+-0x70600], [R170.64], !P2 ;  /* 0x8fa00000aa537fae */ /* 0x0003e8000d121848 */
[----:B------:R1:W-:Y:S04]  /*18c70*/  LDGSTS.E [R82+-0x70400], [R172.64], !P2 ;  /* 0x8fc00000ac527fae */ /* 0x0003e8000d121848 */
[----:B------:R1:W-:Y:S01]  /*18c80*/  LDGSTS.E [R81+-0x70200], [R174.64], !P2 ;  /* 0x8fe00000ae517fae */ /* 0x0003e2000d121848 */
[----:B------:R-:W-:Y:S02]  /*18c90*/  ISETP.GE.U32.AND P1, PT, R84, 0x7ffffe8d, PT ;  /* 0x7ffffe8d5400780c */ /* 0x000fe40003f26070 */
[----:B------:R-:W-:-:S04]  /*18ca0*/  IADD3 R84, R3, -0x138, RZ ;  /* 0xfffffec803547810 */ /* 0x000fc80007ffe0ff */
[----:B------:R-:W-:Y:S01]  /*18cb0*/  ISETP.GE.U32.AND P2, PT, R84, 0x7ffffe89, PT ;  /* 0x7ffffe895400780c */ /* 0x000fe20003f46070 */
[----:B---3--:R-:W-:-:S04]  /*18cc0*/  IMAD.WIDE R86, R2, 0x4, R134 ;  /* 0x0000000402567825 */ /* 0x008fc800078e0286 */
[----:B------:R-:W-:Y:S01]  /*18cd0*/  IMAD.MOV.U32 R135, RZ, RZ, 0x3f ;  /* 0x0000003fff877424 */ /* 0x000fe200078e00ff */
[----:B------:R3:W-:Y:S04]  /*18ce0*/  STL.64 [R1+0x280], R86 ;  /* 0x0002805601007387 */ /* 0x0007e80000100a00 */
[----:B------:R-:W4:Y:S01]  /*18cf0*/  LDL.LU.64 R130, [R1+0x1d8] ;  /* 0x0001d80001827983 */ /* 0x000f220000300a00 */
[----:B------:R-:W-:-:S03]  /*18d00*/  IADD3 R252, R135, c[0x0][0x180], RZ ;  /* 0x0000600087fc7a10 */ /* 0x000fc60007ffe0ff */
[----:B------:R-:W4:Y:S04]  /*18d10*/  LDL.LU.64 R134, [R1+0x1d0] ;  /* 0x0001d00001867983 */ /* 0x000f280000300a00 */
[----:B------:R3:W-:Y:S04]  /*18d20*/  LDGSTS.E [R80+-0x6e800], [R86.64], !P0 ;  /* 0x9180000056507fae */ /* 0x0007e8000c121848 */
[----:B---3--:R-:W3:Y:S01]  /*18d30*/  LDL.LU.64 R86, [R1+0x1c8] ;  /* 0x0001c80001567983 */ /* 0x008ee20000300a00 */
[----:B--2---:R-:W-:-:S03]  /*18d40*/  IMAD.WIDE R120, R2, 0x4, R132 ;  /* 0x0000000402787825 */ /* 0x004fc600078e0284 */
[----:B------:R-:W2:Y:S01]  /*18d50*/  LDL.LU.64 R132, [R1+0x1c0] ;  /* 0x0001c00001847983 */ /* 0x000ea20000300a00 */
[----:B------:R-:W-:-:S03]  /*18d60*/  IMAD.WIDE R84, R2, 0x4, R128 ;  /* 0x0000000402547825 */ /* 0x000fc600078e0280 */
[----:B------:R1:W-:Y:S04]  /*18d70*/  STL.64 [R1+0x2e8], R120 ;  /* 0x0002e87801007387 */ /* 0x0003e80000100a00 */
[----:B------:R-:W2:Y:S04]  /*18d80*/  LDL.LU.64 R128, [R1+0x1b8] ;  /* 0x0001b80001807983 */ /* 0x000ea80000300a00 */
[----:B------:R-:W2:Y:S01]  /*18d90*/  LDL.LU.64 R248, [R1+0x1b0] ;  /* 0x0001b00001f87983 */ /* 0x000ea20000300a00 */
[----:B------:R-:W-:-:S03]  /*18da0*/  IMAD.WIDE R140, R2, 0x4, R122 ;  /* 0x00000004028c7825 */ /* 0x000fc600078e027a */
[----:B------:R1:W-:Y:S04]  /*18db0*/  LDGSTS.E [R83+-0x6e600], [R120.64], !P0 ;  /* 0x91a0000078537fae */ /* 0x0003e8000c121848 */
[----:B------:R1:W-:Y:S04]  /*18dc0*/  STL.64 [R1+0x2f0], R140 ;  /* 0x0002f08c01007387 */ /* 0x0003e80000100a00 */
[----:B------:R2:W-:Y:S04]  /*18dd0*/  STL.64 [R1+0x308], R84 ;  /* 0x0003085401007387 */ /* 0x0005e80000100a00 */
[----:B-1----:R-:W2:Y:S04]  /*18de0*/  LDL.LU.64 R120, [R1+0x1a8] ;  /* 0x0001a80001787983 */ /* 0x002ea80000300a00 */
[----:B------:R-:W2:Y:S04]  /*18df0*/  LDL.LU.64 R122, [R1+0x1a0] ;  /* 0x0001a000017a7983 */ /* 0x000ea80000300a00 */
[----:B------:R1:W-:Y:S01]  /*18e00*/  LDGSTS.E [R82+-0x6e400], [R140.64], !P0 ;  /* 0x91c000008c527fae */ /* 0x0003e2000c121848 */
[----:B------:R-:W-:-:S03]  /*18e10*/  IMAD.WIDE R192, R0, 0x4, R126 ;  /* 0x0000000400c07825 */ /* 0x000fc600078e027e */
[----:B------:R1:W-:Y:S04]  /*18e20*/  LDGSTS.E [R81+-0x6e200], [R84.64], !P0 ;  /* 0x91e0000054517fae */ /* 0x0003e8000c121848 */
[----:B------:R-:W2:Y:S04]  /*18e30*/  LDL.LU.64 R126, [R1+0x198] ;  /* 0x00019800017e7983 */ /* 0x000ea80000300a00 */
[----:B------:R-:W2:Y:S01]  /*18e40*/  LDL.LU.64 R142, [R1+0x190] ;  /* 0x00019000018e7983 */ /* 0x000ea20000300a00 */
[----:B------:R-:W-:-:S03]  /*18e50*/  IMAD.WIDE R176, R0, 0x4, R138 ;  /* 0x0000000400b07825 */ /* 0x000fc600078e028a */
[----:B-1----:R-:W2:Y:S01]  /*18e60*/  LDL.LU.64 R140, [R1+0x188] ;  /* 0x00018800018c7983 */ /* 0x002ea20000300a00 */
[----:B------:R-:W-:-:S03]  /*18e70*/  IMAD.WIDE R148, R0, 0x4, R124 ;  /* 0x0000000400947825 */ /* 0x000fc600078e027c */
[----:B------:R-:W2:Y:S04]  /*18e80*/  LDL.LU.64 R124, [R1+0x180] ;  /* 0x00018000017c7983 */ /* 0x000ea80000300a00 */
[----:B------:R-:W-:Y:S01]  /*18e90*/  STL.64 [R1+0xa70], R192 ;  /* 0x000a70c001007387 */ /* 0x000fe20000100a00 */
[----:B----4-:R-:W-:-:S03]  /*18ea0*/  IMAD.WIDE R190, R0, 0x4, R134 ;  /* 0x0000000400be7825 */ /* 0x010fc600078e0286 */
[----:B------:R-:W4:Y:S04]  /*18eb0*/  LDL.LU.64 R134, [R1+0x178] ;  /* 0x0001780001867983 */ /* 0x000f280000300a00 */
[----:B------:R-:W-:Y:S01]  /*18ec0*/  STL.64 [R1+0xa78], R176 ;  /* 0x000a78b001007387 */ /* 0x000fe20000100a00 */
[----:B------:R-:W-:-:S04]  /*18ed0*/  IMAD.WIDE R130, R0, 0x4, R130 ;  /* 0x0000000400827825 */ /* 0x000fc800078e0282 */
[C---:B---3--:R-:W-:Y:S02]  /*18ee0*/  IMAD.WIDE R162, R0.reuse, 0x4, R86 ;  /* 0x0000000400a27825 */ /* 0x048fe400078e0256 */
[----:B------:R-:W3:Y:S02]  /*18ef0*/  LDL.LU.64 R86, [R1+0x170] ;  /* 0x0001700001567983 */ /* 0x000ee40000300a00 */
[C---:B--2---:R-:W-:Y:S02]  /*18f00*/  IMAD.WIDE R146, R0.reuse, 0x4, R132 ;  /* 0x0000000400927825 */ /* 0x044fe400078e0284 */
[----:B------:R-:W-:Y:S04]  /*18f10*/  STL.64 [R1+0xa80], R148 ;  /* 0x000a809401007387 */ /* 0x000fe80000100a00 */
[----:B------:R-:W-:Y:S04]  /*18f20*/  STL.64 [R1+0xa90], R190 ;  /* 0x000a90be01007387 */ /* 0x000fe80000100a00 */
[----:B------:R-:W2:Y:S01]  /*18f30*/  LDL.LU.64 R132, [R1+0x168] ;  /* 0x0001680001847983 */ /* 0x000ea20000300a00 */
[----:B------:R-:W-:-:S03]  /*18f40*/  IMAD.WIDE R188, R0, 0x4, R248 ;  /* 0x0000000400bc7825 */ /* 0x000fc600078e02f8 */
[----:B------:R-:W-:Y:S04]  /*18f50*/  STL.64 [R1+0xa88], R130 ;  /* 0x000a888201007387 */ /* 0x000fe80000100a00 */
[----:B------:R-:W-:Y:S04]  /*18f60*/  STL.64 [R1+0xa98], R162 ;  /* 0x000a98a201007387 */ /* 0x000fe80000100a00 */
[----:B------:R-:W2:Y:S01]  /*18f70*/  LDL.LU.64 R248, [R1+0x160] ;  /* 0x0001600001f87983 */ /* 0x000ea20000300a00 */
[----:B------:R-:W-:-:S03]  /*18f80*/  IMAD.WIDE R128, R0, 0x4, R128 ;  /* 0x0000000400807825 */ /* 0x000fc600078e0280 */
[----:B------:R-:W-:Y:S01]  /*18f90*/  STL.64 [R1+0xaa0], R146 ;  /* 0x000aa09201007387 */ /* 0x000fe20000100a00 */
[----:B------:R-:W-:-:S04]  /*18fa0*/  IMAD.WIDE R160, R0, 0x4, R120 ;  /* 0x0000000400a07825 */ /* 0x000fc800078e0278 */
[C---:B------:R-:W-:Y:S02]  /*18fb0*/  IMAD.WIDE R144, R0.reuse, 0x4, R122 ;  /* 0x0000000400907825 */ /* 0x040fe400078e027a */
[----:B------:R-:W2:Y:S04]  /*18fc0*/  LDL.LU.64 R122, [R1+0x158] ;  /* 0x00015800017a7983 */ /* 0x000ea80000300a00 */
[----:B------:R-:W2:Y:S04]  /*18fd0*/  LDL.LU.64 R182, [R1+0x150] ;  /* 0x0001500001b67983 */ /* 0x000ea80000300a00 */
[----:B------:R-:W2:Y:S04]  /*18fe0*/  LDL.LU.64 R154, [R1+0x148] ;  /* 0x00014800019a7983 */ /* 0x000ea80000300a00 */
[----:B------:R-:W2:Y:S01]  /*18ff0*/  LDL.LU.64 R138, [R1+0x140] ;  /* 0x00014000018a7983 */ /* 0x000ea20000300a00 */
[----:B------:R-:W-:-:S03]  /*19000*/  IMAD.WIDE R126, R0, 0x4, R126 ;  /* 0x00000004007e7825 */ /* 0x000fc600078e027e */
[----:B------:R-:W-:Y:S01]  /*19010*/  STL.64 [R1+0xab0], R188 ;  /* 0x000ab0bc01007387 */ /* 0x000fe20000100a00 */
[----:B------:R-:W-:-:S03]  /*19020*/  IMAD.WIDE R186, R0, 0x4, R142 ;  /* 0x0000000400ba7825 */ /* 0x000fc600078e028e */
[----:B------:R-:W-:Y:S01]  /*19030*/  STL.64 [R1+0xaa8], R128 ;  /* 0x000aa88001007387 */ /* 0x000fe20000100a00 */
[----:B------:R-:W-:-:S03]  /*19040*/  IMAD.WIDE R158, R0, 0x4, R140 ;  /* 0x00000004009e7825 */ /* 0x000fc600078e028c */
[----:B------:R-:W2:Y:S04]  /*19050*/  LDL.LU.64 R120, [R1+0x138] ;  /* 0x0001380001787983 */ /* 0x000ea80000300a00 */
[----:B------:R-:W-:Y:S01]  /*19060*/  STL.64 [R1+0xab8], R160 ;  /* 0x000ab8a001007387 */ /* 0x000fe20000100a00 */
[----:B------:R-:W-:-:S03]  /*19070*/  IMAD.WIDE R142, R0, 0x4, R124 ;  /* 0x00000004008e7825 */ /* 0x000fc600078e027c */
[----:B------:R-:W2:Y:S04]  /*19080*/  LDL.LU.64 R180, [R1+0x130] ;  /* 0x0001300001b47983 */ /* 0x000ea80000300a00 */
[----:B------:R-:W-:Y:S04]  /*19090*/  STL.64 [R1+0xac0], R144 ;  /* 0x000ac09001007387 */ /* 0x000fe80000100a00 */
[----:B------:R-:W-:Y:S04]  /*190a0*/  STL.64 [R1+0xad0], R186 ;  /* 0x000ad0ba01007387 */ /* 0x000fe80000100a00 */
[----:B------:R-:W-:Y:S04]  /*190b0*/  STL.64 [R1+0xac8], R126 ;  /* 0x000ac87e01007387 */ /* 0x000fe80000100a00 */
[----:B------:R-:W2:Y:S01]  /*190c0*/  LDL.LU.64 R152, [R1+0x128] ;  /* 0x0001280001987983 */ /* 0x000ea20000300a00 */
[----:B----4-:R-:W-:-:S03]  /*190d0*/  IMAD.WIDE R124, R0, 0x4, R134 ;  /* 0x00000004007c7825 */ /* 0x010fc600078e0286 */
[----:B------:R-:W4:Y:S04]  /*190e0*/  LDL.LU.64 R134, [R1+0x120] ;  /* 0x0001200001867983 */ /* 0x000f280000300a00 */
[----:B------:R-:W-:Y:S01]  /*190f0*/  STL.64 [R1+0xad8], R158 ;  /* 0x000ad89e01007387 */ /* 0x000fe20000100a00 */
[----:B---3--:R-:W-:-:S03]  /*19100*/  IMAD.WIDE R184, R0, 0x4, R86 ;  /* 0x0000000400b87825 */ /* 0x008fc600078e0256 */
[----:B------:R-:W3:Y:S04]  /*19110*/  LDL.LU.64 R86, [R1+0x118] ;  /* 0x0001180001567983 */ /* 0x000ee80000300a00 */
[----:B------:R-:W3:Y:S04]  /*19120*/  LDL.LU.64 R178, [R1+0x110] ;  /* 0x0001100001b27983 */ /* 0x000ee80000300a00 */
[----:B------:R-:W-:Y:S01]  /*19130*/  STL.64 [R1+0xae0], R142 ;  /* 0x000ae08e01007387 */ /* 0x000fe20000100a00 */
[----:B--2---:R-:W-:-:S03]  /*19140*/  IMAD.WIDE R156, R0, 0x4, R132 ;  /* 0x00000004009c7825 */ /* 0x004fc600078e0284 */
[----:B------:R-:W2:Y:S04]  /*19150*/  LDL.LU.64 R150, [R1+0x108] ;  /* 0x0001080001967983 */ /* 0x000ea80000300a00 */
[----:B------:R-:W2:Y:S01]  /*19160*/  LDL.LU.64 R132, [R1+0x100] ;  /* 0x0001000001847983 */ /* 0x000ea20000300a00 */
[----:B------:R-:W-:-:S03]  /*19170*/  IMAD.WIDE R140, R0, 0x4, R248 ;  /* 0x00000004008c7825 */ /* 0x000fc600078e02f8 */
[----:B------:R-:W2:Y:S04]  /*19180*/  LDL.LU.64 R248, [R1+0xf8] ;  /* 0x0000f80001f87983 */ /* 0x000ea80000300a00 */
[----:B------:R-:W-:Y:S04]  /*19190*/  STL.64 [R1+0xaf0], R184 ;  /* 0x000af0b801007387 */ /* 0x000fe80000100a00 */
[----:B------:R-:W-:Y:S01]  /*191a0*/  STL.64 [R1+0xae8], R124 ;  /* 0x000ae87c01007387 */ /* 0x000fe20000100a00 */
[----:B------:R-:W-:-:S04]  /*191b0*/  IMAD.WIDE R122, R0, 0x4, R122 ;  /* 0x00000004007a7825 */ /* 0x000fc800078e027a */
[C---:B------:R-:W-:Y:S01]  /*191c0*/  IMAD.WIDE R182, R0.reuse, 0x4, R182 ;  /* 0x0000000400b67825 */ /* 0x040fe200078e02b6 */
[----:B------:R-:W-:Y:S03]  /*191d0*/  STL.64 [R1+0xaf8], R156 ;  /* 0x000af89c01007387 */ /* 0x000fe60000100a00 */
[C---:B------:R-:W-:Y:S01]  /*191e0*/  IMAD.WIDE R154, R0.reuse, 0x4, R154 ;  /* 0x00000004009a7825 */ /* 0x040fe200078e029a */
[----:B------:R-:W-:Y:S04]  /*191f0*/  STL.64 [R1+0xb00], R140 ;  /* 0x000b008c01007387 */ /* 0x000fe80000100a00 */
[----:B------:R-:W-:Y:S01]  /*19200*/  STL.64 [R1+0xb10], R182 ;  /* 0x000b10b601007387 */ /* 0x000fe20000100a00 */
[----:B------:R-:W-:-:S03]  /*19210*/  IMAD.WIDE R138, R0, 0x4, R138 ;  /* 0x00000004008a7825 */ /* 0x000fc600078e028a */
[----:B------:R-:W-:Y:S04]  /*19220*/  STL.64 [R1+0xb08], R122 ;  /* 0x000b087a01007387 */ /* 0x000fe80000100a00 */
[----:B------:R-:W-:Y:S04]  /*19230*/  STL.64 [R1+0xb18], R154 ;  /* 0x000b189a01007387 */ /* 0x000fe80000100a00 */
[----:B------:R-:W2:Y:S01]  /*19240*/  LDL.LU.64 R210, [R1+0x550] ;  /* 0x0005500001d27983 */ /* 0x000ea20000300a00 */
[----:B------:R-:W-:-:S03]  /*19250*/  IMAD.WIDE R120, R0, 0x4, R120 ;  /* 0x0000000400787825 */ /* 0x000fc600078e0278 */
[----:B------:R-:W2:Y:S01]  /*19260*/  LDL.LU.64 R208, [R1+0x560] ;  /* 0x0005600001d07983 */ /* 0x000ea20000300a00 */
[----:B------:R-:W-:-:S03]  /*19270*/  IMAD.WIDE R180, R0, 0x4, R180 ;  /* 0x0000000400b47825 */ /* 0x000fc600078e02b4 */
[----:B------:R-:W2:Y:S04]  /*19280*/  LDL.LU.64 R202, [R1+0x570] ;  /* 0x0005700001ca7983 */ /* 0x000ea80000300a00 */
[----:B------:R-:W2:Y:S04]  /*19290*/  LDL.LU.64 R200, [R1+0x580] ;  /* 0x0005800001c87983 */ /* 0x000ea80000300a00 */
[----:B------:R-:W2:Y:S04]  /*192a0*/  LDL.LU.64 R204, [R1+0x5a0] ;  /* 0x0005a00001cc7983 */ /* 0x000ea80000300a00 */
[----:B------:R-:W-:Y:S01]  /*192b0*/  STL.64 [R1+0xb20], R138 ;  /* 0x000b208a01007387 */ /* 0x000fe20000100a00 */
[----:B------:R-:W-:-:S03]  /*192c0*/  IMAD.WIDE R152, R0, 0x4, R152 ;  /* 0x0000000400987825 */ /* 0x000fc600078e0298 */
[----:B------:R-:W-:Y:S04]  /*192d0*/  STL.64 [R1+0xb30], R180 ;  /* 0x000b30b401007387 */ /* 0x000fe80000100a00 */
[----:B------:R-:W-:Y:S04]  /*192e0*/  STL.64 [R1+0xb28], R120 ;  /* 0x000b287801007387 */ /* 0x000fe80000100a00 */
[----:B------:R-:W-:Y:S01]  /*192f0*/  STL.64 [R1+0xb38], R152 ;  /* 0x000b389801007387 */ /* 0x000fe20000100a00 */
[----:B----4-:R-:W-:-:S05]  /*19300*/  IMAD.WIDE R134, R0, 0x4, R134 ;  /* 0x0000000400867825 */ /* 0x010fca00078e0286 */
[----:B------:R-:W-:Y:S01]  /*19310*/  STL.64 [R1+0xb40], R134 ;  /* 0x000b408601007387 */ /* 0x000fe20000100a00 */
[----:B---3--:R-:W-:-:S04]  /*19320*/  IMAD.WIDE R86, R0, 0x4, R86 ;  /* 0x0000000400567825 */ /* 0x008fc800078e0256 */
[----:B------:R-:W-:-:S05]  /*19330*/  IMAD.WIDE R178, R0, 0x4, R178 ;  /* 0x0000000400b27825 */ /* 0x000fca00078e02b2 */
[----:B------:R-:W-:Y:S04]  /*19340*/  STL.64 [R1+0xb50], R178 ;  /* 0x000b50b201007387 */ /* 0x000fe80000100a00 */
[----:B------:R-:W-:Y:S04]  /*19350*/  STL.64 [R1+0xb48], R86 ;  /* 0x000b485601007387 */ /* 0x000fe80000100a00 */
[----:B------:R-:W3:Y:S04]  /*19360*/  LDL.LU.64 R206, [R1+0x598] ;  /* 0x0005980001ce7983 */ /* 0x000ee80000300a00 */
[----:B------:R-:W4:Y:S01]  /*19370*/  LDL.LU.64 R198, [R1+0x590] ;  /* 0x0005900001c67983 */ /* 0x000f220000300a00 */
[----:B--2---:R-:W-:-:S03]  /*19380*/  IMAD.WIDE R84, R0, 0x4, R248 ;  /* 0x0000000400547825 */ /* 0x004fc600078e02f8 */
[----:B------:R-:W2:Y:S04]  /*19390*/  LDL.LU.64 R196, [R1+0x588] ;  /* 0x0005880001c47983 */ /* 0x000ea80000300a00 */
[----:B------:R-:W2:Y:S04]  /*193a0*/  LDL.LU.64 R194, [R1+0x578] ;  /* 0x0005780001c27983 */ /* 0x000ea80000300a00 */
[----:B------:R-:W2:Y:S01]  /*193b0*/  LDL.LU.64 R248, [R1+0x568] ;  /* 0x0005680001f87983 */ /* 0x000ea20000300a00 */
[----:B------:R-:W-:Y:S02]  /*193c0*/  SEL R80, RZ, 0x4, P4 ;  /* 0x00000004ff507807 */ /* 0x000fe40002000000 */
[----:B------:R-:W-:-:S02]  /*193d0*/  ISETP.GT.AND P4, PT, R252, 0x13f, PT ;  /* 0x0000013ffc00780c */ /* 0x000fc40003f84270 */
[----:B------:R-:W-:Y:S01]  /*193e0*/  IADD3 R83, R3, -0x13c, RZ ;  /* 0xfffffec403537810 */ /* 0x000fe20007ffe0ff */
[----:B------:R-:W-:Y:S01]  /*193f0*/  IMAD.WIDE R150, R0, 0x4, R150 ;  /* 0x0000000400967825 */ /* 0x000fe200078e0296 */
[----:B------:R-:W-:Y:S02]  /*19400*/  SEL R80, R80, RZ, P4 ;  /* 0x000000ff50507207 */ /* 0x000fe40002000000 */
[----:B------:R-:W-:Y:S01]  /*19410*/  ISETP.GE.U32.AND P4, PT, R83, 0x7ffffe85, PT ;  /* 0x7ffffe855300780c */ /* 0x000fe20003f86070 */
[----:B------:R-:W-:Y:S01]  /*19420*/  IMAD.WIDE R132, R0, 0x4, R132 ;  /* 0x0000000400847825 */ /* 0x000fe200078e0284 */
[----:B------:R-:W-:Y:S01]  /*19430*/  IADD3 R83, R136, 0x100000, RZ ;  /* 0x0010000088537810 */ /* 0x000fe20007ffe0ff */
[----:B------:R-:W-:Y:S01]  /*19440*/  STL.64 [R1+0xb58], R150 ;  /* 0x000b589601007387 */ /* 0x000fe20000100a00 */
[----:B------:R-:W-:Y:S02]  /*19450*/  ISETP.NE.U32.AND P0, PT, R80, RZ, PT ;  /* 0x000000ff5000720c */ /* 0x000fe40003f05070 */
[C---:B------:R-:W-:Y:S01]  /*19460*/  IADD3 R80, R136.reuse, 0x100000, RZ ;  /* 0x0010000088507810 */ /* 0x040fe20007ffe0ff */
[----:B------:R-:W-:Y:S01]  /*19470*/  STL.64 [R1+0xb60], R132 ;  /* 0x000b608401007387 */ /* 0x000fe20000100a00 */
[----:B------:R-:W-:-:S03]  /*19480*/  IADD3 R0, R136, 0x100000, RZ ;  /* 0x0010000088007810 */ /* 0x000fc60007ffe0ff */
[----:B------:R-:W-:Y:S01]  /*19490*/  STL.64 [R1+0xcf8], R84 ;  /* 0x000cf85401007387 */ /* 0x000fe20000100a00 */
[----:B------:R-:W-:-:S04]  /*194a0*/  IMAD.WIDE R244, R2, 0x4, R210 ;  /* 0x0000000402f47825 */ /* 0x000fc800078e02d2 */
[C---:B------:R-:W-:Y:S01]  /*194b0*/  IMAD.WIDE R246, R2.reuse, 0x4, R208 ;  /* 0x0000000402f67825 */ /* 0x040fe200078e02d0 */
[----:B------:R1:W-:Y:S03]  /*194c0*/  LDGSTS.E [R83+-0x6c800], [R244.64], !P5 ;  /* 0x93800000f4537fae */ /* 0x0003e6000e921848 */
[C---:B------:R-:W-:Y:S01]  /*194d0*/  IMAD.WIDE R202, R2.reuse, 0x4, R202 ;  /* 0x0000000402ca7825 */ /* 0x040fe200078e02ca */
[----:B------:R1:W-:Y:S03]  /*194e0*/  LDGSTS.E [R82+-0x6c600], [R246.64], !P5 ;  /* 0x93a00000f6527fae */ /* 0x0003e6000e921848 */
[C---:B------:R-:W-:Y:S01]  /*194f0*/  IMAD.WIDE R200, R2.reuse, 0x4, R200 ;  /* 0x0000000402c87825 */ /* 0x040fe200078e02c8 */
[----:B------:R1:W-:Y:S03]  /*19500*/  STL.64 [R1+0x140], R202 ;  /* 0x000140ca01007387 */ /* 0x0003e60000100a00 */
[C---:B------:R-:W-:Y:S01]  /*19510*/  IMAD.WIDE R204, R2.reuse, 0x4, R204 ;  /* 0x0000000402cc7825 */ /* 0x040fe200078e02cc */
[----:B------:R1:W-:Y:S04]  /*19520*/  STL.64 [R1+0x148], R200 ;  /* 0x000148c801007387 */ /* 0x0003e80000100a00 */
[----:B------:R1:W-:Y:S04]  /*19530*/  LDGSTS.E [R81+-0x6c400], [R202.64], !P5 ;  /* 0x93c00000ca517fae */ /* 0x0003e8000e921848 */
[----:B------:R1:W-:Y:S04]  /*19540*/  STL.64 [R1+0x1f0], R204 ;  /* 0x0001f0cc01007387 */ /* 0x0003e80000100a00 */
[----:B------:R1:W-:Y:S04]  /*19550*/  LDGSTS.E [R80+-0x6c200], [R200.64], !P5 ;  /* 0x93e00000c8507fae */ /* 0x0003e8000e921848 */
[----:B-1----:R-:W2:Y:S04]  /*19560*/  LDL.LU.64 R202, [R1+0x558] ;  /* 0x0005580001ca7983 */ /* 0x002ea80000300a00 */
[----:B------:R1:W-:Y:S04]  /*19570*/  LDGSTS.E [R0+-0x6a800], [R204.64], !P3 ;  /* 0x95800000cc007fae */ /* 0x0003e8000d921848 */
[----:B------:R-:W2:Y:S04]  /*19580*/  LDL.LU.64 R200, [R1+0x548] ;  /* 0x0005480001c87983 */ /* 0x000ea80000300a00 */
[----:B------:R-:W2:Y:S04]  /*19590*/  LDL.LU.64 R210, [R1+0x4f8] ;  /* 0x0004f80001d27983 */ /* 0x000ea80000300a00 */
[----:B------:R-:W2:Y:S04]  /*195a0*/  LDL.LU.64 R208, [R1+0x4d8] ;  /* 0x0004d80001d07983 */ /* 0x000ea80000300a00 */
[----:B-1----:R-:W2:Y:S01]  /*195b0*/  LDL.LU.64 R204, [R1+0x4d0] ;  /* 0x0004d00001cc7983 */ /* 0x002ea20000300a00 */
[----:B---3--:R-:W-:-:S04]  /*195c0*/  IMAD.WIDE R212, R2, 0x4, R206 ;  /* 0x0000000402d47825 */ /* 0x008fc800078e02ce */
[C---:B----4-:R-:W-:Y:S01]  /*195d0*/  IMAD.WIDE R206, R2.reuse, 0x4, R198 ;  /* 0x0000000402ce7825 */ /* 0x050fe200078e02c6 */
[----:B------:R-:W-:Y:S03]  /*195e0*/  STL.64 [R1+0x320], R212 ;  /* 0x000320d401007387 */ /* 0x000fe60000100a00 */
[C---:B--2---:R-:W-:Y:S01]  /*195f0*/  IMAD.WIDE R198, R2.reuse, 0x4, R196 ;  /* 0x0000000402c67825 */ /* 0x044fe200078e02c4 */
[----:B------:R-:W-:Y:S03]  /*19600*/  STL.64 [R1+0x328], R206 ;  /* 0x000328ce01007387 */ /* 0x000fe60000100a00 */
[C---:B------:R-:W-:Y:S01]  /*19610*/  IMAD.WIDE R196, R2.reuse, 0x4, R194 ;  /* 0x0000000402c47825 */ /* 0x040fe200078e02c2 */
[----:B------:R1:W-:Y:S03]  /*19620*/  LDGSTS.E [R83+-0x6a600], [R212.64], !P3 ;  /* 0x95a00000d4537fae */ /* 0x0003e6000d921848 */
[C---:B------:R-:W-:Y:S01]  /*19630*/  IMAD.WIDE R194, R2.reuse, 0x4, R248 ;  /* 0x0000000402c27825 */ /* 0x040fe200078e02f8 */
[----:B------:R2:W-:Y:S04]  /*19640*/  STL.64 [R1+0x330], R198 ;  /* 0x000330c601007387 */ /* 0x0005e80000100a00 */
[----:B------:R3:W-:Y:S04]  /*19650*/  LDGSTS.E [R82+-0x6a400], [R206.64], !P3 ;  /* 0x95c00000ce527fae */ /* 0x0007e8000d921848 */
[----:B------:R4:W-:Y:S04]  /*19660*/  STL.64 [R1+0x378], R196 ;  /* 0x000378c401007387 */ /* 0x0009e80000100a00 */
[----:B------:R2:W-:Y:S04]  /*19670*/  LDGSTS.E [R81+-0x6a200], [R198.64], !P3 ;  /* 0x95e00000c6517fae */ /* 0x0005e8000d921848 */
[----:B------:R1:W-:Y:S04]  /*19680*/  STL.64 [R1+0x380], R194 ;  /* 0x000380c201007387 */ /* 0x0003e80000100a00 */
[----:B------:R4:W-:Y:S04]  /*19690*/  LDGSTS.E [R80+-0x68800], [R196.64], !P6 ;  /* 0x97800000c4507fae */ /* 0x0009e8000f121848 */
[----:B--2---:R-:W2:Y:S04]  /*196a0*/  LDL.LU.64 R198, [R1+0x4c8] ;  /* 0x0004c80001c67983 */ /* 0x004ea80000300a00 */
[----:B---3--:R-:W3:Y:S04]  /*196b0*/  LDL.LU.64 R206, [R1+0x4c0] ;  /* 0x0004c00001ce7983 */ /* 0x008ee80000300a00 */
[----:B----4-:R-:W4:Y:S04]  /*196c0*/  LDL.LU.64 R196, [R1+0x4a8] ;  /* 0x0004a80001c47983 */ /* 0x010f280000300a00 */
[----:B------:R1:W-:Y:S04]  /*196d0*/  LDGSTS.E [R0+-0x68600], [R194.64], !P6 ;  /* 0x97a00000c2007fae */ /* 0x0003e8000f121848 */
[----:B-1----:R-:W4:Y:S04]  /*196e0*/  LDL.LU.64 R194, [R1+0x4a0] ;  /* 0x0004a00001c27983 */ /* 0x002f280000300a00 */
[----:B------:R-:W4:Y:S01]  /*196f0*/  LDL.LU.64 R248, [R1+0x490] ;  /* 0x0004900001f87983 */ /* 0x000f220000300a00 */
[----:B------:R-:W-:-:S04]  /*19700*/  IMAD.WIDE R202, R2, 0x4, R202 ;  /* 0x0000000402ca7825 */ /* 0x000fc800078e02ca */
[C---:B------:R-:W-:Y:S01]  /*19710*/  IMAD.WIDE R200, R2.reuse, 0x4, R200 ;  /* 0x0000000402c87825 */ /* 0x040fe200078e02c8 */
[----:B------:R1:W-:Y:S03]  /*19720*/  STL.64 [R1+0x860], R202 ;  /* 0x000860ca01007387 */ /* 0x0003e60000100a00 */
[C---:B------:R-:W-:Y:S01]  /*19730*/  IMAD.WIDE R214, R2.reuse, 0x4, R210 ;  /* 0x0000000402d67825 */ /* 0x040fe200078e02d2 */
[----:B------:R1:W-:Y:S03]  /*19740*/  STL.64 [R1+0x868], R200 ;  /* 0x000868c801007387 */ /* 0x0003e60000100a00 */
[C---:B------:R-:W-:Y:S01]  /*19750*/  IMAD.WIDE R212, R2.reuse, 0x4, R208 ;  /* 0x0000000402d47825 */ /* 0x040fe200078e02d0 */
[----:B------:R3:W-:Y:S03]  /*19760*/  STL.64 [R1+0x8d0], R214 ;  /* 0x0008d0d601007387 */ /* 0x0007e60000100a00 */
[C---:B------:R-:W-:Y:S01]  /*19770*/  IMAD.WIDE R210, R2.reuse, 0x4, R204 ;  /* 0x0000000402d27825 */ /* 0x040fe200078e02cc */
[----:B------:R4:W-:Y:S04]  /*19780*/  STL.64 [R1+0x8d8], R212 ;  /* 0x0008d8d401007387 */ /* 0x0009e80000100a00 */
[----:B------:R1:W-:Y:S04]  /*19790*/  LDGSTS.E [R83+-0x68400], [R202.64], !P6 ;  /* 0x97c00000ca537fae */ /* 0x0003e8000f121848 */
[----:B------:R-:W4:Y:S04]  /*197a0*/  LDL.LU.64 R204, [R1+0x4b0] ;  /* 0x0004b00001cc7983 */ /* 0x000f280000300a00 */
[----:B------:R1:W-:Y:S04]  /*197b0*/  LDGSTS.E [R82+-0x68200], [R200.64], !P6 ;  /* 0x97e00000c8527fae */ /* 0x0003e8000f121848 */
[----:B------:R2:W-:Y:S04]  /*197c0*/  STL.64 [R1+0x8e0], R210 ;  /* 0x0008e0d201007387 */ /* 0x0005e80000100a00 */
[----:B-1----:R-:W4:Y:S04]  /*197d0*/  LDL.LU.64 R202, [R1+0x228] ;  /* 0x0002280001ca7983 */ /* 0x002f280000300a00 */
[----:B------:R3:W-:Y:S04]  /*197e0*/  LDGSTS.E [R81+-0x66800], [R214.64], !P1 ;  /* 0x99800000d6517fae */ /* 0x0007e8000c921848 */
[----:B------:R-:W4:Y:S04]  /*197f0*/  LDL.LU.64 R200, [R1+0x220] ;  /* 0x0002200001c87983 */ /* 0x000f280000300a00 */
[----:B------:R4:W-:Y:S04]  /*19800*/  LDGSTS.E [R80+-0x66600], [R212.64], !P1 ;  /* 0x99a00000d4507fae */ /* 0x0009e8000c921848 */
[----:B------:R-:W4:Y:S04]  /*19810*/  LDL.LU.64 R208, [R1+0x218] ;  /* 0x0002180001d07983 */ /* 0x000f280000300a00 */
[----:B------:R1:W-:Y:S01]  /*19820*/  LDGSTS.E [R0+-0x66400], [R210.64], !P1 ;  /* 0x99c00000d2007fae */ /* 0x0003e2000c921848 */
[----:B--2---:R-:W-:-:S03]  /*19830*/  IMAD.WIDE R216, R2, 0x4, R198 ;  /* 0x0000000402d87825 */ /* 0x004fc600078e02c6 */
[----:B------:R-:W2:Y:S01]  /*19840*/  LDL.LU.64 R198, [R1+0x210] ;  /* 0x0002100001c67983 */ /* 0x000ea20000300a00 */
[----:B---3--:R-:W-:-:S03]  /*19850*/  IMAD.WIDE R214, R2, 0x4, R206 ;  /* 0x0000000402d67825 */ /* 0x008fc600078e02ce */
[----:B------:R-:W-:Y:S01]  /*19860*/  STL.64 [R1+0x8e8], R216 ;  /* 0x0008e8d801007387 */ /* 0x000fe20000100a00 */
[----:B----4-:R-:W-:-:S03]  /*19870*/  IMAD.WIDE R212, R2, 0x4, R196 ;  /* 0x0000000402d47825 */ /* 0x010fc600078e02c4 */
[----:B------:R-:W3:Y:S04]  /*19880*/  LDL.LU.64 R196, [R1+0x208] ;  /* 0x0002080001c47983 */ /* 0x000ee80000300a00 */
[----:B------:R-:W-:Y:S04]  /*19890*/  STL.64 [R1+0x950], R214 ;  /* 0x000950d601007387 */ /* 0x000fe80000100a00 */
[----:B------:R-:W-:Y:S04]  /*198a0*/  STL.64 [R1+0x958], R212 ;  /* 0x000958d401007387 */ /* 0x000fe80000100a00 */
[----:B------:R4:W-:Y:S01]  /*198b0*/  LDGSTS.E [R83+-0x66200], [R216.64], !P1 ;  /* 0x99e00000d8537fae */ /* 0x0009e2000c921848 */
[----:B-1----:R-:W-:-:S03]  /*198c0*/  IMAD.WIDE R210, R2, 0x4, R194 ;  /* 0x0000000402d27825 */ /* 0x002fc600078e02c2 */
[----:B------:R-:W3:Y:S01]  /*198d0*/  LDL.LU.64 R194, [R1+0x200] ;  /* 0x0002000001c27983 */ /* 0x000ee20000300a00 */
[----:B------:R-:W-:-:S03]  /*198e0*/  IMAD.WIDE R206, R2, 0x4, R248 ;  /* 0x0000000402ce7825 */ /* 0x000fc600078e02f8 */
[----:B------:R-:W-:Y:S04]  /*198f0*/  STL.64 [R1+0x960], R210 ;  /* 0x000960d201007387 */ /* 0x000fe80000100a00 */
[----:B------:R1:W-:Y:S04]  /*19900*/  STL.64 [R1+0x968], R206 ;  /* 0x000968ce01007387 */ /* 0x0003e80000100a00 */
[----:B------:R-:W3:Y:S04]  /*19910*/  LDL.LU.64 R248, [R1+0x1f8] ;  /* 0x0001f80001f87983 */ /* 0x000ee80000300a00 */
[----:B------:R4:W-:Y:S04]  /*19920*/  LDGSTS.E [R82+-0x64800], [R214.64], !P2 ;  /* 0x9b800000d6527fae */ /* 0x0009e8000d121848 */
[----:B------:R1:W-:Y:S04]  /*19930*/  LDGSTS.E [R81+-0x64600], [R212.64], !P2 ;  /* 0x9ba00000d4517fae */ /* 0x0003e8000d121848 */
[----:B------:R1:W-:Y:S04]  /*19940*/  LDGSTS.E [R80+-0x64400], [R210.64], !P2 ;  /* 0x9bc00000d2507fae */ /* 0x0003e8000d121848 */
[----:B------:R1:W-:Y:S01]  /*19950*/  LDGSTS.E [R0+-0x64200], [R206.64], !P2 ;  /* 0x9be00000ce007fae */ /* 0x0003e2000d121848 */
[----:B------:R-:W-:Y:S01]  /*19960*/  IMAD.WIDE R204, R2, 0x4, R204 ;  /* 0x0000000402cc7825 */ /* 0x000fe200078e02cc */
[----:B-1----:R-:W-:-:S02]  /*19970*/  IADD3 R206, R3, -0x140, RZ ;  /* 0xfffffec003ce7810 */ /* 0x002fc40007ffe0ff */
[----:B------:R-:W-:Y:S02]  /*19980*/  IADD3 R3, R136, 0x100000, RZ ;  /* 0x0010000088037810 */ /* 0x000fe40007ffe0ff */
[----:B------:R-:W-:Y:S04]  /*19990*/  STL.64 [R1+0x9d0], R204 ;  /* 0x0009d0cc01007387 */ /* 0x000fe80000100a00 */
[----:B------:R1:W-:Y:S01]  /*199a0*/  LDGSTS.E [R81+-0x62800], [R204.64], !P4 ;  /* 0x9d800000cc517fae */ /* 0x0003e2000e121848 */
[----:B------:R-:W-:-:S04]  /*199b0*/  IMAD.WIDE R202, R2, 0x4, R202 ;  /* 0x0000000402ca7825 */ /* 0x000fc800078e02ca */
[C---:B------:R-:W-:Y:S01]  /*199c0*/  IMAD.WIDE R200, R2.reuse, 0x4, R200 ;  /* 0x0000000402c87825 */ /* 0x040fe200078e02c8 */
[----:B------:R-:W-:Y:S04]  /*199d0*/  STL.64 [R1+0x228], R202 ;  /* 0x000228ca01007387 */ /* 0x000fe80000100a00 */
[----:B------:R1:W-:Y:S01]  /*199e0*/  LDGSTS.E [R80+-0x62600], [R202.64], !P4 ;  /* 0x9da00000ca507fae */ /* 0x0003e2000e121848 */
[----:B----4-:R-:W-:-:S03]  /*199f0*/  IMAD.WIDE R82, R2, 0x4, R208 ;  /* 0x0000000402527825 */ /* 0x010fc600078e02d0 */
[----:B------:R-:W-:Y:S04]  /*19a00*/  STL.64 [R1+0x220], R200 ;  /* 0x000220c801007387 */ /* 0x000fe80000100a00 */
[----:B------:R4:W-:Y:S04]  /*19a10*/  LDGSTS.E [R3+-0x62400], [R200.64], !P4 ;  /* 0x9dc00000c8037fae */ /* 0x0009e8000e121848 */
[----:B------:R1:W-:Y:S04]  /*19a20*/  STL.64 [R1+0x218], R82 ;  /* 0x0002185201007387 */ /* 0x0003e80000100a00 */
[----:B------:R1:W-:Y:S04]  /*19a30*/  LDGSTS.E [R0+-0x62200], [R82.64], !P4 ;  /* 0x9de0000052007fae */ /* 0x0003e8000e121848 */
[----:B------:R-:W1:Y:S01]  /*19a40*/  S2R R251, SR_TID.X ;  /* 0x0000000000fb7919 */ /* 0x000e620000002100 */
[----:B------:R-:W-:-:S02]  /*19a50*/  ISETP.GE.U32.AND P1, PT, R206, 0x7ffffe81, PT ;  /* 0x7ffffe81ce00780c */ /* 0x000fc40003f26070 */
[----:B------:R-:W-:-:S04]  /*19a60*/  SHF.R.S32.HI R250, RZ, 0x6, R250 ;  /* 0x00000006fffa7819 */ /* 0x000fc800000114fa */
[----:B------:R-:W-:Y:S02]  /*19a70*/  SGXT R250, R250, 0x1 ;  /* 0x00000001fafa781a */ /* 0x000fe40000000200 */
[----:B-1----:R-:W-:-:S05]  /*19a80*/  LOP3.LUT R251, R251, 0x3f, RZ, 0xc0, !PT ;  /* 0x0000003ffbfb7812 */ /* 0x002fca00078ec0ff */
[----:B------:R-:W-:-:S05]  /*19a90*/  IMAD.SHL.U32 R251, R251, 0x4, RZ ;  /* 0x00000004fbfb7824 */ /* 0x000fca00078e00ff */
[C-C-:B------:R-:W-:Y:S02]  /*19aa0*/  LOP3.LUT R136, R251.reuse, 0x110, R250.reuse, 0x78, !PT ;  /* 0x00000110fb887812 */ /* 0x140fe400078e78fa */
[----:B------:R-:W-:-:S04]  /*19ab0*/  LOP3.LUT R250, R251, 0x110, R250, 0x78, !PT ;  /* 0x00000110fbfa7812 */ /* 0x000fc800078e78fa */
[----:B------:R-:W-:Y:S02]  /*19ac0*/  LOP3.LUT R250, R250, 0x20, RZ, 0x3c, !PT ;  /* 0x00000020fafa7812 */ /* 0x000fe400078e3cff */
[----:B------:R-:W-:Y:S01]  /*19ad0*/  SHF.L.U32 R137, R137, 0x2, RZ ;  /* 0x0000000289897819 */ /* 0x000fe200000006ff */
[----:B--2---:R-:W-:-:S04]  /*19ae0*/  IMAD.WIDE R198, R2, 0x4, R198 ;  /* 0x0000000402c67825 */ /* 0x004fc800078e02c6 */
[C---:B---3--:R-:W-:Y:S01]  /*19af0*/  IMAD.WIDE R196, R2.reuse, 0x4, R196 ;  /* 0x0000000402c47825 */ /* 0x048fe200078e02c4 */
[----:B------:R-:W-:Y:S04]  /*19b00*/  STL.64 [R1+0x210], R198 ;  /* 0x000210c601007387 */ /* 0x000fe80000100a00 */
[----:B------:R-:W-:Y:S04]  /*19b10*/  STL.64 [R1+0x208], R196 ;  /* 0x000208c401007387 */ /* 0x000fe80000100a00 */
[----:B------:R1:W-:Y:S04]  /*19b20*/  LDGSTS.E [R80+-0x60800], [R198.64], !P1 ;  /* 0x9f800000c6507fae */ /* 0x0003e8000c921848 */
[----:B------:R4:W-:Y:S01]  /*19b30*/  LDGSTS.E [R3+-0x60600], [R196.64], !P1 ;  /* 0x9fa00000c4037fae */ /* 0x0009e2000c921848 */
[----:B------:R-:W-:-:S05]  /*19b40*/  IMAD.WIDE R194, R2, 0x4, R194 ;  /* 0x0000000402c27825 */ /* 0x000fca00078e02c2 */
[----:B------:R2:W-:Y:S01]  /*19b50*/  STL.64 [R1+0x200], R194 ;  /* 0x000200c201007387 */ /* 0x0005e20000100a00 */
[----:B------:R-:W-:-:S03]  /*19b60*/  IMAD.WIDE R82, R2, 0x4, R248 ;  /* 0x0000000402527825 */ /* 0x000fc600078e02f8 */
[----:B------:R3:W-:Y:S04]  /*19b70*/  LDGSTS.E [R81+-0x60400], [R194.64], !P1 ;  /* 0x9fc00000c2517fae */ /* 0x0007e8000c921848 */
[----:B------:R1:W-:Y:S04]  /*19b80*/  STL.64 [R1+0x1f8], R82 ;  /* 0x0001f85201007387 */ /* 0x0003e80000100a00 */
[----:B------:R1:W-:Y:S04]  /*19b90*/  STL [R1+0x270], RZ ;  /* 0x000270ff01007387 */ /* 0x0003e80000100800 */
        /* <DEDUP_REMOVED lines=66> */
[----:B------:R1:W-:Y:S01]  /*19fc0*/  STL [R1+0x11c], RZ ;  /* 0x00011cff01007387 */ /* 0x0003e20000100800 */
[----:B----4-:R-:W-:-:S03]  /*19fd0*/  IADD3 R3, R136, 0x100000, RZ ;  /* 0x0010000088037810 */ /* 0x010fc60007ffe0ff */
[----:B------:R4:W-:Y:S01]  /*19fe0*/  STL [R1+0x100], RZ ;  /* 0x000100ff01007387 */ /* 0x0009e20000100800 */
[----:B---3--:R-:W-:-:S03]  /*19ff0*/  IADD3 R81, R136, 0x100000, RZ ;  /* 0x0010000088517810 */ /* 0x008fc60007ffe0ff */
[----:B------:R4:W-:Y:S01]  /*1a000*/  STL [R1+0x104], RZ ;  /* 0x000104ff01007387 */ /* 0x0009e20000100800 */
[----:B-1----:R-:W-:-:S03]  /*1a010*/  IADD3 R80, R136, 0x100000, RZ ;  /* 0x0010000088507810 */ /* 0x002fc60007ffe0ff */
[----:B------:R1:W-:Y:S04]  /*1a020*/  LDGSTS.E [R0+-0x60200], [R82.64], !P1 ;  /* 0x9fe0000052007fae */ /* 0x0003e8000c921848 */
[----:B------:R4:W-:Y:S04]  /*1a030*/  STL [R1+0x108], RZ ;  /* 0x000108ff01007387 */ /* 0x0009e80000100800 */
[----:B------:R4:W-:Y:S01]  /*1a040*/  STL [R1+0x10c], RZ ;  /* 0x00010cff01007387 */ /* 0x0009e20000100800 */
[----:B-1----:R-:W-:-:S03]  /*1a050*/  IADD3 R0, R136, 0x100000, RZ ;  /* 0x0010000088007810 */ /* 0x002fc60007ffe0ff */
[----:B------:R4:W-:Y:S04]  /*1a060*/  STL [R1+0xf0], RZ ;  /* 0x0000f0ff01007387 */ /* 0x0009e80000100800 */
[----:B------:R-:W1:Y:S04]  /*1a070*/  S2R R136, SR_TID.X ;  /* 0x0000000000887919 */ /* 0x000e680000002100 */
        /* <DEDUP_REMOVED lines=20> */
[----:B-1----:R-:W-:-:S03]  /*1a1c0*/  SHF.R.S32.HI R251, RZ, 0x6, R136 ;  /* 0x00000006fffb7819 */ /* 0x002fc60000011488 */
[----:B------:R4:W-:Y:S04]  /*1a1d0*/  STL [R1+0x94], RZ ;  /* 0x000094ff01007387 */ /* 0x0009e80000100800 */
[----:B------:R-:W0:Y:S04]  /*1a1e0*/  LDGDEPBAR ;  /* 0x00000000000079af */ /* 0x000e280000000000 */
[----:B------:R4:W-:Y:S04]  /*1a1f0*/  STL [R1+0x98], RZ ;  /* 0x000098ff01007387 */ /* 0x0009e80000100800 */
[----:B------:R1:W-:Y:S04]  /*1a200*/  LDGSTS.E [R3+-0x50000], [R192.64], P0 ;  /* 0xb0000000c0037fae */ /* 0x0003e80008121848 */
[----:B------:R4:W-:Y:S04]  /*1a210*/  STL [R1+0x9c], RZ ;  /* 0x00009cff01007387 */ /* 0x0009e80000100800 */
[----:B------:R3:W-:Y:S04]  /*1a220*/  LDGSTS.E [R0+-0x4f800], [R190.64], P0 ;  /* 0xb0800000be007fae */ /* 0x0007e80008121848 */
[----:B------:R4:W-:Y:S01]  /*1a230*/  STL [R1+0x80], RZ ;  /* 0x000080ff01007387 */ /* 0x0009e20000100800 */
[----:B------:R-:W-:-:S03]  /*1a240*/  SGXT R251, R251, 0x1 ;  /* 0x00000001fbfb781a */ /* 0x000fc60000000200 */
[----:B------:R1:W-:Y:S04]  /*1a250*/  LDGSTS.E [R81+-0x4f000], [R188.64], P0 ;  /* 0xb1000000bc517fae */ /* 0x0003e80008121848 */
[----:B------:R4:W-:Y:S04]  /*1a260*/  STL [R1+0x84], RZ ;  /* 0x000084ff01007387 */ /* 0x0009e80000100800 */
[----:B------:R2:W-:Y:S04]  /*1a270*/  LDGSTS.E [R80+-0x4e800], [R186.64], P0 ;  /* 0xb1800000ba507fae */ /* 0x0005e80008121848 */
[----:B------:R4:W-:Y:S01]  /*1a280*/  STL [R1+0x88], RZ ;  /* 0x000088ff01007387 */ /* 0x0009e20000100800 */
[----:B-1----:R-:W-:-:S03]  /*1a290*/  IADD3 R81, R250, 0x100000, RZ ;  /* 0x00100000fa517810 */ /* 0x002fc60007ffe0ff */
[----:B------:R1:W-:Y:S04]  /*1a2a0*/  LDGSTS.E [R3+-0x4e000], [R184.64], P0 ;  /* 0xb2000000b8037fae */ /* 0x0003e80008121848 */
[----:B------:R4:W-:Y:S04]  /*1a2b0*/  STL [R1+0x8c], RZ ;  /* 0x00008cff01007387 */ /* 0x0009e80000100800 */
[----:B------:R3:W-:Y:S04]  /*1a2c0*/  LDGSTS.E [R0+-0x4d800], [R182.64], P0 ;  /* 0xb2800000b6007fae */ /* 0x0007e80008121848 */
[----:B------:R4:W-:Y:S01]  /*1a2d0*/  STL [R1+0x60], RZ ;  /* 0x000060ff01007387 */ /* 0x0009e20000100800 */
[----:B------:R-:W-:-:S03]  /*1a2e0*/  LOP3.LUT R136, R137, 0x110, R251, 0x78, !PT ;  /* 0x0000011089887812 */ /* 0x000fc600078e78fb */
[----:B------:R4:W-:Y:S01]  /*1a2f0*/  STL [R1+0x64], RZ ;  /* 0x000064ff01007387 */ /* 0x0009e20000100800 */
[----:B---3--:R-:W-:-:S03]  /*1a300*/  IADD3 R0, R250, 0x100000, RZ ;  /* 0x00100000fa007810 */ /* 0x008fc60007ffe0ff */
[----:B------:R2:W-:Y:S04]  /*1a310*/  LDGSTS.E [R80+-0x4d000], [R180.64], P0 ;  /* 0xb3000000b4507fae */ /* 0x0005e80008121848 */
[----:B------:R4:W-:Y:S04]  /*1a320*/  STL [R1+0x68], RZ ;  /* 0x000068ff01007387 */ /* 0x0009e80000100800 */
[----:B------:R4:W-:Y:S01]  /*1a330*/  STL [R1+0x6c], RZ ;  /* 0x00006cff01007387 */ /* 0x0009e20000100800 */
[----:B--2---:R-:W-:-:S03]  /*1a340*/  IADD3 R80, R250, 0x100000, RZ ;  /* 0x00100000fa507810 */ /* 0x004fc60007ffe0ff */
[----:B------:R4:W-:Y:S01]  /*1a350*/  STL [R1+0x160], RZ ;  /* 0x000160ff01007387 */ /* 0x0009e20000100800 */
[----:B------:R-:W-:-:S03]  /*1a360*/  LOP3.LUT R136, R136, 0x40, RZ, 0x3c, !PT ;  /* 0x0000004088887812 */ /* 0x000fc600078e3cff */
        /* <DEDUP_REMOVED lines=8> */
[----:B------:R4:W-:Y:S04]  /*1a3f0*/  STL [R1+0xe0], RZ ;  /* 0x0000e0ff01007387 */ /* 0x0009e80000100800 */
[----:B------:R2:W-:Y:S04]  /*1a400*/  LDGSTS.E [R0+-0x4e600], [R158.64], P0 ;  /* 0xb1a000009e007fae */ /* 0x0005e80008121848 */
[----:B------:R4:W-:Y:S04]  /*1a410*/  STL [R1+0xe4], RZ ;  /* 0x0000e4ff01007387 */ /* 0x0009e80000100800 */
[----:B------:R1:W-:Y:S04]  /*1a420*/  LDGSTS.E [R81+-0x4de00], [R156.64], P0 ;  /* 0xb22000009c517fae */ /* 0x0003e80008121848 */
[----:B------:R4:W-:Y:S04]  /*1a430*/  STL [R1+0xe8], RZ ;  /* 0x0000e8ff01007387 */ /* 0x0009e80000100800 */
[----:B------:R3:W-:Y:S04]  /*1a440*/  LDGSTS.E [R80+-0x4d600], [R154.64], P0 ;  /* 0xb2a000009a507fae */ /* 0x0007e80008121848 */
[----:B------:R4:W-:Y:S01]  /*1a450*/  STL [R1+0xec], RZ ;  /* 0x0000ecff01007387 */ /* 0x0009e20000100800 */
[----:B-1----:R-:W-:-:S03]  /*1a460*/  IADD3 R81, R136, 0x100000, RZ ;  /* 0x0010000088517810 */ /* 0x002fc60007ffe0ff */
[----:B------:R1:W-:Y:S01]  /*1a470*/  LDGSTS.E [R3+-0x4ce00], [R152.64], P0 ;  /* 0xb320000098037fae */ /* 0x0003e20008121848 */
[----:B------:R-:W-:Y:S02]  /*1a480*/  LOP3.LUT R137, R137, 0x110, R251, 0x78, !PT ;  /* 0x0000011089897812 */ /* 0x000fe400078e78fb */
[C---:B---3--:R-:W-:Y:S01]  /*1a490*/  IADD3 R80, R136.reuse, 0x100000, RZ ;  /* 0x0010000088507810 */ /* 0x048fe20007ffe0ff */
[----:B------:R4:W-:Y:S04]  /*1a4a0*/  STL [R1+0x70], RZ ;  /* 0x000070ff01007387 */ /* 0x0009e80000100800 */
[----:B------:R2:W-:Y:S01]  /*1a4b0*/  LDGSTS.E [R0+-0x4c600], [R150.64], P0 ;  /* 0xb3a0000096007fae */ /* 0x0005e20008121848 */
[----:B-1----:R-:W-:-:S03]  /*1a4c0*/  IADD3 R3, R136, 0x100000, RZ ;  /* 0x0010000088037810 */ /* 0x002fc60007ffe0ff */
[----:B------:R4:W-:Y:S04]  /*1a4d0*/  STL [R1+0x74], RZ ;  /* 0x000074ff01007387 */ /* 0x0009e80000100800 */
[----:B------:R4:W-:Y:S01]  /*1a4e0*/  STL [R1+0x78], RZ ;  /* 0x000078ff01007387 */ /* 0x0009e20000100800 */
[----:B--2---:R-:W-:-:S03]  /*1a4f0*/  IADD3 R0, R136, 0x100000, RZ ;  /* 0x0010000088007810 */ /* 0x004fc60007ffe0ff */
[----:B------:R4:W-:Y:S01]  /*1a500*/  STL [R1+0x7c], RZ ;  /* 0x00007cff01007387 */ /* 0x0009e20000100800 */
[----:B------:R-:W-:-:S03]  /*1a510*/  LOP3.LUT R137, R137, 0x60, RZ, 0x3c, !PT ;  /* 0x0000006089897812 */ /* 0x000fc600078e3cff */
[----:B------:R4:W-:Y:S04]  /*1a520*/  STL [R1+0x50], RZ ;  /* 0x000050ff01007387 */ /* 0x0009e80000100800 */
[----:B------:R1:W-:Y:S04]  /*1a530*/  LDGSTS.E [R80+-0x4fc00], [R148.64], P0 ;  /* 0xb040000094507fae */ /* 0x0003e80008121848 */
[----:B------:R4:W-:Y:S04]  /*1a540*/  STL [R1+0x54], RZ ;  /* 0x000054ff01007387 */ /* 0x0009e80000100800 */
[----:B------:R2:W-:Y:S04]  /*1a550*/  LDGSTS.E [R3+-0x4f400], [R146.64], P0 ;  /* 0xb0c0000092037fae */ /* 0x0005e80008121848 */
[----:B------:R4:W-:Y:S04]  /*1a560*/  STL [R1+0x58], RZ ;  /* 0x000058ff01007387 */ /* 0x0009e80000100800 */
[----:B------:R3:W-:Y:S04]  /*1a570*/  LDGSTS.E [R0+-0x4ec00], [R144.64], P0 ;  /* 0xb140000090007fae */ /* 0x0007e80008121848 */
[----:B------:R4:W-:Y:S01]  /*1a580*/  STL [R1+0x5c], RZ ;  /* 0x00005cff01007387 */ /* 0x0009e20000100800 */
[----:B--2---:R-:W-:-:S03]  /*1a590*/  IADD3 R3, R137, 0x100000, RZ ;  /* 0x0010000089037810 */ /* 0x004fc60007ffe0ff */
        /* <DEDUP_REMOVED lines=8> */
[----:B---3--:R-:W-:-:S03]  /*1a620*/  IADD3 R0, R137, 0x100000, RZ ;  /* 0x0010000089007810 */ /* 0x008fc60007ffe0ff */
[----:B------:R1:W-:Y:S04]  /*1a630*/  LDGSTS.E [R80+-0x4c400], [R132.64], P0 ;  /* 0xb3c0000084507fae */ /* 0x0003e80008121848 */
[----:B------:R4:W-:Y:S01]  /*1a640*/  STL [R1+0x20], RZ ;  /* 0x000020ff01007387 */ /* 0x0009e20000100800 */
[----:B--2---:R-:W-:-:S03]  /*1a650*/  IADD3 R81, R137, 0x100000, RZ ;  /* 0x0010000089517810 */ /* 0x004fc60007ffe0ff */
[----:B------:R4:W-:Y:S01]  /*1a660*/  STL [R1+0x24], RZ ;  /* 0x000024ff01007387 */ /* 0x0009e20000100800 */
[----:B-1----:R-:W-:-:S03]  /*1a670*/  IADD3 R80, R137, 0x100000, RZ ;  /* 0x0010000089507810 */ /* 0x002fc60007ffe0ff */
[----:B------:R4:W-:Y:S04]  /*1a680*/  STL [R1+0x28], RZ ;  /* 0x000028ff01007387 */ /* 0x0009e80000100800 */
[----:B------:R4:W-:Y:S04]  /*1a690*/  STL [R1+0x2c], RZ ;  /* 0x00002cff01007387 */ /* 0x0009e80000100800 */
[----:B------:R1:W-:Y:S04]  /*1a6a0*/  LDGSTS.E [R3+-0x4fa00], [R130.64], P0 ;  /* 0xb060000082037fae */ /* 0x0003e80008121848 */
[----:B------:R4:W-:Y:S04]  /*1a6b0*/  STL [R1], RZ ;  /* 0x000000ff01007387 */ /* 0x0009e80000100800 */
[----:B------:R2:W-:Y:S04]  /*1a6c0*/  LDGSTS.E [R0+-0x4f200], [R128.64], P0 ;  /* 0xb0e0000080007fae */ /* 0x0005e80008121848 */
[----:B------:R4:W-:Y:S04]  /*1a6d0*/  STL [R1+0x4], RZ ;  /* 0x000004ff01007387 */ /* 0x0009e80000100800 */
[----:B------:R3:W-:Y:S04]  /*1a6e0*/  LDGSTS.E [R80+-0x4ea00], [R126.64], P0 ;  /* 0xb16000007e507fae */ /* 0x0007e80008121848 */
[----:B------:R4:W-:Y:S04]  /*1a6f0*/  STL [R1+0x8], RZ ;  /* 0x000008ff01007387 */ /* 0x0009e80000100800 */
[----:B------:R1:W-:Y:S04]  /*1a700*/  LDGSTS.E [R3+-0x4e200], [R124.64], P0 ;  /* 0xb1e000007c037fae */ /* 0x0003e80008121848 */
[----:B------:R4:W-:Y:S04]  /*1a710*/  STL [R1+0xc], RZ ;  /* 0x00000cff01007387 */ /* 0x0009e80000100800 */
[----:B------:R1:W-:Y:S04]  /*1a720*/  LDGSTS.E [R0+-0x4da00], [R122.64], P0 ;  /* 0xb26000007a007fae */ /* 0x0003e80008121848 */
[----:B------:R3:W-:Y:S04]  /*1a730*/  LDGSTS.E [R81+-0x4d200], [R120.64], P0 ;  /* 0xb2e0000078517fae */ /* 0x0007e80008121848 */
[----:B------:R3:W-:Y:S04]  /*1a740*/  LDGSTS.E [R80+-0x4ca00], [R86.64], P0 ;  /* 0xb360000056507fae */ /* 0x0007e80008121848 */
[----:B------:R1:W-:Y:S01]  /*1a750*/  LDGSTS.E [R0+-0x4c200], [R84.64], P0 ;  /* 0xb3e0000054007fae */ /* 0x0003e20008121848 */
[----:B------:R-:W-:-:S03]  /*1a760*/  ISETP.GE.AND P0, PT, R252, 0x40, PT ;  /* 0x00000040fc00780c */ /* 0x000fc60003f06270 */
[----:B------:R-:W0:Y:S01]  /*1a770*/  LDGDEPBAR ;  /* 0x00000000000079af */ /* 0x000e220000000000 */
[----:B------:R-:W-:Y:S01]  /*1a780*/  CS2R R160, SRZ ;  /* 0x0000000000a07805 */ /* 0x000fe2000001ff00 */
        /* <DEDUP_REMOVED lines=39> */
[----:B---3--:R-:W-:Y:S01]  /*1aa00*/  CS2R R80, SRZ ;  /* 0x0000000000507805 */ /* 0x008fe2000001ff00 */
[----:B------:R-:W-:Y:S01]  /*1aa10*/  CS2R R82, SRZ ;  /* 0x0000000000527805 */ /* 0x000fe2000001ff00 */
[----:B-1----:R-:W-:Y:S01]  /*1aa20*/  CS2R R84, SRZ ;  /* 0x0000000000547805 */ /* 0x002fe2000001ff00 */
[----:B------:R-:W-:Y:S01]  /*1aa30*/  CS2R R86, SRZ ;  /* 0x0000000000567805 */ /* 0x000fe2000001ff00 */
[----:B------:R-:W-:Y:S01]  /*1aa40*/  CS2R R132, SRZ ;  /* 0x0000000000847805 */ /* 0x000fe2000001ff00 */
[----:B------:R-:W-:Y:S01]  /*1aa50*/  CS2R R134, SRZ ;  /* 0x0000000000867805 */ /* 0x000fe2000001ff00 */
[----:B--2---:R-:W-:Y:S01]  /*1aa60*/  CS2R R128, SRZ ;  /* 0x0000000000807805 */ /* 0x004fe2000001ff00 */
        /* <DEDUP_REMOVED lines=15> */
[----:B------:R-:W-:Y:S05]  /*1ab60*/  @!P0 BRA `(.L_x_0) ;  /* 0x0001cfb000008947 */ /* 0x000fea0003800000 */
[----:B----4-:R-:W2:Y:S04]  /*1ab70*/  LDL.LU.64 R224, [R1+0x408] ;  /* 0x0004080001e07983 */ /* 0x010ea80000300a00 */
[----:B------:R-:W3:Y:S04]  /*1ab80*/  LDL.LU.64 R226, [R1+0x400] ;  /* 0x0004000001e27983 */ /* 0x000ee80000300a00 */
[----:B------:R-:W4:Y:S04]  /*1ab90*/  LDL.LU.64 R248, [R1+0x3f8] ;  /* 0x0003f80001f87983 */ /* 0x000f280000300a00 */
[----:B------:R-:W5:Y:S01]  /*1aba0*/  LDL.LU.64 R250, [R1+0x3f0] ;  /* 0x0003f00001fa7983 */ /* 0x000f620000300a00 */
[----:B--2---:R-:W-:-:S03]  /*1abb0*/  IMAD.MOV.U32 R0, RZ, RZ, R225 ;  /* 0x000000ffff007224 */ /* 0x004fc600078e00e1 */
[----:B------:R-:W-:Y:S04]  /*1abc0*/  STL [R1+0xca8], R224 ;  /* 0x000ca8e001007387 */ /* 0x000fe80000100800 */
[----:B---3--:R-:W-:Y:S04]  /*1abd0*/  STL [R1+0xcb0], R226 ;  /* 0x000cb0e201007387 */ /* 0x008fe80000100800 */
[----:B------:R1:W-:Y:S04]  /*1abe0*/  STL [R1+0xca4], R0 ;  /* 0x000ca40001007387 */ /* 0x0003e80000100800 */
[----:B----4-:R-:W-:Y:S01]  /*1abf0*/  STL [R1+0xcb8], R248 ;  /* 0x000cb8f801007387 */ /* 0x010fe20000100800 */
[----:B-1----:R-:W-:-:S05]  /*1ac00*/  IMAD.MOV.U32 R0, RZ, RZ, R227 ;  /* 0x000000ffff007224 */ /* 0x002fca00078e00e3 */
[----:B------:R1:W-:Y:S04]  /*1ac10*/  STL [R1+0xcac], R0 ;  /* 0x000cac0001007387 */ /* 0x0003e80000100800 */
[----:B-----5:R-:W-:Y:S01]  /*1ac20*/  STL [R1+0xcc0], R250 ;  /* 0x000cc0fa01007387 */ /* 0x020fe20000100800 */
[----:B-1----:R-:W-:-:S05]  /*1ac30*/  MOV R0, R249 ;  /* 0x000000f900007202 */ /* 0x002fca0000000f00 */
[----:B------:R1:W-:Y:S04]  /*1ac40*/  STL [R1+0xcb4], R0 ;  /* 0x000cb40001007387 */ /* 0x0003e80000100800 */
[----:B------:R-:W2:Y:S04]  /*1ac50*/  LDL.LU.64 R228, [R1+0x3e8] ;  /* 0x0003e80001e47983 */ /* 0x000ea80000300a00 */
[----:B------:R-:W3:Y:S01]  /*1ac60*/  LDL.LU.64 R230, [R1+0x3e0] ;  /* 0x0003e00001e67983 */ /* 0x000ee20000300a00 */
[----:B-1----:R-:W-:-:S05]  /*1ac70*/  IMAD.MOV.U32 R0, RZ, RZ, R251 ;  /* 0x000000ffff007224 */ /* 0x002fca00078e00fb */
[----:B------:R2:W-:Y:S04]  /*1ac80*/  STL [R1+0xcbc], R0 ;  /* 0x000cbc0001007387 */ /* 0x0005e80000100800 */
[----:B------:R-:W-:Y:S04]  /*1ac90*/  STL [R1+0xcc8], R108 ;  /* 0x000cc86c01007387 */ /* 0x000fe80000100800 */
[----:B------:R-:W4:Y:S04]  /*1aca0*/  LDL.LU.64 R224, [R1+0x3d0] ;  /* 0x0003d00001e07983 */ /* 0x000f280000300a00 */
[----:B------:R-:W-:Y:S04]  /*1acb0*/  STL [R1+0xcc4], R109 ;  /* 0x000cc46d01007387 */ /* 0x000fe80000100800 */
[----:B------:R-:W5:Y:S04]  /*1acc0*/  LDL.LU.64 R226, [R1+0x3c8] ;  /* 0x0003c80001e27983 */ /* 0x000f680000300a00 */
[----:B------:R-:W-:Y:S04]  /*1acd0*/  STL [R1+0xcd0], R110 ;  /* 0x000cd06e01007387 */ /* 0x000fe80000100800 */
        /* <DEDUP_REMOVED lines=8> */
[----:B------:R-:W5:Y:S04]  /*1ad60*/  LDL.LU.64 R248, [R1+0x288] ;  /* 0x0002880001f87983 */ /* 0x000f680000300a00 */
[----:B------:R-:W-:Y:S04]  /*1ad70*/  STL [R1+0xc94], R33 ;  /* 0x000c942101007387 */ /* 0x000fe80000100800 */
        /* <DEDUP_REMOVED lines=12> */
[----:B------:R-:W-:Y:S01]  /*1ae40*/  STL [R1+0xc04], R21 ;  /* 0x000c041501007387 */ /* 0x000fe20000100800 */
[----:B--2---:R-:W-:-:S03]  /*1ae50*/  IMAD.MOV.U32 R0, RZ, RZ, R229 ;  /* 0x000000ffff007224 */ /* 0x004fc600078e00e5 */
[----:B------:R-:W-:Y:S04]  /*1ae60*/  STL [R1+0xc0c], R228 ;  /* 0x000c0ce401007387 */ /* 0x000fe80000100800 */
[----:B---3--:R-:W-:Y:S04]  /*1ae70*/  STL [R1+0xc14], R230 ;  /* 0x000c14e601007387 */ /* 0x008fe80000100800 */
[----:B------:R1:W-:Y:S02]  /*1ae80*/  STL [R1+0xc08], R0 ;  /* 0x000c080001007387 */ /* 0x0003e40000100800 */
[----:B-1----:R-:W-:-:S02]  /*1ae90*/  MOV R0, R231 ;  /* 0x000000e700007202 */ /* 0x002fc40000000f00 */
[----:B----4-:R-:W-:Y:S04]  /*1aea0*/  STL [R1+0xc1c], R224 ;  /* 0x000c1ce001007387 */ /* 0x010fe80000100800 */
[----:B------:R1:W-:Y:S04]  /*1aeb0*/  STL [R1+0xc10], R0 ;  /* 0x000c100001007387 */ /* 0x0003e80000100800 */
[----:B-----5:R-:W-:Y:S01]  /*1aec0*/  STL [R1+0xc24], R226 ;  /* 0x000c24e201007387 */ /* 0x020fe20000100800 */
[----:B-1----:R-:W-:-:S05]  /*1aed0*/  IMAD.MOV.U32 R0, RZ, RZ, R225 ;  /* 0x000000ffff007224 */ /* 0x002fca00078e00e1 */
[----:B------:R1:W-:Y:S04]  /*1aee0*/  STL [R1+0xc18], R0 ;  /* 0x000c180001007387 */ /* 0x0003e80000100800 */
[----:B------:R-:W-:Y:S01]  /*1aef0*/  STL [R1+0xc2c], R116 ;  /* 0x000c2c7401007387 */ /* 0x000fe20000100800 */
[----:B-1----:R-:W-:-:S05]  /*1af00*/  IMAD.MOV.U32 R0, RZ, RZ, R227 ;  /* 0x000000ffff007224 */ /* 0x002fca00078e00e3 */
[----:B------:R1:W-:Y:S04]  /*1af10*/  STL [R1+0xc20], R0 ;  /* 0x000c200001007387 */ /* 0x0003e80000100800 */
[----:B------:R-:W2:Y:S04]  /*1af20*/  LDL.LU.64 R232, [R1+0x3c0] ;  /* 0x0003c00001e87983 */ /* 0x000ea80000300a00 */
[----:B------:R-:W-:Y:S04]  /*1af30*/  STL [R1+0xc28], R117 ;  /* 0x000c287501007387 */ /* 0x000fe80000100800 */
[----:B------:R-:W3:Y:S04]  /*1af40*/  LDL.LU.64 R234, [R1+0x3b8] ;  /* 0x0003b80001ea7983 */ /* 0x000ee80000300a00 */
[----:B------:R-:W-:Y:S04]  /*1af50*/  STL [R1+0xc34], R118 ;  /* 0x000c347601007387 */ /* 0x000fe80000100800 */
[----:B------:R-:W4:Y:S04]  /*1af60*/  LDL.LU.64 R228, [R1+0x3b0] ;  /* 0x0003b00001e47983 */ /* 0x000f280000300a00 */
[----:B------:R-:W-:Y:S04]  /*1af70*/  STL [R1+0xc30], R119 ;  /* 0x000c307701007387 */ /* 0x000fe80000100800 */
[----:B------:R-:W5:Y:S04]  /*1af80*/  LDL.LU.64 R230, [R1+0x3a8] ;  /* 0x0003a80001e67983 */ /* 0x000f680000300a00 */
[----:B------:R-:W-:Y:S04]  /*1af90*/  STL [R1+0xc3c], R248 ;  /* 0x000c3cf801007387 */ /* 0x000fe80000100800 */
[----:B------:R-:W5:Y:S01]  /*1afa0*/  LDL.LU.64 R224, [R1+0x10] ;  /* 0x0000100001e07983 */ /* 0x000f620000300a00 */
[----:B-1----:R-:W-:-:S03]  /*1afb0*/  MOV R0, R249 ;  /* 0x000000f900007202 */ /* 0x002fc60000000f00 */
[----:B------:R-:W-:Y:S04]  /*1afc0*/  STL [R1+0xc44], R250 ;  /* 0x000c44fa01007387 */ /* 0x000fe80000100800 */
[----:B------:R1:W-:Y:S04]  /*1afd0*/  STL [R1+0xc38], R0 ;  /* 0x000c380001007387 */ /* 0x0003e80000100800 */
[----:B------:R-:W5:Y:S01]  /*1afe0*/  LDL.LU.64 R226, [R1+0x290] ;  /* 0x0002900001e27983 */ /* 0x000f620000300a00 */
[----:B-1----:R-:W-:-:S05]  /*1aff0*/  IMAD.MOV.U32 R0, RZ, RZ, R251 ;  /* 0x000000ffff007224 */ /* 0x002fca00078e00fb */
[----:B------:R2:W-:Y:S04]  /*1b000*/  STL [R1+0xc40], R0 ;  /* 0x000c400001007387 */ /* 0x0005e80000100800 */
        /* <DEDUP_REMOVED lines=21> */
[----:B------:R1:W-:Y:S04]  /*1b160*/  STL [R1+0xb88], R0 ;  /* 0x000b880001007387 */ /* 0x0003e80000100800 */
[----:B----4-:R-:W-:Y:S01]  /*1b170*/  STL [R1+0xb9c], R228 ;  /* 0x000b9ce401007387 */ /* 0x010fe20000100800 */
[----:B-1----:R-:W-:-:S05]  /*1b180*/  MOV R0, R235 ;  /* 0x000000eb00007202 */ /* 0x002fca0000000f00 */
        /* <DEDUP_REMOVED lines=8> */
[----:B------:R-:W3:Y:S01]  /*1b210*/  LDL.LU.64 R234, [R1+0x398] ;  /* 0x0003980001ea7983 */ /* 0x000ee20000300a00 */
[----:B-1----:R-:W-:-:S05]  /*1b220*/  MOV R0, R225 ;  /* 0x000000e100007202 */ /* 0x002fca0000000f00 */
[----:B------:R1:W-:Y:S04]  /*1b230*/  STL [R1+0xba8], R0 ;  /* 0x000ba80001007387 */ /* 0x0003e80000100800 */
[----:B------:R-:W-:Y:S04]  /*1b240*/  STL [R1+0xbb4], R226 ;  /* 0x000bb4e201007387 */ /* 0x000fe80000100800 */
[----:B------:R-:W4:Y:S01]  /*1b250*/  LDL.LU.64 R228, [R1+0x390] ;  /* 0x0003900001e47983 */ /* 0x000f220000300a00 */
[----:B-1----:R-:W-:-:S03]  /*1b260*/  IMAD.MOV.U32 R0, RZ, RZ, R227 ;  /* 0x000000ffff007224 */ /* 0x002fc600078e00e3 */
[----:B------:R-:W5:Y:S04]  /*1b270*/  LDL.LU.64 R230, [R1+0x388] ;  /* 0x0003880001e67983 */ /* 0x000f680000300a00 */
[----:B------:R1:W-:Y:S04]  /*1b280*/  STL [R1+0xbb0], R0 ;  /* 0x000bb00001007387 */ /* 0x0003e80000100800 */
[----:B------:R-:W-:Y:S04]  /*1b290*/  STL [R1+0xbbc], R248 ;  /* 0x000bbcf801007387 */ /* 0x000fe80000100800 */
[----:B------:R-:W5:Y:S01]  /*1b2a0*/  LDL.LU.64 R224, [R1+0x2a8] ;  /* 0x0002a80001e07983 */ /* 0x000f620000300a00 */
[----:B-1----:R-:W-:-:S03]  /*1b2b0*/  IMAD.MOV.U32 R0, RZ, RZ, R249 ;  /* 0x000000ffff007224 */ /* 0x002fc600078e00f9 */
[----:B------:R-:W-:Y:S04]  /*1b2c0*/  STL [R1+0xbc4], R250 ;  /* 0x000bc4fa01007387 */ /* 0x000fe80000100800 */
[----:B------:R1:W-:Y:S04]  /*1b2d0*/  STL [R1+0xbb8], R0 ;  /* 0x000bb80001007387 */ /* 0x0003e80000100800 */
[----:B------:R-:W5:Y:S01]  /*1b2e0*/  LDL.LU.64 R226, [R1+0x2b0] ;  /* 0x0002b00001e27983 */ /* 0x000f620000300a00 */
[----:B-1----:R-:W-:-:S05]  /*1b2f0*/  MOV R0, R251 ;  /* 0x000000fb00007202 */ /* 0x002fca0000000f00 */
[----:B------:R2:W-:Y:S04]  /*1b300*/  STL [R1+0xbc0], R0 ;  /* 0x000bc00001007387 */ /* 0x0005e80000100800 */
[----:B------:R-:W-:Y:S04]  /*1b310*/  STL [R1+0xbcc], R54 ;  /* 0x000bcc3601007387 */ /* 0x000fe80000100800 */
[----:B------:R-:W-:Y:S04]  /*1b320*/  STL [R1+0xbc8], R55 ;  /* 0x000bc83701007387 */ /* 0x000fe80000100800 */
[----:B------:R-:W-:Y:S04]  /*1b330*/  STL [R1+0xbd4], R58 ;  /* 0x000bd43a01007387 */ /* 0x000fe80000100800 */
[----:B------:R-:W5:Y:S04]  /*1b340*/  LDL.LU.64 R248, [R1+0x2b8] ;  /* 0x0002b80001f87983 */ /* 0x000f680000300a00 */
[----:B------:R-:W-:Y:S04]  /*1b350*/  STL [R1+0xbd0], R59 ;  /* 0x000bd03b01007387 */ /* 0x000fe80000100800 */
        /* <DEDUP_REMOVED lines=17> */
[----:B-1----:R-:W-:-:S02]  /*1b470*/  IMAD.MOV.U32 R0, RZ, RZ, R235 ;  /* 0x000000ffff007224 */ /* 0x002fc400078e00eb */
[----:B----4-:R-:W-:Y:S04]  /*1b480*/  STL [R1+0x3fc], R228 ;  /* 0x0003fce401007387 */ /* 0x010fe80000100800 */
[----:B------:R1:W-:Y:S04]  /*1b490*/  STL [R1+0x3f0], R0 ;  /* 0x0003f00001007387 */ /* 0x0003e80000100800 */
[----:B-----5:R-:W-:Y:S01]  /*1b4a0*/  STL [R1+0x404], R230 ;  /* 0x000404e601007387 */ /* 0x020fe20000100800 */
[----:B-1----:R-:W-:-:S05]  /*1b4b0*/  MOV R0, R229 ;  /* 0x000000e500007202 */ /* 0x002fca0000000f00 */
[----:B------:R1:W-:Y:S04]  /*1b4c0*/  STL [R1+0x3f8], R0 ;  /* 0x0003f80001007387 */ /* 0x0003e80000100800 */
[----:B------:R-:W-:Y:S01]  /*1b4d0*/  STL [R1+0x40c], R224 ;  /* 0x00040ce001007387 */ /* 0x000fe20000100800 */
[----:B-1----:R-:W-:-:S05]  /*1b4e0*/  IMAD.MOV.U32 R0, RZ, RZ, R231 ;  /* 0x000000ffff007224 */ /* 0x002fca00078e00e7 */
[----:B------:R1:W-:Y:S04]  /*1b4f0*/  STL [R1+0x400], R0 ;  /* 0x0004000001007387 */ /* 0x0003e80000100800 */
[----:B------:R-:W2:Y:S04]  /*1b500*/  LDL.LU.64 R232, [R1+0x470] ;  /* 0x0004700001e87983 */ /* 0x000ea80000300a00 */
[----:B------:R-:W3:Y:S01]  /*1b510*/  LDL.LU.64 R234, [R1+0x478] ;  /* 0x0004780001ea7983 */ /* 0x000ee20000300a00 */
[----:B-1----:R-:W-:-:S05]  /*1b520*/  IMAD.MOV.U32 R0, RZ, RZ, R225 ;  /* 0x000000ffff007224 */ /* 0x002fca00078e00e1 */
[----:B------:R1:W-:Y:S04]  /*1b530*/  STL [R1+0x408], R0 ;  /* 0x0004080001007387 */ /* 0x0003e80000100800 */
[----:B------:R-:W-:Y:S04]  /*1b540*/  STL [R1+0x414], R226 ;  /* 0x000414e201007387 */ /* 0x000fe80000100800 */
[----:B------:R-:W4:Y:S01]  /*1b550*/  LDL.LU.64 R228, [R1+0x480] ;  /* 0x0004800001e47983 */ /* 0x000f220000300a00 */
[----:B-1----:R-:W-:-:S03]  /*1b560*/  MOV R0, R227 ;  /* 0x000000e300007202 */ /* 0x002fc60000000f00 */
[----:B------:R-:W5:Y:S04]  /*1b570*/  LDL.LU.64 R230, [R1+0x488] ;  /* 0x0004880001e67983 */ /* 0x000f680000300a00 */
[----:B------:R1:W-:Y:S04]  /*1b580*/  STL [R1+0x410], R0 ;  /* 0x0004100001007387 */ /* 0x0003e80000100800 */
[----:B------:R-:W-:Y:S04]  /*1b590*/  STL [R1+0x41c], R248 ;  /* 0x00041cf801007387 */ /* 0x000fe80000100800 */
[----:B------:R-:W5:Y:S01]  /*1b5a0*/  LDL.LU.64 R224, [R1+0x2d0] ;  /* 0x0002d00001e07983 */ /* 0x000f620000300a00 */
[----:B-1----:R-:W-:-:S03]  /*1b5b0*/  IMAD.MOV.U32 R0, RZ, RZ, R249 ;  /* 0x000000ffff007224 */ /* 0x002fc600078e00f9 */
[----:B------:R-:W5:Y:S04]  /*1b5c0*/  LDL.LU.64 R226, [R1+0x2e0] ;  /* 0x0002e00001e27983 */ /* 0x000f680000300a00 */
[----:B------:R1:W-:Y:S04]  /*1b5d0*/  STL [R1+0x418], R0 ;  /* 0x0004180001007387 */ /* 0x0003e80000100800 */
[----:B------:R1:W-:Y:S02]  /*1b5e0*/  STL [R1+0x424], R250 ;  /* 0x000424fa01007387 */ /* 0x0003e40000100800 */
[----:B-1----:R-:W-:-:S02]  /*1b5f0*/  IMAD.MOV.U32 R0, RZ, RZ, R251 ;  /* 0x000000ffff007224 */ /* 0x002fc400078e00fb */
[----:B------:R-:W-:Y:S04]  /*1b600*/  STL [R1+0x42c], R70 ;  /* 0x00042c4601007387 */ /* 0x000fe80000100800 */
[----:B------:R2:W-:Y:S04]  /*1b610*/  STL [R1+0x420], R0 ;  /* 0x0004200001007387 */ /* 0x0005e80000100800 */
        /* <DEDUP_REMOVED lines=17> */
[----:B--2---:R-:W-:-:S03]  /*1b730*/  MOV R0, R233 ;  /* 0x000000e900007202 */ /* 0x004fc60000000f00 */
[----:B------:R-:W-:Y:S04]  /*1b740*/  STL [R1+0x46c], R232 ;  /* 0x00046ce801007387 */ /* 0x000fe80000100800 */
[----:B---3--:R-:W-:Y:S04]  /*1b750*/  STL [R1+0x474], R234 ;  /* 0x000474ea01007387 */ /* 0x008fe80000100800 */
[----:B------:R1:W-:Y:S02]  /*1b760*/  STL [R1+0x468], R0 ;  /* 0x0004680001007387 */ /* 0x0003e40000100800 */
[----:B-1----:R-:W-:-:S02]  /*1b770*/  IMAD.MOV.U32 R0, RZ, RZ, R235 ;  /* 0x000000ffff007224 */ /* 0x002fc400078e00eb */
[----:B----4-:R-:W-:Y:S04]  /*1b780*/  STL [R1+0x47c], R228 ;  /* 0x00047ce401007387 */ /* 0x010fe80000100800 */
[----:B------:R1:W-:Y:S04]  /*1b790*/  STL [R1+0x470], R0 ;  /* 0x0004700001007387 */ /* 0x0003e80000100800 */
[----:B-----5:R-:W-:Y:S01]  /*1b7a0*/  STL [R1+0x484], R230 ;  /* 0x000484e601007387 */ /* 0x020fe20000100800 */
[----:B-1----:R-:W-:-:S05]  /*1b7b0*/  IMAD.MOV.U32 R0, RZ, RZ, R229 ;  /* 0x000000ffff007224 */ /* 0x002fca00078e00e5 */
[----:B------:R1:W-:Y:S04]  /*1b7c0*/  STL [R1+0x478], R0 ;  /* 0x0004780001007387 */ /* 0x0003e80000100800 */
[----:B------:R-:W-:Y:S01]  /*1b7d0*/  STL [R1+0x48c], R224 ;  /* 0x00048ce001007387 */ /* 0x000fe20000100800 */
        /* <DEDUP_REMOVED lines=14> */
[----:B------:R1:W-:Y:S04]  /*1b8c0*/  STL [R1+0x4a4], R250 ;  /* 0x0004a4fa01007387 */ /* 0x0003e80000100800 */
[----:B------:R-:W5:Y:S01]  /*1b8d0*/  LDL.LU.64 R228, [R1+0x340] ;  /* 0x0003400001e47983 */ /* 0x000f620000300a00 */
[----:B-1----:R-:W-:-:S03]  /*1b8e0*/  IMAD.MOV.U32 R0, RZ, RZ, R251 ;  /* 0x000000ffff007224 */ /* 0x002fc600078e00fb */
[----:B------:R-:W5:Y:S04]  /*1b8f0*/  LDL.LU.64 R230, [R1+0x350] ;  /* 0x0003500001e67983 */ /* 0x000f680000300a00 */
[----:B------:R2:W-:Y:S04]  /*1b900*/  STL [R1+0x4a0], R0 ;  /* 0x0004a00001007387 */ /* 0x0005e80000100800 */
        /* <DEDUP_REMOVED lines=53> */
[----:B------:R1:W-:Y:S04]  /*1bc60*/  STL [R1+0x534], R250 ;  /* 0x000534fa01007387 */ /* 0x0003e80000100800 */
[----:B------:R-:W5:Y:S01]  /*1bc70*/  LDL.LU.64 R228, [R1+0x5b8] ;  /* 0x0005b80001e47983 */ /* 0x000f620000300a00 */
[----:B-1----:R-:W-:-:S03]  /*1bc80*/  IMAD.MOV.U32 R0, RZ, RZ, R251 ;  /* 0x000000ffff007224 */ /* 0x002fc600078e00fb */
[----:B------:R-:W-:Y:S04]  /*1bc90*/  STL [R1+0x53c], R164 ;  /* 0x00053ca401007387 */ /* 0x000fe80000100800 */
        /* <DEDUP_REMOVED lines=16> */
[----:B------:R-:W5:Y:S01]  /*1bda0*/  LDL.LU.64 R250, [R1+0x310] ;  /* 0x0003100001fa7983 */ /* 0x000f620000300a00 */
        /* <DEDUP_REMOVED lines=23> */
[----:B------:R4:W-:Y:S04]  /*1bf20*/  STL [R1+0x5a4], R248 ;  /* 0x0005a4f801007387 */ /* 0x0009e80000100800 */
[----:B------:R-:W5:Y:S01]  /*1bf30*/  LDL.LU.64 R236, [R1+0x638] ;  /* 0x0006380001ec7983 */ /* 0x000f620000300a00 */
[----:B-1----:R-:W-:-:S03]  /*1bf40*/  IMAD.MOV.U32 R0, RZ, RZ, R249 ;  /* 0x000000ffff007224 */ /* 0x002fc600078e00f9 */
[----:B------:R-:W5:Y:S04]  /*1bf50*/  LDL.LU.64 R238, [R1+0x640] ;  /* 0x0006400001ee7983 */ /* 0x000f680000300a00 */
[----:B------:R1:W-:Y:S04]  /*1bf60*/  STL [R1+0x5a0], R0 ;  /* 0x0005a00001007387 */ /* 0x0003e80000100800 */
[----:B------:R-:W-:Y:S04]  /*1bf70*/  STL [R1+0x5ac], R230 ;  /* 0x0005ace601007387 */ /* 0x000fe80000100800 */
[----:B----4-:R-:W4:Y:S01]  /*1bf80*/  LDL.LU.64 R248, [R1+0x610] ;  /* 0x0006100001f87983 */ /* 0x010f220000300a00 */
[----:B-1----:R-:W-:-:S03]  /*1bf90*/  IMAD.MOV.U32 R0, RZ, RZ, R231 ;  /* 0x000000ffff007224 */ /* 0x002fc600078e00e7 */
[----:B------:R-:W4:Y:S04]  /*1bfa0*/  LDL.LU.64 R232, [R1+0x618] ;  /* 0x0006180001e87983 */ /* 0x000f280000300a00 */
[----:B------:R1:W-:Y:S04]  /*1bfb0*/  STL [R1+0x5a8], R0 ;  /* 0x0005a80001007387 */ /* 0x0003e80000100800 */
[----:B------:R-:W-:Y:S04]  /*1bfc0*/  STL [R1+0x5b4], R224 ;  /* 0x0005b4e001007387 */ /* 0x000fe80000100800 */
[----:B------:R-:W4:Y:S01]  /*1bfd0*/  LDL.LU.64 R234, [R1+0x620] ;  /* 0x0006200001ea7983 */ /* 0x000f220000300a00 */
[----:B-1----:R-:W-:-:S05]  /*1bfe0*/  MOV R0, R225 ;  /* 0x000000e100007202 */ /* 0x002fca0000000f00 */
[----:B------:R1:W-:Y:S04]  /*1bff0*/  STL [R1+0x5b0], R0 ;  /* 0x0005b00001007387 */ /* 0x0003e80000100800 */
[----:B------:R-:W-:Y:S04]  /*1c000*/  STL [R1+0x5bc], R226 ;  /* 0x0005bce201007387 */ /* 0x000fe80000100800 */
[----:B------:R-:W4:Y:S01]  /*1c010*/  LDL.LU.64 R228, [R1+0x628] ;  /* 0x0006280001e47983 */ /* 0x000f220000300a00 */
[----:B-1----:R-:W-:-:S05]  /*1c020*/  IMAD.MOV.U32 R0, RZ, RZ, R227 ;  /* 0x000000ffff007224 */ /* 0x002fca00078e00e3 */
[----:B------:R1:W-:Y:S04]  /*1c030*/  STL [R1+0x5b8], R0 ;  /* 0x0005b80001007387 */ /* 0x0003e80000100800 */
[----:B------:R1:W-:Y:S04]  /*1c040*/  STL [R1+0x5c4], R250 ;  /* 0x0005c4fa01007387 */ /* 0x0003e80000100800 */
[----:B------:R-:W4:Y:S01]  /*1c050*/  LDL.LU.64 R230, [R1+0x338] ;  /* 0x0003380001e67983 */ /* 0x000f220000300a00 */
[----:B-1----:R-:W-:-:S05]  /*1c060*/  IMAD.MOV.U32 R0, RZ, RZ, R251 ;  /* 0x000000ffff007224 */ /* 0x002fca00078e00fb */
[----:B------:R2:W-:Y:S04]  /*1c070*/  STL [R1+0x5c0], R0 ;  /* 0x0005c00001007387 */ /* 0x0005e80000100800 */
[----:B------:R-:W-:Y:S04]  /*1c080*/  STL [R1+0x5cc], R98 ;  /* 0x0005cc6201007387 */ /* 0x000fe80000100800 */
[----:B------:R-:W-:Y:S04]  /*1c090*/  STL [R1+0x5c8], R99 ;  /* 0x0005c86301007387 */ /* 0x000fe80000100800 */
[----:B------:R-:W4:Y:S04]  /*1c0a0*/  LDL.LU.64 R224, [R1+0x348] ;  /* 0x0003480001e07983 */ /* 0x000f280000300a00 */
[----:B------:R-:W-:Y:S04]  /*1c0b0*/  STL [R1+0x5d4], R102 ;  /* 0x0005d46601007387 */ /* 0x000fe80000100800 */
[----:B------:R-:W-:Y:S04]  /*1c0c0*/  STL [R1+0x5d0], R103 ;  /* 0x0005d06701007387 */ /* 0x000fe80000100800 */
[----:B------:R-:W4:Y:S04]  /*1c0d0*/  LDL.LU.64 R226, [R1+0x358] ;  /* 0x0003580001e27983 */ /* 0x000f280000300a00 */
[----:B------:R-:W-:Y:S04]  /*1c0e0*/  STL [R1+0x5dc], R104 ;  /* 0x0005dc6801007387 */ /* 0x000fe80000100800 */
[----:B------:R-:W-:Y:S04]  /*1c0f0*/  STL [R1+0x5d8], R105 ;  /* 0x0005d86901007387 */ /* 0x000fe80000100800 */
[----:B------:R-:W4:Y:S04]  /*1c100*/  LDL.LU.64 R250, [R1+0x368] ;  /* 0x0003680001fa7983 */ /* 0x000f280000300a00 */
[----:B------:R-:W-:Y:S04]  /*1c110*/  STL [R1+0x5e4], R106 ;  /* 0x0005e46a01007387 */ /* 0x000fe80000100800 */
[----:B------:R-:W-:Y:S01]  /*1c120*/  STL [R1+0x5e0], R107 ;  /* 0x0005e06b01007387 */ /* 0x000fe20000100800 */
[----:B--2---:R-:W-:-:S03]  /*1c130*/  MOV R0, R121 ;  /* 0x0000007900007202 */ /* 0x004fc60000000f00 */
[----:B------:R-:W-:Y:S04]  /*1c140*/  STL [R1+0x5ec], R120 ;  /* 0x0005ec7801007387 */ /* 0x000fe80000100800 */
[----:B---3--:R-:W-:Y:S04]  /*1c150*/  STL [R1+0x5f4], R122 ;  /* 0x0005f47a01007387 */ /* 0x008fe80000100800 */
[----:B------:R1:W-:Y:S02]  /*1c160*/  STL [R1+0x5e8], R0 ;  /* 0x0005e80001007387 */ /* 0x0003e40000100800 */
[----:B-1----:R-:W-:-:S02]  /*1c170*/  IMAD.MOV.U32 R0, RZ, RZ, R123 ;  /* 0x000000ffff007224 */ /* 0x002fc400078e007b */
[----:B-----5:R-:W-:Y:S04]  /*1c180*/  STL [R1+0x5fc], R236 ;  /* 0x0005fcec01007387 */ /* 0x020fe80000100800 */
[----:B------:R1:W-:Y:S04]  /*1c190*/  STL [R1+0x5f0], R0 ;  /* 0x0005f00001007387 */ /* 0x0003e80000100800 */
[----:B------:R-:W-:Y:S01]  /*1c1a0*/  STL [R1+0x604], R238 ;  /* 0x000604ee01007387 */ /* 0x000fe20000100800 */
[----:B-1----:R-:W-:-:S05]  /*1c1b0*/  IMAD.MOV.U32 R0, RZ, RZ, R237 ;  /* 0x000000ffff007224 */ /* 0x002fca00078e00ed */
[----:B------:R1:W-:Y:S04]  /*1c1c0*/  STL [R1+0x5f8], R0 ;  /* 0x0005f80001007387 */ /* 0x0003e80000100800 */
[----:B----4-:R-:W-:Y:S01]  /*1c1d0*/  STL [R1+0x60c], R248 ;  /* 0x00060cf801007387 */ /* 0x010fe20000100800 */
[----:B-1----:R-:W-:-:S05]  /*1c1e0*/  MOV R0, R239 ;  /* 0x000000ef00007202 */ /* 0x002fca0000000f00 */
[----:B------:R1:W-:Y:S04]  /*1c1f0*/  STL [R1+0x600], R0 ;  /* 0x0006000001007387 */ /* 0x0003e80000100800 */
[----:B------:R-:W-:Y:S01]  /*1c200*/  STL [R1+0x614], R232 ;  /* 0x000614e801007387 */ /* 0x000fe20000100800 */
[----:B-1----:R-:W-:-:S05]  /*1c210*/  IMAD.MOV.U32 R0, RZ, RZ, R249 ;  /* 0x000000ffff007224 */ /* 0x002fca00078e00f9 */
[----:B------:R1:W-:Y:S04]  /*1c220*/  STL [R1+0x608], R0 ;  /* 0x0006080001007387 */ /* 0x0003e80000100800 */
[----:B------:R-:W2:Y:S01]  /*1c230*/  LDL.LU.64 R248, [R1+0x670] ;  /* 0x0006700001f87983 */ /* 0x000ea20000300a00 */
[----:B-1----:R-:W-:-:S03]  /*1c240*/  IMAD.MOV.U32 R0, RZ, RZ, R233 ;  /* 0x000000ffff007224 */ /* 0x002fc600078e00e9 */
[----:B------:R-:W-:Y:S04]  /*1c250*/  STL [R1+0x61c], R234 ;  /* 0x00061cea01007387 */ /* 0x000fe80000100800 */
[----:B------:R1:W-:Y:S04]  /*1c260*/  STL [R1+0x610], R0 ;  /* 0x0006100001007387 */ /* 0x0003e80000100800 */
[----:B------:R-:W3:Y:S01]  /*1c270*/  LDL.LU.64 R238, [R1+0x678] ;  /* 0x0006780001ee7983 */ /* 0x000ee20000300a00 */
[----:B-1----:R-:W-:-:S03]  /*1c280*/  MOV R0, R235 ;  /* 0x000000eb00007202 */ /* 0x002fc60000000f00 */
[----:B------:R-:W-:Y:S04]  /*1c290*/  STL [R1+0x624], R228 ;  /* 0x000624e401007387 */ /* 0x000fe80000100800 */
[----:B------:R1:W-:Y:S04]  /*1c2a0*/  STL [R1+0x618], R0 ;  /* 0x0006180001007387 */ /* 0x0003e80000100800 */
[----:B------:R-:W4:Y:S01]  /*1c2b0*/  LDL.LU.64 R232, [R1+0x680] ;  /* 0x0006800001e87983 */ /* 0x000f220000300a00 */
[----:B-1----:R-:W-:-:S03]  /*1c2c0*/  IMAD.MOV.U32 R0, RZ, RZ, R229 ;  /* 0x000000ffff007224 */ /* 0x002fc600078e00e5 */
[----:B------:R-:W-:Y:S04]  /*1c2d0*/  STL [R1+0x62c], R230 ;  /* 0x00062ce601007387 */ /* 0x000fe80000100800 */
[----:B------:R1:W-:Y:S04]  /*1c2e0*/  STL [R1+0x620], R0 ;  /* 0x0006200001007387 */ /* 0x0003e80000100800 */
[----:B------:R-:W4:Y:S01]  /*1c2f0*/  LDL.LU.64 R234, [R1+0x688] ;  /* 0x0006880001ea7983 */ /* 0x000f220000300a00 */
[----:B-1----:R-:W-:-:S03]  /*1c300*/  IMAD.MOV.U32 R0, RZ, RZ, R231 ;  /* 0x000000ffff007224 */ /* 0x002fc600078e00e7 */
[----:B------:R-:W-:Y:S04]  /*1c310*/  STL [R1+0x634], R224 ;  /* 0x000634e001007387 */ /* 0x000fe80000100800 */
[----:B------:R1:W-:Y:S04]  /*1c320*/  STL [R1+0x628], R0 ;  /* 0x0006280001007387 */ /* 0x0003e80000100800 */
[----:B------:R-:W4:Y:S01]  /*1c330*/  LDL.LU.64 R228, [R1+0x690] ;  /* 0x0006900001e47983 */ /* 0x000f220000300a00 */
        /* <DEDUP_REMOVED lines=11> */
[----:B------:R-:W-:Y:S04]  /*1c3f0*/  STL [R1+0x648], R169 ;  /* 0x000648a901007387 */ /* 0x000fe80000100800 */
[----:B------:R-:W4:Y:S04]  /*1c400*/  LDL.LU.64 R230, [R1+0x6a8] ;  /* 0x0006a80001e67983 */ /* 0x000f280000300a00 */
[----:B------:R-:W-:Y:S04]  /*1c410*/  STL [R1+0x654], R170 ;  /* 0x000654aa01007387 */ /* 0x000fe80000100800 */
[----:B------:R-:W-:Y:S04]  /*1c420*/  STL [R1+0x650], R171 ;  /* 0x000650ab01007387 */ /* 0x000fe80000100800 */
[----:B------:R-:W-:Y:S04]  /*1c430*/  STL [R1+0x65c], R172 ;  /* 0x00065cac01007387 */ /* 0x000fe80000100800 */
[----:B------:R-:W4:Y:S04]  /*1c440*/  LDL.LU.64 R224, [R1+0x6b0] ;  /* 0x0006b00001e07983 */ /* 0x000f280000300a00 */
[----:B------:R-:W-:Y:S04]  /*1c450*/  STL [R1+0x658], R173 ;  /* 0x000658ad01007387 */ /* 0x000fe80000100800 */
[----:B------:R-:W-:Y:S04]  /*1c460*/  STL [R1+0x664], R174 ;  /* 0x000664ae01007387 */ /* 0x000fe80000100800 */
[----:B------:R-:W4:Y:S04]  /*1c470*/  LDL.LU.64 R226, [R1+0x6b8] ;  /* 0x0006b80001e27983 */ /* 0x000f280000300a00 */
[----:B------:R-:W-:Y:S04]  /*1c480*/  STL [R1+0x660], R175 ;  /* 0x000660af01007387 */ /* 0x000fe80000100800 */
[----:B--2---:R2:W-:Y:S01]  /*1c490*/  STL [R1+0x66c], R248 ;  /* 0x00066cf801007387 */ /* 0x0045e20000100800 */
[----:B-1----:R-:W-:-:S03]  /*1c4a0*/  MOV R0, R249 ;  /* 0x000000f900007202 */ /* 0x002fc60000000f00 */
[----:B------:R-:W5:Y:S04]  /*1c4b0*/  LDL.LU.64 R250, [R1+0x6c0] ;  /* 0x0006c00001fa7983 */ /* 0x000f680000300a00 */
[----:B---3--:R-:W-:Y:S04]  /*1c4c0*/  STL [R1+0x674], R238 ;  /* 0x000674ee01007387 */ /* 0x008fe80000100800 */
[----:B------:R1:W-:Y:S04]  /*1c4d0*/  STL [R1+0x668], R0 ;  /* 0x0006680001007387 */ /* 0x0003e80000100800 */
[----:B--2---:R-:W2:Y:S01]  /*1c4e0*/  LDL.LU.64 R248, [R1+0x6c8] ;  /* 0x0006c80001f87983 */ /* 0x004ea20000300a00 */
[----:B-1----:R-:W-:-:S03]  /*1c4f0*/  IMAD.MOV.U32 R0, RZ, RZ, R239 ;  /* 0x000000ffff007224 */ /* 0x002fc600078e00ef */
[----:B----4-:R-:W-:Y:S04]  /*1c500*/  STL [R1+0x67c], R232 ;  /* 0x00067ce801007387 */ /* 0x010fe80000100800 */
[----:B------:R1:W-:Y:S04]  /*1c510*/  STL [R1+0x670], R0 ;  /* 0x0006700001007387 */ /* 0x0003e80000100800 */
[----:B------:R-:W3:Y:S01]  /*1c520*/  LDL.LU.64 R238, [R1+0x280] ;  /* 0x0002800001ee7983 */ /* 0x000ee20000300a00 */
        /* <DEDUP_REMOVED lines=15> */
[----:B------:R-:W4:Y:S04]  /*1c620*/  LDL.LU.64 R120, [R1+0x6f0] ;  /* 0x0006f00001787983 */ /* 0x000f280000300a00 */
[----:B------:R-:W4:Y:S01]  /*1c630*/  LDL.LU.64 R122, [R1+0x6f8] ;  /* 0x0006f800017a7983 */ /* 0x000f220000300a00 */
[----:B-1----:R-:W-:-:S05]  /*1c640*/  MOV R0, R237 ;  /* 0x000000ed00007202 */ /* 0x002fca0000000f00 */
[----:B------:R1:W-:Y:S04]  /*1c650*/  STL [R1+0x698], R0 ;  /* 0x0006980001007387 */ /* 0x0003e80000100800 */
[----:B------:R1:W-:Y:S04]  /*1c660*/  STL [R1+0x6a4], R230 ;  /* 0x0006a4e601007387 */ /* 0x0003e80000100800 */
[----:B------:R-:W4:Y:S01]  /*1c670*/  LDL.LU.64 R236, [R1+0x700] ;  /* 0x0007000001ec7983 */ /* 0x000f220000300a00 */
[----:B-1----:R-:W-:-:S03]  /*1c680*/  IMAD.MOV.U32 R0, RZ, RZ, R231 ;  /* 0x000000ffff007224 */ /* 0x002fc600078e00e7 */
[----:B------:R-:W4:Y:S04]  /*1c690*/  LDL.LU.64 R230, [R1+0x708] ;  /* 0x0007080001e67983 */ /* 0x000f280000300a00 */
[----:B------:R1:W-:Y:S04]  /*1c6a0*/  STL [R1+0x6a0], R0 ;  /* 0x0006a00001007387 */ /* 0x0003e80000100800 */
[----:B------:R1:W-:Y:S02]  /*1c6b0*/  STL [R1+0x6ac], R224 ;  /* 0x0006ace001007387 */ /* 0x0003e40000100800 */
[----:B-1----:R-:W-:-:S02]  /*1c6c0*/  IMAD.MOV.U32 R0, RZ, RZ, R225 ;  /* 0x000000ffff007224 */ /* 0x002fc400078e00e1 */
[----:B------:R-:W4:Y:S04]  /*1c6d0*/  LDL.LU.64 R224, [R1+0x710] ;  /* 0x0007100001e07983 */ /* 0x000f280000300a00 */
[----:B------:R1:W-:Y:S04]  /*1c6e0*/  STL [R1+0x6a8], R0 ;  /* 0x0006a80001007387 */ /* 0x0003e80000100800 */
[----:B------:R1:W-:Y:S02]  /*1c6f0*/  STL [R1+0x6b4], R226 ;  /* 0x0006b4e201007387 */ /* 0x0003e40000100800 */
[----:B-1----:R-:W-:-:S02]  /*1c700*/  MOV R0, R227 ;  /* 0x000000e300007202 */ /* 0x002fc40000000f00 */
[----:B------:R-:W4:Y:S04]  /*1c710*/  LDL.LU.64 R226, [R1+0x718] ;  /* 0x0007180001e27983 */ /* 0x000f280000300a00 */
[----:B------:R1:W-:Y:S04]  /*1c720*/  STL [R1+0x6b0], R0 ;  /* 0x0006b00001007387 */ /* 0x0003e80000100800 */
[----:B-----5:R5:W-:Y:S01]  /*1c730*/  STL [R1+0x6bc], R250 ;  /* 0x0006bcfa01007387 */ /* 0x020be20000100800 */
[----:B-1----:R-:W-:-:S03]  /*1c740*/  IMAD.MOV.U32 R0, RZ, RZ, R251 ;  /* 0x000000ffff007224 */ /* 0x002fc600078e00fb */
[----:B-----5:R-:W5:Y:S04]  /*1c750*/  LDL.LU.64 R250, [R1+0x720] ;  /* 0x0007200001fa7983 */ /* 0x020f680000300a00 */
[----:B------:R1:W-:Y:S04]  /*1c760*/  STL [R1+0x6b8], R0 ;  /* 0x0006b80001007387 */ /* 0x0003e80000100800 */
[----:B--2---:R2:W-:Y:S01]  /*1c770*/  STL [R1+0x6c4], R248 ;  /* 0x0006c4f801007387 */ /* 0x0045e20000100800 */
[----:B-1----:R-:W-:-:S03]  /*1c780*/  IMAD.MOV.U32 R0, RZ, RZ, R249 ;  /* 0x000000ffff007224 */ /* 0x002fc600078e00f9 */
[----:B--2---:R-:W2:Y:S04]  /*1c790*/  LDL.LU.64 R248, [R1+0x728] ;  /* 0x0007280001f87983 */ /* 0x004ea80000300a00 */
[----:B------:R1:W-:Y:S04]  /*1c7a0*/  STL [R1+0x6c0], R0 ;  /* 0x0006c00001007387 */ /* 0x0003e80000100800 */
[----:B---3--:R3:W-:Y:S01]  /*1c7b0*/  STL [R1+0x6cc], R238 ;  /* 0x0006ccee01007387 */ /* 0x0087e20000100800 */
[----:B-1----:R-:W-:-:S03]  /*1c7c0*/  MOV R0, R239 ;  /* 0x000000ef00007202 */ /* 0x002fc60000000f00 */
[----:B---3--:R-:W3:Y:S04]  /*1c7d0*/  LDL.LU.64 R238, [R1+0x730] ;  /* 0x0007300001ee7983 */ /* 0x008ee80000300a00 */
[----:B------:R1:W-:Y:S04]  /*1c7e0*/  STL [R1+0x6c8], R0 ;  /* 0x0006c80001007387 */ /* 0x0003e80000100800 */
[----:B----4-:R4:W-:Y:S01]  /*1c7f0*/  STL [R1+0x6d4], R232 ;  /* 0x0006d4e801007387 */ /* 0x0109e20000100800 */
[----:B-1----:R-:W-:-:S03]  /*1c800*/  IMAD.MOV.U32 R0, RZ, RZ, R233 ;  /* 0x000000ffff007224 */ /* 0x002fc600078e00e9 */
[----:B----4-:R-:W4:Y:S04]  /*1c810*/  LDL.LU.64 R232, [R1+0x738] ;  /* 0x0007380001e87983 */ /* 0x010f280000300a00 */
        /* <DEDUP_REMOVED lines=9> */
[----:B------:R-:W-:Y:S01]  /*1c8b0*/  STL [R1+0x6ec], R120 ;  /* 0x0006ec7801007387 */ /* 0x000fe20000100800 */
[----:B-1----:R-:W-:-:S03]  /*1c8c0*/  IMAD.MOV.U32 R0, RZ, RZ, R121 ;  /* 0x000000ffff007224 */ /* 0x002fc600078e0079 */
[----:B------:R-:W-:Y:S04]  /*1c8d0*/  STL [R1+0x6f4], R122 ;  /* 0x0006f47a01007387 */ /* 0x000fe80000100800 */
[----:B------:R1:W-:Y:S04]  /*1c8e0*/  STL [R1+0x6e8], R0 ;  /* 0x0006e80001007387 */ /* 0x0003e80000100800 */
[----:B------:R-:W-:Y:S01]  /*1c8f0*/  STL [R1+0x6fc], R236 ;  /* 0x0006fcec01007387 */ /* 0x000fe20000100800 */
[----:B-1----:R-:W-:-:S05]  /*1c900*/  IMAD.MOV.U32 R0, RZ, RZ, R123 ;  /* 0x000000ffff007224 */ /* 0x002fca00078e007b */
[----:B------:R1:W-:Y:S04]  /*1c910*/  STL [R1+0x6f0], R0 ;  /* 0x0006f00001007387 */ /* 0x0003e80000100800 */
[----:B------:R-:W-:Y:S01]  /*1c920*/  STL [R1+0x704], R230 ;  /* 0x000704e601007387 */ /* 0x000fe20000100800 */
[----:B-1----:R-:W-:-:S05]  /*1c930*/  MOV R0, R237 ;  /* 0x000000ed00007202 */ /* 0x002fca0000000f00 */
[----:B------:R1:W-:Y:S02]  /*1c940*/  STL [R1+0x6f8], R0 ;  /* 0x0006f80001007387 */ /* 0x0003e40000100800 */
[----:B-1----:R-:W-:Y:S02]  /*1c950*/  IMAD.MOV.U32 R0, RZ, RZ, R231 ;  /* 0x000000ffff007224 */ /* 0x002fe400078e00e7 */
        /* <DEDUP_REMOVED lines=30> */
[----:B------:R1:W-:Y:S04]  /*1cb40*/  STL [R1+0x744], R228 ;  /* 0x000744e401007387 */ /* 0x0003e80000100800 */
[----:B------:R-:W4:Y:S01]  /*1cb50*/  LDL.LU.64 R122, [R1+0x7a0] ;  /* 0x0007a000017a7983 */ /* 0x000f220000300a00 */
[----:B-1----:R-:W-:-:S05]  /*1cb60*/  MOV R0, R229 ;  /* 0x000000e500007202 */ /* 0x002fca0000000f00 */
[----:B------:R1:W-:Y:S04]  /*1cb70*/  STL [R1+0x740], R0 ;  /* 0x0007400001007387 */ /* 0x0003e80000100800 */
[----:B------:R-:W-:Y:S04]  /*1cb80*/  STL [R1+0x74c], R244 ;  /* 0x00074cf401007387 */ /* 0x000fe80000100800 */
[----:B------:R-:W-:Y:S04]  /*1cb90*/  STL [R1+0x748], R245 ;  /* 0x000748f501007387 */ /* 0x000fe80000100800 */
[----:B------:R-:W4:Y:S04]  /*1cba0*/  LDL.LU.64 R236, [R1+0x7a8] ;  /* 0x0007a80001ec7983 */ /* 0x000f280000300a00 */
[----:B------:R-:W-:Y:S04]  /*1cbb0*/  STL [R1+0x754], R246 ;  /* 0x000754f601007387 */ /* 0x000fe80000100800 */
[----:B------:R-:W-:Y:S04]  /*1cbc0*/  STL [R1+0x750], R247 ;  /* 0x000750f701007387 */ /* 0x000fe80000100800 */
[----:B------:R-:W4:Y:S04]  /*1cbd0*/  LDL.LU.64 R228, [R1+0x7b0] ;  /* 0x0007b00001e47983 */ /* 0x000f280000300a00 */
[----:B------:R1:W-:Y:S02]  /*1cbe0*/  STL [R1+0x75c], R230 ;  /* 0x00075ce601007387 */ /* 0x0003e40000100800 */
[----:B-1----:R-:W-:-:S02]  /*1cbf0*/  IMAD.MOV.U32 R0, RZ, RZ, R231 ;  /* 0x000000ffff007224 */ /* 0x002fc400078e00e7 */
        /* <DEDUP_REMOVED lines=54> */
[----:B-----5:R5:W-:Y:S01]  /*1cf60*/  STL [R1+0x7cc], R250 ;  /* 0x0007ccfa01007387 */ /* 0x020be20000100800 */
[----:B-1----:R-:W-:-:S03]  /*1cf70*/  MOV R0, R251 ;  /* 0x000000fb00007202 */ /* 0x002fc60000000f00 */
[----:B-----5:R-:W5:Y:S04]  /*1cf80*/  LDL.LU.64 R250, [R1+0x828] ;  /* 0x0008280001fa7983 */ /* 0x020f680000300a00 */
[----:B------:R1:W-:Y:S04]  /*1cf90*/  STL [R1+0x7c8], R0 ;  /* 0x0007c80001007387 */ /* 0x0003e80000100800 */
[----:B--2---:R2:W-:Y:S01]  /*1cfa0*/  STL [R1+0x7d4], R248 ;  /* 0x0007d4f801007387 */ /* 0x0045e20000100800 */
[----:B-1----:R-:W-:-:S03]  /*1cfb0*/  IMAD.MOV.U32 R0, RZ, RZ, R249 ;  /* 0x000000ffff007224 */ /* 0x002fc600078e00f9 */
[----:B--2---:R-:W2:Y:S04]  /*1cfc0*/  LDL.LU.64 R248, [R1+0x830] ;  /* 0x0008300001f87983 */ /* 0x004ea80000300a00 */
[----:B------:R1:W-:Y:S04]  /*1cfd0*/  STL [R1+0x7d0], R0 ;  /* 0x0007d00001007387 */ /* 0x0003e80000100800 */
[----:B---3--:R3:W-:Y:S01]  /*1cfe0*/  STL [R1+0x7dc], R238 ;  /* 0x0007dcee01007387 */ /* 0x0087e20000100800 */
[----:B-1----:R-:W-:-:S03]  /*1cff0*/  IMAD.MOV.U32 R0, RZ, RZ, R239 ;  /* 0x000000ffff007224 */ /* 0x002fc600078e00ef */
[----:B---3--:R-:W3:Y:S04]  /*1d000*/  LDL.LU.64 R238, [R1+0x838] ;  /* 0x0008380001ee7983 */ /* 0x008ee80000300a00 */
[----:B------:R1:W-:Y:S04]  /*1d010*/  STL [R1+0x7d8], R0 ;  /* 0x0007d80001007387 */ /* 0x0003e80000100800 */
[----:B----4-:R4:W-:Y:S01]  /*1d020*/  STL [R1+0x7e4], R232 ;  /* 0x0007e4e801007387 */ /* 0x0109e20000100800 */
[----:B-1----:R-:W-:-:S03]  /*1d030*/  MOV R0, R233 ;  /* 0x000000e900007202 */ /* 0x002fc60000000f00 */
[----:B----4-:R-:W4:Y:S04]  /*1d040*/  LDL.LU.64 R232, [R1+0x840] ;  /* 0x0008400001e87983 */ /* 0x010f280000300a00 */
        /* <DEDUP_REMOVED lines=29> */
[----:B-----5:R5:W-:Y:S01]  /*1d220*/  STL [R1+0x824], R250 ;  /* 0x000824fa01007387 */ /* 0x020be20000100800 */
[----:B-1----:R-:W-:-:S03]  /*1d230*/  IMAD.MOV.U32 R0, RZ, RZ, R251 ;  /* 0x000000ffff007224 */ /* 0x002fc600078e00fb */
[----:B-----5:R-:W5:Y:S04]  /*1d240*/  LDL.LU.64 R250, [R1+0x880] ;  /* 0x0008800001fa7983 */ /* 0x020f680000300a00 */
[----:B------:R1:W-:Y:S04]  /*1d250*/  STL [R1+0x820], R0 ;  /* 0x0008200001007387 */ /* 0x0003e80000100800 */
[----:B--2---:R2:W-:Y:S01]  /*1d260*/  STL [R1+0x82c], R248 ;  /* 0x00082cf801007387 */ /* 0x0045e20000100800 */
[----:B-1----:R-:W-:-:S03]  /*1d270*/  MOV R0, R249 ;  /* 0x000000f900007202 */ /* 0x002fc60000000f00 */
[----:B--2---:R-:W2:Y:S04]  /*1d280*/  LDL.LU.64 R248, [R1+0x888] ;  /* 0x0008880001f87983 */ /* 0x004ea80000300a00 */
[----:B------:R1:W-:Y:S04]  /*1d290*/  STL [R1+0x828], R0 ;  /* 0x0008280001007387 */ /* 0x0003e80000100800 */
[----:B---3--:R3:W-:Y:S01]  /*1d2a0*/  STL [R1+0x834], R238 ;  /* 0x000834ee01007387 */ /* 0x0087e20000100800 */
[----:B-1----:R-:W-:-:S03]  /*1d2b0*/  IMAD.MOV.U32 R0, RZ, RZ, R239 ;  /* 0x000000ffff007224 */ /* 0x002fc600078e00ef */
[----:B---3--:R-:W3:Y:S04]  /*1d2c0*/  LDL.LU.64 R238, [R1+0x890] ;  /* 0x0008900001ee7983 */ /* 0x008ee80000300a00 */
[----:B------:R1:W-:Y:S04]  /*1d2d0*/  STL [R1+0x830], R0 ;  /* 0x0008300001007387 */ /* 0x0003e80000100800 */
[----:B----4-:R4:W-:Y:S01]  /*1d2e0*/  STL [R1+0x83c], R232 ;  /* 0x00083ce801007387 */ /* 0x0109e20000100800 */
[----:B-1----:R-:W-:-:S03]  /*1d2f0*/  IMAD.MOV.U32 R0, RZ, RZ, R233 ;  /* 0x000000ffff007224 */ /* 0x002fc600078e00e9 */
[----:B----4-:R-:W4:Y:S04]  /*1d300*/  LDL.LU.64 R232, [R1+0x898] ;  /* 0x0008980001e87983 */ /* 0x010f280000300a00 */
        /* <DEDUP_REMOVED lines=116> */
[----:B------:R5:W-:Y:S02]  /*1da50*/  STL [R1+0x920], R0 ;  /* 0x0009200001007387 */ /* 0x000be40000100800 */
[----:B-----5:R-:W-:Y:S02]  /*1da60*/  IMAD.MOV.U32 R0, RZ, RZ, R251 ;  /* 0x000000ffff007224 */ /* 0x020fe400078e00fb */
[----:B------:R1:W-:Y:S04]  /*1da70*/  STL [R1+0x92c], R250 ;  /* 0x00092cfa01007387 */ /* 0x0003e80000100800 */
[----:B-1----:R-:W5:Y:S04]  /*1da80*/  LDL.LU.64 R250, [R1+0x988] ;  /* 0x0009880001fa7983 */ /* 0x002f680000300a00 */
        /* <DEDUP_REMOVED lines=21> */
[----:B------:R-:W-:Y:S04]  /*1dbe0*/  STL [R1+0x95c], R236 ;  /* 0x00095cec01007387 */ /* 0x000fe80000100800 */
[----:B------:R-:W4:Y:S01]  /*1dbf0*/  LDL.LU.64 R120, [R1+0x9b8] ;  /* 0x0009b80001787983 */ /* 0x000f220000300a00 */
[----:B-1----:R-:W-:-:S05]  /*1dc00*/  IMAD.MOV.U32 R0, RZ, RZ, R237 ;  /* 0x000000ffff007224 */ /* 0x002fca00078e00ed */
[----:B------:R1:W-:Y:S04]  /*1dc10*/  STL [R1+0x958], R0 ;  /* 0x0009580001007387 */ /* 0x0003e80000100800 */
[----:B------:R1:W-:Y:S02]  /*1dc20*/  STL [R1+0x964], R228 ;  /* 0x000964e401007387 */ /* 0x0003e40000100800 */
[----:B-1----:R-:W-:Y:S02]  /*1dc30*/  MOV R0, R229 ;  /* 0x000000e500007202 */ /* 0x002fe40000000f00 */
        /* <DEDUP_REMOVED lines=13> */
[----:B------:R5:W-:Y:S02]  /*1dd10*/  STL [R1+0x978], R0 ;  /* 0x0009780001007387 */ /* 0x000be40000100800 */
[----:B-----5:R-:W-:Y:S02]  /*1dd20*/  IMAD.MOV.U32 R0, RZ, RZ, R251 ;  /* 0x000000ffff007224 */ /* 0x020fe400078e00fb */
[----:B------:R1:W-:Y:S04]  /*1dd30*/  STL [R1+0x984], R250 ;  /* 0x000984fa01007387 */ /* 0x0003e80000100800 */
[----:B-1----:R-:W5:Y:S04]  /*1dd40*/  LDL.LU.64 R250, [R1+0x220] ;  /* 0x0002200001fa7983 */ /* 0x002f680000300a00 */
[----:B------:R1:W-:Y:S04]  /*1dd50*/  STL [R1+0x980], R0 ;  /* 0x0009800001007387 */ /* 0x0003e80000100800 */
[----:B--2---:R-:W-:Y:S04]  /*1dd60*/  STL [R1+0x98c], R248 ;  /* 0x00098cf801007387 */ /* 0x004fe80000100800 */
[----:B------:R-:W2:Y:S01]  /*1dd70*/  LDL.LU.64 R236, [R1+0x218] ;  /* 0x0002180001ec7983 */ /* 0x000ea20000300a00 */
[----:B-1----:R-:W-:-:S05]  /*1dd80*/  IMAD.MOV.U32 R0, RZ, RZ, R249 ;  /* 0x000000ffff007224 */ /* 0x002fca00078e00f9 */
[----:B------:R1:W-:Y:S04]  /*1dd90*/  STL [R1+0x988], R0 ;  /* 0x0009880001007387 */ /* 0x0003e80000100800 */
[----:B---3--:R3:W-:Y:S01]  /*1dda0*/  STL [R1+0x994], R238 ;  /* 0x000994ee01007387 */ /* 0x0087e20000100800 */
[----:B-1----:R-:W-:-:S03]  /*1ddb0*/  MOV R0, R239 ;  /* 0x000000ef00007202 */ /* 0x002fc60000000f00 */
[----:B------:R-:W2:Y:S04]  /*1ddc0*/  LDL.LU.64 R248, [R1+0x9f0] ;  /* 0x0009f00001f87983 */ /* 0x000ea80000300a00 */
[----:B----4-:R-:W-:Y:S04]  /*1ddd0*/  STL [R1+0x99c], R232 ;  /* 0x00099ce801007387 */ /* 0x010fe80000100800 */
[----:B------:R1:W-:Y:S04]  /*1dde0*/  STL [R1+0x990], R0 ;  /* 0x0009900001007387 */ /* 0x0003e80000100800 */
[----:B---3--:R-:W3:Y:S01]  /*1ddf0*/  LDL.LU.64 R238, [R1+0x9f8] ;  /* 0x0009f80001ee7983 */ /* 0x008ee20000300a00 */
        /* <DEDUP_REMOVED lines=14> */
[----:B------:R1:W-:Y:S02]  /*1dee0*/  STL [R1+0x9b0], R0 ;  /* 0x0009b00001007387 */ /* 0x0003e40000100800 */
[----:B-1----:R-:W-:Y:S02]  /*1def0*/  IMAD.MOV.U32 R0, RZ, RZ, R229 ;  /* 0x000000ffff007224 */ /* 0x002fe400078e00e5 */
        /* <DEDUP_REMOVED lines=20> */
[----:B------:R-:W-:Y:S04]  /*1e040*/  STL [R1+0x9ec], R248 ;  /* 0x0009ecf801007387 */ /* 0x000fe80000100800 */
[----:B------:R1:W-:Y:S04]  /*1e050*/  STL [R1+0x9e0], R0 ;  /* 0x0009e00001007387 */ /* 0x0003e80000100800 */
[----:B--2---:R-:W2:Y:S01]  /*1e060*/  LDL.LU.64 R236, [R1+0xa40] ;  /* 0x000a400001ec7983 */ /* 0x004ea20000300a00 */
[----:B-1----:R-:W-:-:S03]  /*1e070*/  IMAD.MOV.U32 R0, RZ, RZ, R249 ;  /* 0x000000ffff007224 */ /* 0x002fc600078e00f9 */
[----:B---3--:R-:W-:Y:S04]  /*1e080*/  STL [R1+0x9f4], R238 ;  /* 0x0009f4ee01007387 */ /* 0x008fe80000100800 */
[----:B------:R1:W-:Y:S04]  /*1e090*/  STL [R1+0x9e8], R0 ;  /* 0x0009e80001007387 */ /* 0x0003e80000100800 */
[----:B------:R-:W3:Y:S01]  /*1e0a0*/  LDL.LU.64 R248, [R1+0xa48] ;  /* 0x000a480001f87983 */ /* 0x000ee20000300a00 */
[----:B-1----:R-:W-:-:S03]  /*1e0b0*/  MOV R0, R239 ;  /* 0x000000ef00007202 */ /* 0x002fc60000000f00 */
[----:B----4-:R-:W-:Y:S04]  /*1e0c0*/  STL [R1+0x9fc], R232 ;  /* 0x0009fce801007387 */ /* 0x010fe80000100800 */
        /* <DEDUP_REMOVED lines=21> */
[----:B------:R1:W-:Y:S04]  /*1e220*/  STL [R1+0xa24], R224 ;  /* 0x000a24e001007387 */ /* 0x0003e80000100800 */
[----:B------:R-:W4:Y:S01]  /*1e230*/  LDL.LU.64 R122, [R1+0xa80] ;  /* 0x000a8000017a7983 */ /* 0x000f220000300a00 */
[----:B-1----:R-:W-:-:S03]  /*1e240*/  MOV R0, R225 ;  /* 0x000000e100007202 */ /* 0x002fc60000000f00 */
[----:B------:R-:W-:Y:S04]  /*1e250*/  STL [R1+0xa2c], R226 ;  /* 0x000a2ce201007387 */ /* 0x000fe80000100800 */
[----:B------:R1:W-:Y:S04]  /*1e260*/  STL [R1+0xa20], R0 ;  /* 0x000a200001007387 */ /* 0x0003e80000100800 */
[----:B------:R-:W4:Y:S01]  /*1e270*/  LDL.LU.64 R224, [R1+0xa88] ;  /* 0x000a880001e07983 */ /* 0x000f220000300a00 */
[----:B-1----:R-:W-:-:S03]  /*1e280*/  IMAD.MOV.U32 R0, RZ, RZ, R227 ;  /* 0x000000ffff007224 */ /* 0x002fc600078e00e3 */
[----:B-----5:R-:W-:Y:S04]  /*1e290*/  STL [R1+0xa34], R250 ;  /* 0x000a34fa01007387 */ /* 0x020fe80000100800 */
[----:B------:R1:W-:Y:S04]  /*1e2a0*/  STL [R1+0xa28], R0 ;  /* 0x000a280001007387 */ /* 0x0003e80000100800 */
[----:B------:R-:W5:Y:S01]  /*1e2b0*/  LDL.LU.64 R226, [R1+0xa90] ;  /* 0x000a900001e27983 */ /* 0x000f620000300a00 */
[----:B-1----:R-:W-:-:S03]  /*1e2c0*/  IMAD.MOV.U32 R0, RZ, RZ, R251 ;  /* 0x000000ffff007224 */ /* 0x002fc600078e00fb */
[----:B------:R-:W5:Y:S04]  /*1e2d0*/  LDL.LU.64 R250, [R1+0xa98] ;  /* 0x000a980001fa7983 */ /* 0x000f680000300a00 */
        /* <DEDUP_REMOVED lines=19> */
[----:B------:R-:W-:Y:S04]  /*1e410*/  STL [R1+0xa64], R120 ;  /* 0x000a647801007387 */ /* 0x000fe80000100800 */
[----:B------:R1:W-:Y:S04]  /*1e420*/  STL [R1+0xa58], R0 ;  /* 0x000a580001007387 */ /* 0x0003e80000100800 */
[----:B------:R-:W4:Y:S01]  /*1e430*/  LDL.LU.64 R234, [R1+0xac0] ;  /* 0x000ac00001ea7983 */ /* 0x000f220000300a00 */
[----:B-1----:R-:W-:-:S03]  /*1e440*/  IMAD.MOV.U32 R0, RZ, RZ, R121 ;  /* 0x000000ffff007224 */ /* 0x002fc600078e0079 */
[----:B------:R-:W-:Y:S04]  /*1e450*/  STL [R1+0xa6c], R228 ;  /* 0x000a6ce401007387 */ /* 0x000fe80000100800 */
[----:B------:R1:W-:Y:S02]  /*1e460*/  STL [R1+0xa60], R0 ;  /* 0x000a600001007387 */ /* 0x0003e40000100800 */
[----:B-1----:R-:W-:Y:S02]  /*1e470*/  MOV R0, R229 ;  /* 0x000000e500007202 */ /* 0x002fe40000000f00 */
        /* <DEDUP_REMOVED lines=12> */
[----:B------:R5:W-:Y:S02]  /*1e540*/  STL [R1+0xa80], R0 ;  /* 0x000a800001007387 */ /* 0x000be40000100800 */
[----:B-----5:R-:W-:-:S02]  /*1e550*/  IMAD.MOV.U32 R0, RZ, RZ, R227 ;  /* 0x000000ffff007224 */ /* 0x020fc400078e00e3 */
[----:B------:R1:W-:Y:S04]  /*1e560*/  STL [R1+0xa8c], R226 ;  /* 0x000a8ce201007387 */ /* 0x0003e80000100800 */
[----:B------:R-:W-:Y:S04]  /*1e570*/  STL [R1+0xa94], R250 ;  /* 0x000a94fa01007387 */ /* 0x000fe80000100800 */
[----:B------:R5:W-:Y:S04]  /*1e580*/  STL [R1+0xa88], R0 ;  /* 0x000a880001007387 */ /* 0x000be80000100800 */
[----:B-1----:R-:W4:Y:S01]  /*1e590*/  LDL.LU.64 R226, [R1+0xae0] ;  /* 0x000ae00001e27983 */ /* 0x002f220000300a00 */
[----:B-----5:R-:W-:-:S03]  /*1e5a0*/  IMAD.MOV.U32 R0, RZ, RZ, R251 ;  /* 0x000000ffff007224 */ /* 0x020fc600078e00fb */
[----:B--2---:R-:W-:Y:S04]  /*1e5b0*/  STL [R1+0xa9c], R236 ;  /* 0x000a9cec01007387 */ /* 0x004fe80000100800 */
[----:B------:R1:W-:Y:S04]  /*1e5c0*/  STL [R1+0xa90], R0 ;  /* 0x000a900001007387 */ /* 0x0003e80000100800 */
[----:B------:R-:W2:Y:S01]  /*1e5d0*/  LDL.LU.64 R250, [R1+0xae8] ;  /* 0x000ae80001fa7983 */ /* 0x000ea20000300a00 */
[----:B-1----:R-:W-:-:S03]  /*1e5e0*/  MOV R0, R237 ;  /* 0x000000ed00007202 */ /* 0x002fc60000000f00 */
[----:B---3--:R-:W-:Y:S04]  /*1e5f0*/  STL [R1+0xaa4], R248 ;  /* 0x000aa4f801007387 */ /* 0x008fe80000100800 */
[----:B------:R1:W-:Y:S02]  /*1e600*/  STL [R1+0xa98], R0 ;  /* 0x000a980001007387 */ /* 0x0003e40000100800 */
[----:B-1----:R-:W-:Y:S02]  /*1e610*/  IMAD.MOV.U32 R0, RZ, RZ, R249 ;  /* 0x000000ffff007224 */ /* 0x002fe400078e00f9 */
[----:B------:R-:W3:Y:S04]  /*1e620*/  LDL.LU.64 R248, [R1+0xaf0] ;  /* 0x000af00001f87983 */ /* 0x000ee80000300a00 */
[----:B------:R1:W-:Y:S04]  /*1e630*/  STL [R1+0xaa0], R0 ;  /* 0x000aa00001007387 */ /* 0x0003e80000100800 */
[----:B----4-:R-:W-:Y:S04]  /*1e640*/  STL [R1+0xaac], R238 ;  /* 0x000aacee01007387 */ /* 0x010fe80000100800 */
[----:B------:R-:W4:Y:S01]  /*1e650*/  LDL.LU.64 R130, [R1+0xaf8] ;  /* 0x000af80001827983 */ /* 0x000f220000300a00 */
[----:B-1----:R-:W-:-:S03]  /*1e660*/  IMAD.MOV.U32 R0, RZ, RZ, R239 ;  /* 0x000000ffff007224 */ /* 0x002fc600078e00ef */
[----:B------:R-:W-:Y:S04]  /*1e670*/  STL [R1+0xab4], R232 ;  /* 0x000ab4e801007387 */ /* 0x000fe80000100800 */
[----:B------:R1:W-:Y:S04]  /*1e680*/  STL [R1+0xaa8], R0 ;  /* 0x000aa80001007387 */ /* 0x0003e80000100800 */
[----:B------:R-:W5:Y:S04]  /*1e690*/  LDL.LU.64 R124, [R1+0xb00] ;  /* 0x000b0000017c7983 */ /* 0x000f680000300a00 */
[----:B------:R-:W5:Y:S01]  /*1e6a0*/  LDL.LU.64 R126, [R1+0xb08] ;  /* 0x000b0800017e7983 */ /* 0x000f620000300a00 */
[----:B-1----:R-:W-:-:S05]  /*1e6b0*/  MOV R0, R233 ;  /* 0x000000e900007202 */ /* 0x002fca0000000f00 */
[----:B------:R1:W-:Y:S04]  /*1e6c0*/  STL [R1+0xab0], R0 ;  /* 0x000ab00001007387 */ /* 0x0003e80000100800 */
[----:B------:R-:W-:Y:S04]  /*1e6d0*/  STL [R1+0xabc], R234 ;  /* 0x000abcea01007387 */ /* 0x000fe80000100800 */
[----:B------:R-:W5:Y:S01]  /*1e6e0*/  LDL.LU.64 R120, [R1+0xb10] ;  /* 0x000b100001787983 */ /* 0x000f620000300a00 */
[----:B-1----:R-:W-:-:S03]  /*1e6f0*/  IMAD.MOV.U32 R0, RZ, RZ, R235 ;  /* 0x000000ffff007224 */ /* 0x002fc600078e00eb */
[----:B------:R-:W5:Y:S04]  /*1e700*/  LDL.LU.64 R122, [R1+0xb18] ;  /* 0x000b1800017a7983 */ /* 0x000f680000300a00 */
        /* <DEDUP_REMOVED lines=8> */
[----:B-1----:R-:W-:-:S03]  /*1e790*/  MOV R0, R231 ;  /* 0x000000e700007202 */ /* 0x002fc60000000f00 */
[----:B------:R-:W5:Y:S04]  /*1e7a0*/  LDL.LU.64 R234, [R1+0xb38] ;  /* 0x000b380001ea7983 */ /* 0x000f680000300a00 */
[----:B------:R1:W-:Y:S04]  /*1e7b0*/  STL [R1+0xac8], R0 ;  /* 0x000ac80001007387 */ /* 0x0003e80000100800 */
[----:B------:R-:W-:Y:S01]  /*1e7c0*/  STL [R1+0xad4], R224 ;  /* 0x000ad4e001007387 */ /* 0x000fe20000100800 */
[----:B-1----:R-:W-:-:S03]  /*1e7d0*/  IMAD.MOV.U32 R0, RZ, RZ, R225 ;  /* 0x000000ffff007224 */ /* 0x002fc600078e00e1 */
[----:B------:R-:W5:Y:S04]  /*1e7e0*/  LDL.LU.64 R228, [R1+0xb40] ;  /* 0x000b400001e47983 */ /* 0x000f680000300a00 */
[----:B------:R-:W5:Y:S04]  /*1e7f0*/  LDL.LU.64 R230, [R1+0xb48] ;  /* 0x000b480001e67983 */ /* 0x000f680000300a00 */
[----:B------:R1:W-:Y:S02]  /*1e800*/  STL [R1+0xad0], R0 ;  /* 0x000ad00001007387 */ /* 0x0003e40000100800 */
[----:B-1----:R-:W-:-:S02]  /*1e810*/  IMAD.MOV.U32 R0, RZ, RZ, R227 ;  /* 0x000000ffff007224 */ /* 0x002fc400078e00e3 */
[----:B------:R-:W-:Y:S04]  /*1e820*/  STL [R1+0xadc], R226 ;  /* 0x000adce201007387 */ /* 0x000fe80000100800 */
[----:B------:R-:W5:Y:S04]  /*1e830*/  LDL.LU.64 R224, [R1+0xb50] ;  /* 0x000b500001e07983 */ /* 0x000f680000300a00 */
[----:B--2---:R-:W-:Y:S04]  /*1e840*/  STL [R1+0xae4], R250 ;  /* 0x000ae4fa01007387 */ /* 0x004fe80000100800 */
[----:B------:R1:W-:Y:S02]  /*1e850*/  STL [R1+0xad8], R0 ;  /* 0x000ad80001007387 */ /* 0x0003e40000100800 */
[----:B-1----:R-:W-:-:S02]  /*1e860*/  MOV R0, R251 ;  /* 0x000000fb00007202 */ /* 0x002fc40000000f00 */
[----:B------:R-:W2:Y:S04]  /*1e870*/  LDL.LU.64 R250, [R1+0xb58] ;  /* 0x000b580001fa7983 */ /* 0x000ea80000300a00 */
[----:B------:R-:W2:Y:S04]  /*1e880*/  LDL.LU.64 R226, [R1+0xb60] ;  /* 0x000b600001e27983 */ /* 0x000ea80000300a00 */
[----:B------:R3:W-:Y:S02]  /*1e890*/  STL [R1+0xae0], R0 ;  /* 0x000ae00001007387 */ /* 0x0007e40000100800 */
[----:B---3--:R-:W-:-:S02]  /*1e8a0*/  IMAD.MOV.U32 R0, RZ, RZ, R249 ;  /* 0x000000ffff007224 */ /* 0x008fc400078e00f9 */
[----:B------:R1:W-:Y:S04]  /*1e8b0*/  STL [R1+0xaec], R248 ;  /* 0x000aecf801007387 */ /* 0x0003e80000100800 */
[----:B----4-:R-:W-:Y:S04]  /*1e8c0*/  STL [R1+0xaf4], R130 ;  /* 0x000af48201007387 */ /* 0x010fe80000100800 */
[----:B------:R3:W-:Y:S04]  /*1e8d0*/  STL [R1+0xae8], R0 ;  /* 0x000ae80001007387 */ /* 0x0007e80000100800 */
[----:B-1----:R-:W4:Y:S01]  /*1e8e0*/  LDL.64 R248, [R1+0xcf8] ;  /* 0x000cf80001f87983 */ /* 0x002f220000100a00 */
[----:B---3--:R-:W-:-:S03]  /*1e8f0*/  IMAD.MOV.U32 R0, RZ, RZ, R131 ;  /* 0x000000ffff007224 */ /* 0x008fc600078e0083 */
[----:B-----5:R-:W-:Y:S04]  /*1e900*/  STL [R1+0xafc], R124 ;  /* 0x000afc7c01007387 */ /* 0x020fe80000100800 */
        /* <DEDUP_REMOVED lines=27> */
[----:B------:R1:W-:Y:S02]  /*1eac0*/  STL [R1+0xb38], R0 ;  /* 0x000b380001007387 */ /* 0x0003e40000100800 */
[----:B-1----:R-:W-:Y:S02]  /*1ead0*/  MOV R0, R231 ;  /* 0x000000e700007202 */ /* 0x002fe40000000f00 */
[----:B------:R-:W-:Y:S04]  /*1eae0*/  STL [R1+0xb4c], R224 ;  /* 0x000b4ce001007387 */ /* 0x000fe80000100800 */
[----:B------:R1:W-:Y:S02]  /*1eaf0*/  STL [R1+0xb40], R0 ;  /* 0x000b400001007387 */ /* 0x0003e40000100800 */
[----:B-1----:R-:W-:-:S05]  /*1eb00*/  IMAD.MOV.U32 R0, RZ, RZ, R225 ;  /* 0x000000ffff007224 */ /* 0x002fca00078e00e1 */
[----:B------:R2:W-:Y:S02]  /*1eb10*/  STL [R1+0xb48], R0 ;  /* 0x000b480001007387 */ /* 0x0005e40000100800 */
[----:B--2---:R-:W-:Y:S02]  /*1eb20*/  MOV R0, R251 ;  /* 0x000000fb00007202 */ /* 0x004fe40000000f00 */
[----:B------:R-:W-:Y:S04]  /*1eb30*/  STL [R1+0xb54], R250 ;  /* 0x000b54fa01007387 */ /* 0x000fe80000100800 */
[----:B------:R-:W-:Y:S04]  /*1eb40*/  STL [R1+0xb5c], R226 ;  /* 0x000b5ce201007387 */ /* 0x000fe80000100800 */
[----:B------:R1:W-:Y:S02]  /*1eb50*/  STL [R1+0xb50], R0 ;  /* 0x000b500001007387 */ /* 0x0003e40000100800 */
[----:B-1----:R-:W-:Y:S01]  /*1eb60*/  IMAD.MOV.U32 R0, RZ, RZ, R227 ;  /* 0x000000ffff007224 */ /* 0x002fe200078e00e3 */
[----:B----4-:R-:W-:Y:S01]  /*1eb70*/  MOV R7, R249 ;  /* 0x000000f900077202 */ /* 0x010fe20000000f00 */
[----:B------:R-:W-:Y:S04]  /*1eb80*/  STL [R1+0xb64], R248 ;  /* 0x000b64f801007387 */ /* 0x000fe80000100800 */
[----:B------:R1:W-:Y:S04]  /*1eb90*/  STL [R1+0xb58], R0 ;  /* 0x000b580001007387 */ /* 0x0003e80000100800 */
[----:B------:R2:W-:Y:S04]  /*1eba0*/  STL [R1+0xb60], R7 ;  /* 0x000b600701007387 */ /* 0x0005e80000100800 */
        /* <DEDUP_REMOVED lines=81> */
[----:B------:R-:W4:Y:S04]  /*1f0c0*/  S2R R252, SR_TID.X ;  /* 0x0000000000fc7919 */ /* 0x000f280000002100 */
        /* <DEDUP_REMOVED lines=21> */
[----:B----4-:R-:W-:-:S03]  /*1f220*/  LOP3.LUT R4, R252, 0x7, RZ, 0xc0, !PT ;  /* 0x00000007fc047812 */ /* 0x010fc600078ec0ff */
[----:B------:R3:W-:Y:S01]  /*1f230*/  STL [R1+0x64], RZ ;  /* 0x000064ff01007387 */ /* 0x0007e20000100800 */
[----:B------:R-:W-:-:S03]  /*1f240*/  IMAD.MOV.U32 R3, RZ, RZ, 0x3f ;  /* 0x0000003fff037424 */ /* 0x000fc600078e00ff */
[----:B------:R3:W-:Y:S04]  /*1f250*/  STL [R1+0x68], RZ ;  /* 0x000068ff01007387 */ /* 0x0007e80000100800 */
[----:B------:R3:W-:Y:S01]  /*1f260*/  STL [R1+0x6c], RZ ;  /* 0x00006cff01007387 */ /* 0x0007e20000100800 */
[----:B-1----:R-:W-:-:S03]  /*1f270*/  IMAD.SHL.U32 R0, R252, 0x2, RZ ;  /* 0x00000002fc007824 */ /* 0x002fc600078e00ff */
[----:B------:R3:W-:Y:S04]  /*1f280*/  STL [R1+0x160], RZ ;  /* 0x000160ff01007387 */ /* 0x0007e80000100800 */
[----:B------:R3:W-:Y:S01]  /*1f290*/  STL [R1+0x164], RZ ;  /* 0x000164ff01007387 */ /* 0x0007e20000100800 */
[----:B------:R-:W-:-:S03]  /*1f2a0*/  IMAD R4, R4, 0x110, RZ ;  /* 0x0000011004047824 */ /* 0x000fc600078e02ff */
[----:B------:R3:W-:Y:S01]  /*1f2b0*/  STL [R1+0x168], RZ ;  /* 0x000168ff01007387 */ /* 0x0007e20000100800 */
[----:B------:R-:W-:-:S03]  /*1f2c0*/  IADD3 R251, R3, c[0x0][0x180], RZ ;  /* 0x0000600003fb7a10 */ /* 0x000fc60007ffe0ff */
[----:B------:R3:W-:Y:S01]  /*1f2d0*/  STL [R1+0x16c], RZ ;  /* 0x00016cff01007387 */ /* 0x0007e20000100800 */
[----:B------:R-:W-:-:S03]  /*1f2e0*/  LOP3.LUT R6, R252, 0x3, RZ, 0xc0, !PT ;  /* 0x00000003fc067812 */ /* 0x000fc600078ec0ff */
[----:B------:R3:W-:Y:S01]  /*1f2f0*/  STL [R1+0xe0], RZ ;  /* 0x0000e0ff01007387 */ /* 0x0007e20000100800 */
[----:B------:R-:W-:-:S03]  /*1f300*/  LOP3.LUT R5, R0, 0xc0, RZ, 0xc0, !PT ;  /* 0x000000c000057812 */ /* 0x000fc600078ec0ff */
[----:B------:R3:W-:Y:S04]  /*1f310*/  STL [R1+0xe4], RZ ;  /* 0x0000e4ff01007387 */ /* 0x0007e80000100800 */
[----:B------:R3:W-:Y:S01]  /*1f320*/  STL [R1+0xe8], RZ ;  /* 0x0000e8ff01007387 */ /* 0x0007e20000100800 */
[----:B------:R-:W-:-:S03]  /*1f330*/  SHF.R.S32.HI R3, RZ, 0x1f, R251 ;  /* 0x0000001fff037819 */ /* 0x000fc600000114fb */
[----:B------:R3:W-:Y:S01]  /*1f340*/  STL [R1+0xec], RZ ;  /* 0x0000ecff01007387 */ /* 0x0007e20000100800 */
[----:B--2---:R-:W-:-:S03]  /*1f350*/  LOP3.LUT R7, R4, 0x30, R0, 0x78, !PT ;  /* 0x0000003004077812 */ /* 0x004fc600078e7800 */
[----:B------:R3:W-:Y:S01]  /*1f360*/  STL [R1+0x70], RZ ;  /* 0x000070ff01007387 */ /* 0x0007e20000100800 */
[----:B------:R-:W-:-:S03]  /*1f370*/  IMAD R4, R6, 0x820, RZ ;  /* 0x0000082006047824 */ /* 0x000fc600078e02ff */
[----:B------:R3:W-:Y:S01]  /*1f380*/  STL [R1+0x74], RZ ;  /* 0x000074ff01007387 */ /* 0x0007e20000100800 */
[----:B------:R-:W-:-:S03]  /*1f390*/  LOP3.LUT R0, R5, 0x1c, R252, 0xf8, !PT ;  /* 0x0000001c05007812 */ /* 0x000fc600078ef8fc */
[----:B------:R3:W-:Y:S01]  /*1f3a0*/  STL [R1+0x78], RZ ;  /* 0x000078ff01007387 */ /* 0x0007e20000100800 */
[----:B------:R-:W-:-:S03]  /*1f3b0*/  SHF.R.S32.HI R5, RZ, 0x1f, R2 ;  /* 0x0000001fff057819 */ /* 0x000fc60000011402 */
[----:B------:R3:W-:Y:S01]  /*1f3c0*/  STL [R1+0x7c], RZ ;  /* 0x00007cff01007387 */ /* 0x0007e20000100800 */
[----:B------:R-:W-:-:S03]  /*1f3d0*/  LEA.HI R3, R3, R251, RZ, 0x6 ;  /* 0x000000fb03037211 */ /* 0x000fc600078f30ff */
[----:B------:R3:W-:Y:S01]  /*1f3e0*/  STL [R1+0x50], RZ ;  /* 0x000050ff01007387 */ /* 0x0007e20000100800 */
[----:B------:R-:W-:-:S03]  /*1f3f0*/  LOP3.LUT R4, R4, R0, RZ, 0x3c, !PT ;  /* 0x0000000004047212 */ /* 0x000fc600078e3cff */
[----:B------:R3:W-:Y:S01]  /*1f400*/  STL [R1+0x54], RZ ;  /* 0x000054ff01007387 */ /* 0x0007e20000100800 */
[----:B------:R-:W-:-:S03]  /*1f410*/  SHF.L.U64.HI R0, R2, 0x2, R5 ;  /* 0x0000000202007819 */ /* 0x000fc60000010205 */
[----:B------:R3:W-:Y:S01]  /*1f420*/  STL [R1+0x58], RZ ;  /* 0x000058ff01007387 */ /* 0x0007e20000100800 */
[----:B------:R-:W-:-:S03]  /*1f430*/  SHF.R.S32.HI R2, RZ, 0x6, R3 ;  /* 0x00000006ff027819 */ /* 0x000fc60000011403 */
[----:B------:R3:W-:Y:S04]  /*1f440*/  STL [R1+0x5c], RZ ;  /* 0x00005cff01007387 */ /* 0x0007e80000100800 */
[----:B------:R3:W-:Y:S04]  /*1f450*/  STL [R1+0x40], RZ ;  /* 0x000040ff01007387 */ /* 0x0007e80000100800 */
[----:B------:R3:W-:Y:S04]  /*1f460*/  STL [R1+0x44], RZ ;  /* 0x000044ff01007387 */ /* 0x0007e80000100800 */
[----:B------:R3:W-:Y:S01]  /*1f470*/  STL [R1+0x48], RZ ;  /* 0x000048ff01007387 */ /* 0x0007e20000100800 */
[----:B------:R-:W-:-:S03]  /*1f480*/  IADD3 R5, R2, -0x5, RZ ;  /* 0xfffffffb02057810 */ /* 0x000fc60007ffe0ff */
[----:B------:R3:W-:Y:S01]  /*1f490*/  STL [R1+0x4c], RZ ;  /* 0x00004cff01007387 */ /* 0x0007e20000100800 */
[----:B------:R-:W-:-:S03]  /*1f4a0*/  LOP3.LUT R2, R4, 0x20, RZ, 0x3c, !PT ;  /* 0x0000002004027812 */ /* 0x000fc600078e3cff */
[----:B------:R3:W-:Y:S04]  /*1f4b0*/  STL [R1+0x20], RZ ;  /* 0x000020ff01007387 */ /* 0x0007e80000100800 */
[----:B------:R3:W-:Y:S04]  /*1f4c0*/  STL [R1+0x24], RZ ;  /* 0x000024ff01007387 */ /* 0x0007e80000100800 */
[----:B------:R3:W-:Y:S04]  /*1f4d0*/  STL [R1+0x28], RZ ;  /* 0x000028ff01007387 */ /* 0x0007e80000100800 */
[----:B------:R3:W-:Y:S04]  /*1f4e0*/  STL [R1+0x2c], RZ ;  /* 0x00002cff01007387 */ /* 0x0007e80000100800 */
[----:B------:R3:W-:Y:S04]  /*1f4f0*/  STL [R1], RZ ;  /* 0x000000ff01007387 */ /* 0x0007e80000100800 */
[----:B------:R3:W-:Y:S04]  /*1f500*/  STL [R1+0x4], RZ ;  /* 0x000004ff01007387 */ /* 0x0007e80000100800 */
[----:B------:R3:W-:Y:S04]  /*1f510*/  STL [R1+0x8], RZ ;  /* 0x000008ff01007387 */ /* 0x0007e80000100800 */
[----:B------:R3:W-:Y:S04]  /*1f520*/  STL [R1+0xc], RZ ;  /* 0x00000cff01007387 */ /* 0x0007e80000100800 */
[----:B------:R3:W-:Y:S01]  /*1f530*/  STL [R1+0xd20], R2 ;  /* 0x000d200201007387 */ /* 0x0007e20000100800 */
[----:B------:R-:W-:Y:S01]  /*1f540*/  USHF.R.S32.HI UR6, URZ, 0x1f, UR4 ;  /* 0x0000001f3f067899 */ /* 0x000fe20008011404 */
        /* <DEDUP_REMOVED lines=62> */
[----:B------:R-:W-:Y:S01]  /*1f930*/  LOP3.LUT R3, R7, 0x40, RZ, 0x3c, !PT ;  /* 0x0000004007037812 */ /* 0x000fe200078e3cff */
[----:B------:R-:W-:-:S02]  /*1f940*/  USHF.L.U32 UR7, UR4, 0x2, URZ ;  /* 0x0000000204077899 */ /* 0x000fc4000800063f */
[----:B------:R-:W-:Y:S02]  /*1f950*/  USHF.L.U64.HI UR6, UR4, 0x2, UR6 ;  /* 0x0000000204067899 */ /* 0x000fe40008010206 */
[----:B------:R-:W-:Y:S02]  /*1f960*/  UMOV UR5, 0x4 ;  /* 0x0000000400057882 */ /* 0x000fe40000000000 */
[----:B---3--:R-:W-:Y:S02]  /*1f970*/  UMOV UR4, 0xffffffff ;  /* 0xffffffff00047882 */ /* 0x008fe40000000000 */
.L_x_1:
[----:B------:R-:W2:Y:S01]  /*1f980*/  LDL R6, [R1+0xd20] ;  /* 0x000d200001067983 */ /* 0x000ea20000100800 */
[----:B------:R-:W-:Y:S01]  /*1f990*/  UIADD3 UR4, UR4, 0x1, URZ ;  /* 0x0000000104047890 */ /* 0x000fe2000fffe03f */
[----:B------:R-:W-:-:S04]  /*1f9a0*/  DEPBAR.LE SB0, 0x8 ;  /* 0x000082000000791a */ /* 0x000fc80000000000 */
[----:B---3--:R-:W1:Y:S01]  /*1f9b0*/  S2R R3, SR_TID.X ;  /* 0x0000000000037919 */ /* 0x008e620000002100 */
[----:B------:R-:W-:-:S03]  /*1f9c0*/  UISETP.GT.AND UP0, UPT, UR4, 0x4, UPT ;  /* 0x000000040400788c */ /* 0x000fc6000bf04270 */
[----:B------:R-:W3:Y:S01]  /*1f9d0*/  S2R R4, SR_TID.X ;  /* 0x0000000000047919 */ /* 0x000ee20000002100 */
[----:B------:R-:W-:-:S03]  /*1f9e0*/  USEL UR4, UR4, URZ, !UP0 ;  /* 0x0000003f04047287 */ /* 0x000fc6000c000000 */
[----:B------:R-:W-:Y:S03]  /*1f9f0*/  STL [R1+0x12d4], R232 ;  /* 0x0012d4e801007387 */ /* 0x000fe60000100800 */
[----:B------:R-:W-:Y:S01]  /*1fa00*/  IMAD.U32 R2, RZ, RZ, UR4 ;  /* 0x00000004ff027e24 */ /* 0x000fe2000f8e00ff */
[----:B------:R-:W-:Y:S01]  /*1fa10*/  STL [R1+0x12d0], R233 ;  /* 0x0012d0e901007387 */ /* 0x000fe20000100800 */
[----:B------:R-:W-:-:S03]  /*1fa20*/  IMAD.U32 R252, RZ, RZ, UR4 ;  /* 0x00000004fffc7e24 */ /* 0x000fc6000f8e00ff */
[----:B------:R-:W-:Y:S04]  /*1fa30*/  STL [R1+0x12cc], R234 ;  /* 0x0012ccea01007387 */ /* 0x000fe80000100800 */
[----:B------:R-:W-:Y:S01]  /*1fa40*/  STL [R1+0x12c8], R235 ;  /* 0x0012c8eb01007387 */ /* 0x000fe20000100800 */
[C---:B-1----:R-:W-:Y:S01]  /*1fa50*/  IMAD.SHL.U32 R7, R3.reuse, 0x2, RZ ;  /* 0x0000000203077824 */ /* 0x042fe200078e00ff */
[----:B------:R-:W-:Y:S02]  /*1fa60*/  LOP3.LUT R5, R3, 0x3, RZ, 0xc0, !PT ;  /* 0x0000000303057812 */ /* 0x000fe400078ec0ff */
[----:B------:R-:W-:Y:S02]  /*1fa70*/  STL [R1+0x12c4], R228 ;  /* 0x0012c4e401007387 */ /* 0x000fe40000100800 */
[----:B------:R-:W-:Y:S01]  /*1fa80*/  LOP3.LUT R7, R7, 0xc0, RZ, 0xc0, !PT ;  /* 0x000000c007077812 */ /* 0x000fe200078ec0ff */
[----:B------:R-:W-:Y:S01]  /*1fa90*/  IMAD R5, R5, 0x820, RZ ;  /* 0x0000082005057824 */ /* 0x000fe200078e02ff */
[----:B------:R-:W-:Y:S02]  /*1faa0*/  STL [R1+0x12c0], R229 ;  /* 0x0012c0e501007387 */ /* 0x000fe40000100800 */
[----:B------:R-:W-:-:S02]  /*1fab0*/  LOP3.LUT R7, R7, 0x1c, R3, 0xf8, !PT ;  /* 0x0000001c07077812 */ /* 0x000fc400078ef803 */
[----:B------:R-:W-:Y:S01]  /*1fac0*/  MOV R3, UR4 ;  /* 0x0000000400037c02 */ /* 0x000fe20008000f00 */
[----:B------:R-:W-:Y:S01]  /*1fad0*/  STL [R1+0x12bc], R230 ;  /* 0x0012bce601007387 */ /* 0x000fe20000100800 */
[----:B------:R-:W-:-:S03]  /*1fae0*/  LOP3.LUT R5, R5, R7, RZ, 0x3c, !PT ;  /* 0x0000000705057212 */ /* 0x000fc600078e3cff */
[----:B------:R-:W-:Y:S02]  /*1faf0*/  STL [R1+0x12b8], R231 ;  /* 0x0012b8e701007387 */ /* 0x000fe40000100800 */
[----:B------:R-:W-:Y:S01]  /*1fb00*/  IMAD R2, R2, 0x20000, R5 ;  /* 0x0002000002027824 */ /* 0x000fe200078e0205 */
[C---:B---3--:R-:W-:Y:S01]  /*1fb10*/  SHF.L.U32 R5, R4.reuse, 0x1, RZ ;  /* 0x0000000104057819 */ /* 0x048fe200000006ff */
[----:B------:R-:W-:Y:S01]  /*1fb20*/  BAR.SYNC.DEFER_BLOCKING 0x0 ;  /* 0x0000000000007b1d */ /* 0x000fe20000010000 */
[----:B------:R-:W-:-:S05]  /*1fb30*/  LOP3.LUT R4, R4, 0x7, RZ, 0xc0, !PT ;  /* 0x0000000704047812 */ /* 0x000fca00078ec0ff */
[----:B------:R-:W-:Y:S01]  /*1fb40*/  IMAD R4, R4, 0x110, RZ ;  /* 0x0000011004047824 */ /* 0x000fe200078e02ff */
[----:B------:R-:W-:Y:S04]  /*1fb50*/  STL [R1+0x12b4], R224 ;  /* 0x0012b4e001007387 */ /* 0x000fe80000100800 */
[----:B------:R-:W-:Y:S01]  /*1fb60*/  LOP3.LUT R4, R4, 0x30, R5, 0x78, !PT ;  /* 0x0000003004047812 */ /* 0x000fe200078e7805 */
[----:B------:R-:W-:Y:S04]  /*1fb70*/  STL [R1+0x12b0], R225 ;  /* 0x0012b0e101007387 */ /* 0x000fe80000100800 */
[----:B------:R-:W-:Y:S01]  /*1fb80*/  IMAD R252, R252, 0x4000, R4 ;  /* 0x00004000fcfc7824 */ /* 0x000fe200078e0204 */
[----:B------:R-:W-:Y:S04]  /*1fb90*/  STL [R1+0x12ac], R226 ;  /* 0x0012ace201007387 */ /* 0x000fe80000100800 */
[----:B------:R-:W-:Y:S04]  /*1fba0*/  STL [R1+0x12a8], R227 ;  /* 0x0012a8e301007387 */ /* 0x000fe80000100800 */
[----:B------:R-:W-:Y:S04]  /*1fbb0*/  LDS R244, [R2] ;  /* 0x0000000002f47984 */ /* 0x000fe80000000800 */
[----:B------:R-:W-:Y:S04]  /*1fbc0*/  LDS R246, [R2+0x2000] ;  /* 0x0020000002f67984 */ /* 0x000fe80000000800 */
[----:B------:R-:W1:Y:S04]  /*1fbd0*/  LDSM.16.M88.4 R48, [R252+0xa0000] ;  /* 0x0a000000fc30783b */ /* 0x000e680000000200 */
[----:B------:R-:W3:Y:S04]  /*1fbe0*/  LDSM.16.M88.4 R44, [R252+0xa0800] ;  /* 0x0a080000fc2c783b */ /* 0x000ee80000000200 */
[----:B------:R-:W4:Y:S04]  /*1fbf0*/  LDSM.16.M88.4 R56, [R252+0xa1000] ;  /* 0x0a100000fc38783b */ /* 0x000f280000000200 */
[----:B------:R-:W-:Y:S04]  /*1fc00*/  STL.64 [R1+0x1240], R250 ;  /* 0x001240fa01007387 */ /* 0x000fe80000100a00 */
[----:B------:R-:W-:Y:S04]  /*1fc10*/  STL.64 [R1+0x1238], R248 ;  /* 0x001238f801007387 */ /* 0x000fe80000100a00 */
[----:B------:R-:W5:Y:S04]  /*1fc20*/  LDSM.16.M88.4 R52, [R252+0xa1800] ;  /* 0x0a180000fc34783b */ /* 0x000f680000000200 */
[----:B------:R-:W-:Y:S04]  /*1fc30*/  LDSM.16.M88.4 R64, [R252+0xa2000] ;  /* 0x0a200000fc40783b */ /* 0x000fe80000000200 */
[----:B------:R-:W-:Y:S04]  /*1fc40*/  LDSM.16.M88.4 R60, [R252+0xa2800] ;  /* 0x0a280000fc3c783b */ /* 0x000fe80000000200 */
[----:B------:R-:W-:Y:S04]  /*1fc50*/  LDSM.16.M88.4 R40, [R252+0xa3000] ;  /* 0x0a300000fc28783b */ /* 0x000fe80000000200 */
[----:B------:R-:W-:Y:S04]  /*1fc60*/  STL [R1+0xd68], R0 ;  /* 0x000d680001007387 */ /* 0x000fe80000100800 */
[----:B-1----:R-:W-:Y:S04]  /*1fc70*/  STL [R1+0x1230], R50 ;  /* 0x0012303201007387 */ /* 0x002fe80000100800 */
[----:B------:R-:W-:Y:S04]  /*1fc80*/  STL [R1+0x122c], R51 ;  /* 0x00122c3301007387 */ /* 0x000fe80000100800 */
[----:B---3--:R-:W-:Y:S04]  /*1fc90*/  STL [R1+0x1224], R46 ;  /* 0x0012242e01007387 */ /* 0x008fe80000100800 */
[----:B------:R-:W-:Y:S04]  /*1fca0*/  STL [R1+0x1220], R47 ;  /* 0x0012202f01007387 */ /* 0x000fe80000100800 */
[----:B----4-:R-:W-:Y:S04]  /*1fcb0*/  STL [R1+0x121c], R58 ;  /* 0x00121c3a01007387 */ /* 0x010fe80000100800 */
[----:B------:R-:W-:Y:S04]  /*1fcc0*/  STL [R1+0x1218], R59 ;  /* 0x0012183b01007387 */ /* 0x000fe80000100800 */
[----:B-----5:R-:W-:Y:S04]  /*1fcd0*/  STL [R1+0x1228], R55 ;  /* 0x0012283701007387 */ /* 0x020fe80000100800 */
[----:B------:R-:W-:Y:S04]  /*1fce0*/  LDSM.16.M88.4 R36, [R252+0xa3800] ;  /* 0x0a380000fc24783b */ /* 0x000fe80000000200 */
[----:B------:R-:W-:Y:S04]  /*1fcf0*/  LDS R28, [R2+0x100] ;  /* 0x00010000021c7984 */ /* 0x000fe80000000800 */
[----:B------:R-:W-:Y:S04]  /*1fd00*/  LDS R30, [R2+0x2100] ;  /* 0x00210000021e7984 */ /* 0x000fe80000000800 */
[----:B------:R-:W-:Y:S04]  /*1fd10*/  STL [R1+0x1060], R252 ;  /* 0x001060fc01007387 */ /* 0x000fe80000100800 */
[----:B------:R-:W-:Y:S04]  /*1fd20*/  LDS R92, [R2+0x200] ;  /* 0x00020000025c7984 */ /* 0x000fe80000000800 */
[----:B------:R-:W-:Y:S01]  /*1fd30*/  LDS R94, [R2+0x2200] ;  /* 0x00220000025e7984 */ /* 0x000fe20000000800 */
[----:B--2---:R-:W-:-:S05]  /*1fd40*/  IMAD R3, R3, 0x20000, R6 ;  /* 0x0002000003037824 */ /* 0x004fca00078e0206 */
[----:B------:R-:W-:Y:S04]  /*1fd50*/  LDS R245, [R3] ;  /* 0x0000000003f57984 */ /* 0x000fe80000000800 */
[----:B------:R-:W1:Y:S04]  /*1fd60*/  LDS R247, [R3+0x2000] ;  /* 0x0020000003f77984 */ /* 0x000e680000000800 */
[----:B------:R-:W-:Y:S04]  /*1fd70*/  LDS R29, [R3+0x100] ;  /* 0x00010000031d7984 */ /* 0x000fe80000000800 */
[----:B------:R-:W2:Y:S04]  /*1fd80*/  LDS R31, [R3+0x2100] ;  /* 0x00210000031f7984 */ /* 0x000ea80000000800 */
[----:B------:R-:W-:Y:S04]  /*1fd90*/  LDS R93, [R3+0x200] ;  /* 0x00020000035d7984 */ /* 0x000fe80000000800 */
[----:B------:R-:W3:Y:S01]  /*1fda0*/  LDS R95, [R3+0x2200] ;  /* 0x00220000035f7984 */ /* 0x000ee20000000800 */
[C---:B-1----:R-:W-:Y:S11]  /*1fdb0*/  HMMA.1688.F32.TF32 R4, R244.reuse, R48, R160 ;  /* 0x00000030f404723c */ /* 0x042ff600000810a0 */
[----:B------:R-:W-:Y:S11]  /*1fdc0*/  @!UPT UIADD3 URZ, URZ, URZ, URZ ;  /* 0x0000003f3f3ff290 */ /* 0x000ff6000fffe03f */
[----:B------:R-:W-:Y:S02]  /*1fdd0*/  @!UPT UIADD3 URZ, URZ, URZ, URZ ;  /* 0x0000003f3f3ff290 */ /* 0x000fe4000fffe03f */
[----:B------:R-:W-:Y:S01]  /*1fde0*/  MOV R251, R4 ;  /* 0x0000000400fb7202 */ /* 0x000fe20000000f00 */
[----:B------:R-:W-:Y:S01]  /*1fdf0*/  IMAD.MOV.U32 R250, RZ, RZ, R5 ;  /* 0x000000fffffa7224 */ /* 0x000fe200078e0005 */
[----:B------:R-:W-:Y:S01]  /*1fe00*/  MOV R248, R7 ;  /* 0x0000000700f87202 */ /* 0x000fe20000000f00 */
[----:B------:R-:W-:Y:S02]  /*1fe10*/  IMAD.MOV.U32 R249, RZ, RZ, R6 ;  /* 0x000000fffff97224 */ /* 0x000fe400078e0006 */
[----:B------:R-:W-:Y:S01]  /*1fe20*/  HMMA.1688.F32.TF32 R4, R244, R44, R156 ;  /* 0x0000002cf404723c */ /* 0x000fe2000008109c */
[----:B------:R-:W-:Y:S04]  /*1fe30*/  LDS R156, [R2+0x400] ;  /* 0x00040000029c7984 */ /* 0x000fe80000000800 */
[----:B------:R-:W-:Y:S03]  /*1fe40*/  LDS R158, [R2+0x2400] ;  /* 0x00240000029e7984 */ /* 0x000fe60000000800 */
[----:B--2---:R-:W-:Y:S01]  /*1fe50*/  HMMA.1688.F32.TF32 R240, R28, R48, R240 ;  /* 0x000000301cf0723c */ /* 0x004fe200000810f0 */
[----:B------:R-:W-:Y:S04]  /*1fe60*/  LDS R157, [R3+0x400] ;  /* 0x00040000039d7984 */ /* 0x000fe80000000800 */
[----:B------:R-:W-:Y:S11]  /*1fe70*/  LDS R159, [R3+0x2400] ;  /* 0x00240000039f7984 */ /* 0x000ff60000000800 */
[----:B------:R-:W-:Y:S01]  /*1fe80*/  IMAD.MOV.U32 R224, RZ, RZ, R4 ;  /* 0x000000ffffe07224 */ /* 0x000fe200078e0004 */
[----:B------:R-:W-:Y:S01]  /*1fe90*/  MOV R226, R6 ;  /* 0x0000000600e27202 */ /* 0x000fe20000000f00 */
[----:B------:R-:W-:-:S02]  /*1fea0*/  IMAD.MOV.U32 R225, RZ, RZ, R5 ;  /* 0x000000ffffe17224 */ /* 0x000fc400078e0005 */
[----:B------:R-:W-:Y:S02]  /*1feb0*/  IMAD.MOV.U32 R227, RZ, RZ, R7 ;  /* 0x000000ffffe37224 */ /* 0x000fe400078e0007 */
[C---:B------:R-:W-:Y:S11]  /*1fec0*/  HMMA.1688.F32.TF32 R4, R244.reuse, R56, R176 ;  /* 0x00000038f404723c */ /* 0x040ff600000810b0 */
[----:B------:R-:W-:Y:S11]  /*1fed0*/  @!UPT UIADD3 URZ, URZ, URZ, URZ ;  /* 0x0000003f3f3ff290 */ /* 0x000ff6000fffe03f */
[----:B------:R-:W-:Y:S02]  /*1fee0*/  @!UPT UIADD3 URZ, URZ, URZ, URZ ;  /* 0x0000003f3f3ff290 */ /* 0x000fe4000fffe03f */
[----:B------:R-:W-:Y:S01]  /*1fef0*/  IMAD.MOV.U32 R228, RZ, RZ, R4 ;  /* 0x000000ffffe47224 */ /* 0x000fe200078e0004 */
[----:B------:R-:W-:Y:S01]  /*1ff00*/  MOV R229, R5 ;  /* 0x0000000500e57202 */ /* 0x000fe20000000f00 */
[----:B------:R-:W-:Y:S02]  /*1ff10*/  IMAD.MOV.U32 R230, RZ, RZ, R6 ;  /* 0x000000ffffe67224 */ /* 0x000fe400078e0006 */
[----:B------:R-:W-:Y:S02]  /*1ff20*/  IMAD.MOV.U32 R231, RZ, RZ, R7 ;  /* 0x000000ffffe77224 */ /* 0x000fe400078e0007 */
[C---:B------:R-:W-:Y:S11]  /*1ff30*/  HMMA.1688.F32.TF32 R4, R244.reuse, R52, R180 ;  /* 0x00000034f404723c */ /* 0x040ff600000810b4 */
[----:B------:R-:W-:Y:S11]  /*1ff40*/  @!UPT UIADD3 URZ, URZ, URZ, URZ ;  /* 0x0000003f3f3ff290 */ /* 0x000ff6000fffe03f */
[----:B------:R-:W-:Y:S02]  /*1ff50*/  @!UPT UIADD3 URZ, URZ, URZ, URZ ;  /* 0x0000003f3f3ff290 */ /* 0x000fe4000fffe03f */
[----:B------:R-:W-:Y:S01]  /*1ff60*/  MOV R232, R4 ;  /* 0x0000000400e87202 */ /* 0x000fe20000000f00 */
[----:B------:R-:W-:Y:S01]  /*1ff70*/  IMAD.MOV.U32 R233, RZ, RZ, R5 ;  /* 0x000000ffffe97224 */ /* 0x000fe200078e0005 */
[----:B------:R-:W-:Y:S01]  /*1ff80*/  MOV R235, R7 ;  /* 0x0000000700eb7202 */ /* 0x000fe20000000f00 */
        /* <DEDUP_REMOVED lines=8> */
[----:B------:R-:W-:Y:S11]  /*20010*/  HMMA.1688.F32.TF32 R4, R244, R60, R192 ;  /* 0x0000003cf404723c */ /* 0x000ff600000810c0 */
[----:B------:R-:W-:Y:S11]  /*20020*/  @!UPT UIADD3 URZ, URZ, URZ, URZ ;  /* 0x0000003f3f3ff290 */ /* 0x000ff6000fffe03f */
[----:B------:R-:W-:Y:S01]  /*20030*/  @!UPT UIADD3 URZ, URZ, URZ, URZ ;  /* 0x0000003f3f3ff290 */ /* 0x000fe2000fffe03f */
[----:B------:R-:W-:Y:S01]  /*20040*/  STL.64 [R1+0x30], R4 ;  /* 0x0000300401007387 */ /* 0x000fe20000100a00 */
[----:B------:R-:W-:-:S03]  /*20050*/  IMAD.MOV.U32 R0, RZ, RZ, R7 ;  /* 0x000000ffff007224 */ /* 0x000fc600078e0007 */
[----:B------:R1:W-:Y:S01]  /*20060*/  STL [R1+0x38], R6 ;  /* 0x0000380601007387 */ /* 0x0003e20000100800 */
[----:B------:R-:W-:Y:S03]  /*20070*/  HMMA.1688.F32.TF32 R8, R28, R56, R220 ;  /* 0x000000381c08723c */ /* 0x000fe600000810dc */
[----:B------:R-:W2:Y:S04]  /*20080*/  LDL.LU.64 R96, [R1+0x270] ;  /* 0x0002700001607983 */ /* 0x000ea80000300a00 */
[----:B------:R-:W2:Y:S01]  /*20090*/  LDL.LU.64 R98, [R1+0x278] ;  /* 0x0002780001627983 */ /* 0x000ea20000300a00 */
[C---:B-1----:R-:W-:Y:S03]  /*200a0*/  HMMA.1688.F32.TF32 R4, R244.reuse, R40, R200 ;  /* 0x00000028f404723c */ /* 0x042fe600000810c8 */
[----:B------:R-:W4:Y:S04]  /*200b0*/  LDL.LU.64 R100, [R1+0x260] ;  /* 0x0002600001647983 */ /* 0x000f280000300a00 */
[----:B------:R-:W4:Y:S01]  /*200c0*/  LDL.LU.64 R102, [R1+0x268] ;  /* 0x0002680001667983 */ /* 0x000f220000300a00 */
[----:B------:R-:W-:Y:S03]  /*200d0*/  HMMA.1688.F32.TF32 R244, R244, R36, R208 ;  /* 0x00000024f4f4723c */ /* 0x000fe600000810d0 */
[----:B------:R-:W5:Y:S04]  /*200e0*/  LDL.LU.64 R104, [R1+0x250] ;  /* 0x0002500001687983 */ /* 0x000f680000300a00 */
[----:B------:R-:W5:Y:S01]  /*200f0*/  LDL.LU.64 R106, [R1+0x258] ;  /* 0x00025800016a7983 */ /* 0x000f620000300a00 */
[C---:B------:R-:W-:Y:S03]  /*20100*/  HMMA.1688.F32.TF32 R12, R28.reuse, R52, R212 ;  /* 0x000000341c0c723c */ /* 0x040fe600000810d4 */
[----:B------:R-:W5:Y:S04]  /*20110*/  LDL.LU.64 R116, [R1+0x230] ;  /* 0x0002300001747983 */ /* 0x000f680000300a00 */
[----:B------:R-:W5:Y:S01]  /*20120*/  LDL.LU.64 R118, [R1+0x238] ;  /* 0x0002380001767983 */ /* 0x000f620000300a00 */
[----:B------:R-:W-:Y:S01]  /*20130*/  MOV R47, R4 ;  /* 0x00000004002f7202 */ /* 0x000fe20000000f00 */
[----:B------:R-:W-:Y:S01]  /*20140*/  IMAD.MOV.U32 R58, RZ, RZ, R5 ;  /* 0x000000ffff3a7224 */ /* 0x000fe200078e0005 */
[----:B------:R-:W-:Y:S01]  /*20150*/  MOV R252, R7 ;  /* 0x0000000700fc7202 */ /* 0x000fe20000000f00 */
[----:B------:R-:W-:Y:S01]  /*20160*/  IMAD.MOV.U32 R59, RZ, RZ, R6 ;  /* 0x000000ffff3b7224 */ /* 0x000fe200078e0006 */
[C---:B------:R-:W-:Y:S01]  /*20170*/  HMMA.1688.F32.TF32 R16, R28.reuse, R64, R204 ;  /* 0x000000401c10723c */ /* 0x040fe200000810cc */
[----:B------:R-:W5:Y:S04]  /*20180*/  LDL.LU.64 R172, [R1+0x240] ;  /* 0x0002400001ac7983 */ /* 0x000f680000300a00 */
[----:B------:R-:W5:Y:S03]  /*20190*/  LDL.LU.64 R174, [R1+0x248] ;  /* 0x0002480001ae7983 */ /* 0x000f660000300a00 */
[C---:B------:R-:W-:Y:S08]  /*201a0*/  HMMA.1688.F32.TF32 R4, R28.reuse, R44, R216 ;  /* 0x0000002c1c04723c */ /* 0x040ff000000810d8 */
[C---:B------:R-:W-:Y:S08]  /*201b0*/  HMMA.1688.F32.TF32 R20, R28.reuse, R60, R196 ;  /* 0x0000003c1c14723c */ /* 0x040ff000000810c4 */
[C---:B------:R-:W-:Y:S01]  /*201c0*/  HMMA.1688.F32.TF32 R24, R28.reuse, R40, R188 ;  /* 0x000000281c18723c */ /* 0x040fe200000810bc */
[----:B------:R-:W-:Y:S04]  /*201d0*/  STL.64 [R1+0x11e0], R246 ;  /* 0x0011e0f601007387 */ /* 0x000fe80000100a00 */
[----:B------:R-:W-:Y:S03]  /*201e0*/  LDS R220, [R2+0x600] ;  /* 0x0006000002dc7984 */ /* 0x000fe60000000800 */
[----:B------:R-:W-:Y:S01]  /*201f0*/  HMMA.1688.F32.TF32 R28, R28, R36, R152 ;  /* 0x000000241c1c723c */ /* 0x000fe20000081098 */
[----:B------:R-:W-:Y:S07]  /*20200*/  STL.64 [R1+0x11d8], R244 ;  /* 0x0011d8f401007387 */ /* 0x000fee0000100a00 */
[C---:B---3--:R-:W-:Y:S01]  /*20210*/  HMMA.1688.F32.TF32 R32, R92.reuse, R48, R148 ;  /* 0x000000305c20723c */ /* 0x048fe20000081094 */
[----:B------:R-:W-:Y:S04]  /*20220*/  STL.64 [R1+0x11f0], R242 ;  /* 0x0011f0f201007387 */ /* 0x000fe80000100a00 */
        /* <DEDUP_REMOVED lines=8> */
[----:B------:R1:W-:Y:S04]  /*202b0*/  STL.64 [R1+0x1258], R16 ;  /* 0x0012581001007387 */ /* 0x0003e80000100a00 */
        /* <DEDUP_REMOVED lines=8> */
[----:B-1----:R-:W3:Y:S04]  /*20340*/  LDL.LU.64 R16, [R1+0x1e0] ;  /* 0x0001e00001107983 */ /* 0x002ee80000300a00 */
[----:B------:R-:W3:Y:S04]  /*20350*/  LDL.LU.64 R18, [R1+0x1e8] ;  /* 0x0001e80001127983 */ /* 0x000ee80000300a00 */
[----:B------:R-:W3:Y:S04]  /*20360*/  LDL.LU.64 R12, [R1+0x1d0] ;  /* 0x0001d000010c7983 */ /* 0x000ee80000300a00 */
[----:B------:R-:W3:Y:S04]  /*20370*/  LDL.LU.64 R14, [R1+0x1d8] ;  /* 0x0001d800010e7983 */ /* 0x000ee80000300a00 */
[----:B------:R-:W3:Y:S04]  /*20380*/  LDL.LU.64 R8, [R1+0x1c0] ;  /* 0x0001c00001087983 */ /* 0x000ee80000300a00 */
[----:B------:R-:W3:Y:S04]  /*20390*/  LDL.LU.64 R10, [R1+0x1c8] ;  /* 0x0001c800010a7983 */ /* 0x000ee80000300a00 */
[----:B------:R-:W3:Y:S04]  /*203a0*/  LDL.LU.64 R4, [R1+0x1b0] ;  /* 0x0001b00001047983 */ /* 0x000ee80000300a00 */
[----:B------:R-:W3:Y:S01]  /*203b0*/  LDL.LU.64 R6, [R1+0x1b8] ;  /* 0x0001b80001067983 */ /* 0x000ee20000300a00 */
[C---:B------:R-:W-:Y:S03]  /*203c0*/  HMMA.1688.F32.TF32 R68, R92.reuse, R44, R144 ;  /* 0x0000002c5c44723c */ /* 0x040fe60000081090 */
[----:B------:R-:W-:Y:S04]  /*203d0*/  LDS R222, [R2+0x2600] ;  /* 0x0026000002de7984 */ /* 0x000fe80000000800 */
[----:B------:R-:W-:Y:S01]  /*203e0*/  LDS R221, [R3+0x600] ;  /* 0x0006000003dd7984 */ /* 0x000fe20000000800 */
[C---:B------:R-:W-:Y:S03]  /*203f0*/  HMMA.1688.F32.TF32 R72, R92.reuse, R56, R140 ;  /* 0x000000385c48723c */ /* 0x040fe6000008108c */
[----:B------:R-:W3:Y:S04]  /*20400*/  LDL.LU.64 R140, [R1+0x1a0] ;  /* 0x0001a000018c7983 */ /* 0x000ee80000300a00 */
[----:B------:R-:W3:Y:S01]  /*20410*/  LDL.LU.64 R142, [R1+0x1a8] ;  /* 0x0001a800018e7983 */ /* 0x000ee20000300a00 */
        /* <DEDUP_REMOVED lines=12> */
[----:B------:R-:W-:Y:S03]  /*204e0*/  HMMA.1688.F32.TF32 R92, R92, R36, R128 ;  /* 0x000000245c5c723c */ /* 0x000fe60000081080 */
[----:B------:R-:W-:Y:S04]  /*204f0*/  LDS R128, [R2+0x300] ;  /* 0x0003000002807984 */ /* 0x000fe80000000800 */
[----:B------:R-:W-:Y:S04]  /*20500*/  LDS R130, [R2+0x2300] ;  /* 0x0023000002827984 */ /* 0x000fe80000000800 */
[----:B------:R-:W-:Y:S04]  /*20510*/  LDS R129, [R3+0x300] ;  /* 0x0003000003817984 */ /* 0x000fe80000000800 */
[----:B------:R-:W1:Y:S04]  /*20520*/  LDS R131, [R3+0x2300] ;  /* 0x0023000003837984 */ /* 0x000e680000000800 */
[----:B------:R-:W3:Y:S04]  /*20530*/  LDL.LU.64 R160, [R1+0x130] ;  /* 0x0001300001a07983 */ /* 0x000ee80000300a00 */
[----:B------:R-:W3:Y:S04]  /*20540*/  LDL.LU.64 R162, [R1+0x138] ;  /* 0x0001380001a27983 */ /* 0x000ee80000300a00 */
[----:B------:R-:W3:Y:S04]  /*20550*/  LDL.LU.64 R164, [R1+0x120] ;  /* 0x0001200001a47983 */ /* 0x000ee80000300a00 */
[----:B------:R-:W3:Y:S04]  /*20560*/  LDL.LU.64 R166, [R1+0x128] ;  /* 0x0001280001a67983 */ /* 0x000ee80000300a00 */
[----:B------:R-:W3:Y:S04]  /*20570*/  LDL.LU.64 R168, [R1+0x110] ;  /* 0x0001100001a87983 */ /* 0x000ee80000300a00 */
[----:B------:R-:W3:Y:S04]  /*20580*/  LDL.LU.64 R170, [R1+0x118] ;  /* 0x0001180001aa7983 */ /* 0x000ee80000300a00 */
[----:B------:R-:W-:Y:S04]  /*20590*/  LDS R223, [R3+0x2600] ;  /* 0x0026000003df7984 */ /* 0x000fe80000000800 */
[----:B------:R-:W-:Y:S04]  /*205a0*/  LDS R188, [R2+0x500] ;  /* 0x0005000002bc7984 */ /* 0x000fe80000000800 */
[----:B------:R-:W-:Y:S01]  /*205b0*/  LDS R190, [R2+0x2500] ;  /* 0x0025000002be7984 */ /* 0x000fe20000000800 */
[C---:B-1----:R-:W-:Y:S03]  /*205c0*/  HMMA.1688.F32.TF32 R112, R128.reuse, R64, R120 ;  /* 0x000000408070723c */ /* 0x042fe60000081078 */
[----:B------:R-:W-:Y:S04]  /*205d0*/  LDS R189, [R3+0x500] ;  /* 0x0005000003bd7984 */ /* 0x000fe80000000800 */
[----:B------:R-:W1:Y:S01]  /*205e0*/  LDS R191, [R3+0x2500] ;  /* 0x0025000003bf7984 */ /* 0x000e620000000800 */
[C---:B------:R-:W-:Y:S08]  /*205f0*/  HMMA.1688.F32.TF32 R108, R128.reuse, R52, R124 ;  /* 0x00000034806c723c */ /* 0x040ff0000008107c */
[C---:B--2---:R-:W-:Y:S08]  /*20600*/  HMMA.1688.F32.TF32 R96, R128.reuse, R48, R96 ;  /* 0x000000308060723c */ /* 0x044ff00000081060 */
[C---:B----4-:R-:W-:Y:S08]  /*20610*/  HMMA.1688.F32.TF32 R100, R128.reuse, R44, R100 ;  /* 0x0000002c8064723c */ /* 0x050ff00000081064 */
[C---:B-----5:R-:W-:Y:S08]  /*20620*/  HMMA.1688.F32.TF32 R104, R128.reuse, R56, R104 ;  /* 0x000000388068723c */ /* 0x060ff00000081068 */
[C---:B------:R-:W-:Y:S08]  /*20630*/  HMMA.1688.F32.TF32 R116, R128.reuse, R60, R116 ;  /* 0x0000003c8074723c */ /* 0x040ff00000081074 */
[C---:B------:R-:W-:Y:S01]  /*20640*/  HMMA.1688.F32.TF32 R120, R128.reuse, R40, R172 ;  /* 0x000000288078723c */ /* 0x040fe200000810ac */
[----:B------:R-:W2:Y:S04]  /*20650*/  LDL.LU.64 R172, [R1+0x100] ;  /* 0x0001000001ac7983 */ /* 0x000ea80000300a00 */
[----:B------:R-:W2:Y:S04]  /*20660*/  LDL.LU.64 R174, [R1+0x108] ;  /* 0x0001080001ae7983 */ /* 0x000ea80000300a00 */
[----:B------:R-:W4:Y:S04]  /*20670*/  LDL.LU.64 R32, [R1+0xf0] ;  /* 0x0000f00001207983 */ /* 0x000f280000300a00 */
[----:B------:R-:W4:Y:S04]  /*20680*/  LDL.LU.64 R34, [R1+0xf8] ;  /* 0x0000f80001227983 */ /* 0x000f280000300a00 */
[----:B------:R-:W5:Y:S04]  /*20690*/  LDL.LU.64 R28, [R1+0xd0] ;  /* 0x0000d000011c7983 */ /* 0x000f680000300a00 */
[----:B------:R-:W5:Y:S04]  /*206a0*/  LDL.LU.64 R30, [R1+0xd8] ;  /* 0x0000d800011e7983 */ /* 0x000f680000300a00 */
[----:B------:R-:W2:Y:S04]  /*206b0*/  LDL.LU.64 R24, [R1+0xc0] ;  /* 0x0000c00001187983 */ /* 0x000ea80000300a00 */
[----:B------:R-:W2:Y:S04]  /*206c0*/  LDL.LU.64 R26, [R1+0xc8] ;  /* 0x0000c800011a7983 */ /* 0x000ea80000300a00 */
[----:B------:R-:W2:Y:S04]  /*206d0*/  LDL.LU.64 R20, [R1+0xb0] ;  /* 0x0000b00001147983 */ /* 0x000ea80000300a00 */
[----:B------:R-:W2:Y:S01]  /*206e0*/  LDL.LU.64 R22, [R1+0xb8] ;  /* 0x0000b80001167983 */ /* 0x000ea20000300a00 */
[----:B---3--:R-:W-:Y:S03]  /*206f0*/  HMMA.1688.F32.TF32 R124, R128, R36, R16 ;  /* 0x00000024807c723c */ /* 0x008fe60000081010 */
        /* <DEDUP_REMOVED lines=9> */
[----:B------:R-:W3:Y:S04]  /*20790*/  LDL.LU.64 R4, [R1+0x60] ;  /* 0x0000600001047983 */ /* 0x000ee80000300a00 */
[----:B------:R-:W3:Y:S01]  /*207a0*/  LDL.LU.64 R6, [R1+0x68] ;  /* 0x0000680001067983 */ /* 0x000ee20000300a00 */
[----:B------:R-:W-:Y:S01]  /*207b0*/  IMAD.MOV.U32 R244, RZ, RZ, R232 ;  /* 0x000000fffff47224 */ /* 0x000fe200078e00e8 */
[----:B------:R-:W-:Y:S01]  /*207c0*/  MOV R246, R234 ;  /* 0x000000ea00f67202 */ /* 0x000fe20000000f00 */
[----:B------:R-:W-:Y:S01]  /*207d0*/  IMAD.MOV.U32 R245, RZ, RZ, R233 ;  /* 0x000000fffff57224 */ /* 0x000fe200078e00e9 */
[----:B------:R-:W3:Y:S01]  /*207e0*/  LDL.LU R232, [R1+0x12d4] ;  /* 0x0012d40001e87983 */ /* 0x000ee20000300800 */
[----:B------:R-:W-:-:S03]  /*207f0*/  IMAD.MOV.U32 R247, RZ, RZ, R235 ;  /* 0x000000fffff77224 */ /* 0x000fc600078e00eb */
[----:B------:R-:W3:Y:S01]  /*20800*/  LDL.LU R233, [R1+0x12d0] ;  /* 0x0012d00001e97983 */ /* 0x000ee20000300800 */
[----:B------:R-:W-:Y:S01]  /*20810*/  IMAD.MOV.U32 R240, RZ, RZ, R228 ;  /* 0x000000fffff07224 */ /* 0x000fe200078e00e4 */
[----:B------:R-:W-:Y:S02]  /*20820*/  MOV R241, R229 ;  /* 0x000000e500f17202 */ /* 0x000fe40000000f00 */
[----:B------:R-:W3:Y:S01]  /*20830*/  LDL.LU R234, [R1+0x12cc] ;  /* 0x0012cc0001ea7983 */ /* 0x000ee20000300800 */
[----:B------:R-:W-:-:S03]  /*20840*/  IMAD.MOV.U32 R242, RZ, RZ, R230 ;  /* 0x000000fffff27224 */ /* 0x000fc600078e00e6 */
[----:B------:R-:W3:Y:S01]  /*20850*/  LDL.LU R235, [R1+0x12c8] ;  /* 0x0012c80001eb7983 */ /* 0x000ee20000300800 */
[----:B------:R-:W-:-:S03]  /*20860*/  IMAD.MOV.U32 R243, RZ, RZ, R231 ;  /* 0x000000fffff37224 */ /* 0x000fc600078e00e7 */
[----:B------:R-:W3:Y:S04]  /*20870*/  LDL.LU R228, [R1+0x12c4] ;  /* 0x0012c40001e47983 */ /* 0x000ee80000300800 */
[----:B------:R-:W3:Y:S04]  /*20880*/  LDL.LU R229, [R1+0x12c0] ;  /* 0x0012c00001e57983 */ /* 0x000ee80000300800 */
[----:B------:R-:W3:Y:S04]  /*20890*/  LDL.LU R230, [R1+0x12bc] ;  /* 0x0012bc0001e67983 */ /* 0x000ee80000300800 */
[----:B------:R-:W3:Y:S01]  /*208a0*/  LDL.LU R231, [R1+0x12b8] ;  /* 0x0012b80001e77983 */ /* 0x000ee20000300800 */
[C---:B------:R-:W-:Y:S08]  /*208b0*/  HMMA.1688.F32.TF32 R140, R156.reuse, R52, R140 ;  /* 0x000000349c8c723c */ /* 0x040ff0000008108c */
[C---:B------:R-:W-:Y:S08]  /*208c0*/  HMMA.1688.F32.TF32 R144, R156.reuse, R64, R144 ;  /* 0x000000409c90723c */ /* 0x040ff00000081090 */
[C---:B------:R-:W-:Y:S08]  /*208d0*/  HMMA.1688.F32.TF32 R148, R156.reuse, R60, R148 ;  /* 0x0000003c9c94723c */ /* 0x040ff00000081094 */
[C---:B------:R-:W-:Y:S08]  /*208e0*/  HMMA.1688.F32.TF32 R152, R156.reuse, R40, R152 ;  /* 0x000000289c98723c */ /* 0x040ff00000081098 */
[----:B------:R-:W-:Y:S08]  /*208f0*/  HMMA.1688.F32.TF32 R156, R156, R36, R176 ;  /* 0x000000249c9c723c */ /* 0x000ff000000810b0 */
[C---:B-1----:R-:W-:Y:S08]  /*20900*/  HMMA.1688.F32.TF32 R160, R188.reuse, R48, R160 ;  /* 0x00000030bca0723c */ /* 0x042ff000000810a0 */
[C---:B------:R-:W-:Y:S08]  /*20910*/  HMMA.1688.F32.TF32 R164, R188.reuse, R44, R164 ;  /* 0x0000002cbca4723c */ /* 0x040ff000000810a4 */
[C---:B------:R-:W-:Y:S08]  /*20920*/  HMMA.1688.F32.TF32 R168, R188.reuse, R56, R168 ;  /* 0x00000038bca8723c */ /* 0x040ff000000810a8 */
[C---:B----4-:R-:W-:Y:S08]  /*20930*/  HMMA.1688.F32.TF32 R176, R188.reuse, R64, R32 ;  /* 0x00000040bcb0723c */ /* 0x050ff00000081020 */
[C---:B-----5:R-:W-:Y:S08]  /*20940*/  HMMA.1688.F32.TF32 R180, R188.reuse, R60, R28 ;  /* 0x0000003cbcb4723c */ /* 0x060ff0000008101c */
[C---:B--2---:R-:W-:Y:S08]  /*20950*/  HMMA.1688.F32.TF32 R184, R188.reuse, R40, R24 ;  /* 0x00000028bcb8723c */ /* 0x044ff00000081018 */
[C---:B------:R-:W-:Y:S08]  /*20960*/  HMMA.1688.F32.TF32 R172, R188.reuse, R52, R172 ;  /* 0x00000034bcac723c */ /* 0x040ff000000810ac */
[----:B------:R-:W-:Y:S08]  /*20970*/  HMMA.1688.F32.TF32 R188, R188, R36, R20 ;  /* 0x00000024bcbc723c */ /* 0x000ff00000081014 */
[----:B---3--:R-:W-:Y:S07]  /*20980*/  HMMA.1688.F32.TF32 R204, R220, R52, R4 ;  /* 0x00000034dccc723c */ /* 0x008fee0000081004 */
[----:B------:R-:W-:Y:S01]  /*20990*/  MOV R4, R224 ;  /* 0x000000e000047202 */ /* 0x000fe20000000f00 */
[----:B------:R-:W-:Y:S01]  /*209a0*/  IMAD.MOV.U32 R5, RZ, RZ, R225 ;  /* 0x000000ffff057224 */ /* 0x000fe200078e00e1 */
[----:B------:R-:W2:Y:S01]  /*209b0*/  LDL.LU R224, [R1+0x12b4] ;  /* 0x0012b40001e07983 */ /* 0x000ea20000300800 */
[----:B------:R-:W-:Y:S01]  /*209c0*/  IMAD.MOV.U32 R6, RZ, RZ, R226 ;  /* 0x000000ffff067224 */ /* 0x000fe200078e00e2 */
[----:B------:R-:W-:-:S02]  /*209d0*/  MOV R7, R227 ;  /* 0x000000e300077202 */ /* 0x000fc40000000f00 */
[----:B------:R-:W2:Y:S04]  /*209e0*/  LDL.LU R225, [R1+0x12b0] ;  /* 0x0012b00001e17983 */ /* 0x000ea80000300800 */
[----:B------:R-:W2:Y:S04]  /*209f0*/  LDL.LU R226, [R1+0x12ac] ;  /* 0x0012ac0001e27983 */ /* 0x000ea80000300800 */
[----:B------:R-:W2:Y:S04]  /*20a00*/  LDL.LU R227, [R1+0x12a8] ;  /* 0x0012a80001e37983 */ /* 0x000ea80000300800 */
[----:B------:R-:W3:Y:S04]  /*20a10*/  LDL.LU.64 R32, [R1+0x160] ;  /* 0x0001600001207983 */ /* 0x000ee80000300a00 */
[----:B------:R-:W3:Y:S04]  /*20a20*/  LDL.LU.64 R34, [R1+0x168] ;  /* 0x0001680001227983 */ /* 0x000ee80000300a00 */
[----:B------:R-:W4:Y:S04]  /*20a30*/  LDL.LU.64 R28, [R1+0xe0] ;  /* 0x0000e000011c7983 */ /* 0x000f280000300a00 */
[----:B------:R-:W4:Y:S04]  /*20a40*/  LDL.LU.64 R30, [R1+0xe8] ;  /* 0x0000e800011e7983 */ /* 0x000f280000300a00 */
[----:B------:R-:W5:Y:S04]  /*20a50*/  LDL.LU.64 R24, [R1+0x70] ;  /* 0x0000700001187983 */ /* 0x000f680000300a00 */
[----:B------:R-:W5:Y:S01]  /*20a60*/  LDL.LU.64 R26, [R1+0x78] ;  /* 0x00007800011a7983 */ /* 0x000f620000300a00 */
        /* <DEDUP_REMOVED lines=9> */
[----:B------:R-:W-:Y:S01]  /*20b00*/  MOV R10, R249 ;  /* 0x000000f9000a7202 */ /* 0x000fe20000000f00 */
[----:B------:R-:W-:-:S02]  /*20b10*/  IMAD.MOV.U32 R11, RZ, RZ, R248 ;  /* 0x000000ffff0b7224 */ /* 0x000fc400078e00f8 */
[----:B------:R-:W-:Y:S01]  /*20b20*/  IMAD.MOV.U32 R8, RZ, RZ, R251 ;  /* 0x000000ffff087224 */ /* 0x000fe200078e00fb */
[----:B------:R-:W3:Y:S01]  /*20b30*/  LDL.LU.64 R248, [R1] ;  /* 0x0000000001f87983 */ /* 0x000ee20000300a00 */
[----:B------:R-:W-:-:S03]  /*20b40*/  IMAD.MOV.U32 R9, RZ, RZ, R250 ;  /* 0x000000ffff097224 */ /* 0x000fc600078e00fa */
[----:B------:R-:W4:Y:S01]  /*20b50*/  LDL.LU.64 R250, [R1+0x8] ;  /* 0x0000080001fa7983 */ /* 0x000f220000300a00 */
[C---:B------:R-:W-:Y:S03]  /*20b60*/  HMMA.1688.F32.TF32 R208, R220.reuse, R64, R236 ;  /* 0x00000040dcd0723c */ /* 0x040fe600000810ec */
[----:B------:R-:W-:Y:S04]  /*20b70*/  LDS R236, [R2+0x4200] ;  /* 0x0042000002ec7984 */ /* 0x000fe80000000800 */
[----:B------:R-:W-:Y:S01]  /*20b80*/  LDS R238, [R2+0x6200] ;  /* 0x0062000002ee7984 */ /* 0x000fe20000000800 */
[C---:B------:R-:W-:Y:S03]  /*20b90*/  HMMA.1688.F32.TF32 R212, R220.reuse, R60, R232 ;  /* 0x0000003cdcd4723c */ /* 0x040fe600000810e8 */
[----:B------:R-:W-:Y:S04]  /*20ba0*/  LDS R232, [R2+0x4100] ;  /* 0x0041000002e87984 */ /* 0x000fe80000000800 */
[----:B------:R-:W-:Y:S01]  /*20bb0*/  LDS R234, [R2+0x6100] ;  /* 0x0061000002ea7984 */ /* 0x000fe20000000800 */
[C---:B------:R-:W-:Y:S03]  /*20bc0*/  HMMA.1688.F32.TF32 R216, R220.reuse, R40, R228 ;  /* 0x00000028dcd8723c */ /* 0x040fe600000810e4 */
[----:B------:R-:W-:Y:S04]  /*20bd0*/  LDS R228, [R2+0x4000] ;  /* 0x0040000002e47984 */ /* 0x000fe80000000800 */
[----:B------:R-:W-:Y:S04]  /*20be0*/  LDS R230, [R2+0x6000] ;  /* 0x0060000002e67984 */ /* 0x000fe80000000800 */
[----:B------:R-:W-:Y:S04]  /*20bf0*/  LDS R229, [R3+0x4000] ;  /* 0x0040000003e57984 */ /* 0x000fe80000000800 */
[----:B------:R-:W-:Y:S04]  /*20c00*/  LDS R231, [R3+0x6000] ;  /* 0x0060000003e77984 */ /* 0x000fe80000000800 */
[----:B------:R-:W-:Y:S04]  /*20c10*/  LDS R233, [R3+0x4100] ;  /* 0x0041000003e97984 */ /* 0x000fe80000000800 */
[----:B------:R-:W-:Y:S04]  /*20c20*/  LDS R235, [R3+0x6100] ;  /* 0x0061000003eb7984 */ /* 0x000fe80000000800 */
[----:B------:R-:W-:Y:S04]  /*20c30*/  LDS R237, [R3+0x4200] ;  /* 0x0042000003ed7984 */ /* 0x000fe80000000800 */
[----:B------:R-:W-:Y:S01]  /*20c40*/  LDS R239, [R3+0x6200] ;  /* 0x0062000003ef7984 */ /* 0x000fe20000000800 */
[----:B--2---:R-:W-:Y:S03]  /*20c50*/  HMMA.1688.F32.TF32 R220, R220, R36, R224 ;  /* 0x00000024dcdc723c */ /* 0x004fe600000810e0 */
[----:B------:R-:W-:Y:S04]  /*20c60*/  LDS R224, [R2+0x700] ;  /* 0x0007000002e07984 */ /* 0x000fe80000000800 */
[----:B------:R-:W-:Y:S04]  /*20c70*/  LDS R226, [R2+0x2700] ;  /* 0x0027000002e27984 */ /* 0x000fe80000000800 */
[----:B------:R-:W-:Y:S04]  /*20c80*/  LDS R225, [R3+0x700] ;  /* 0x0007000003e17984 */ /* 0x000fe80000000800 */
[----:B------:R-:W3:Y:S02]  /*20c90*/  LDS R227, [R3+0x2700] ;  /* 0x0027000003e37984 */ /* 0x000ee40000000800 */
[C---:B---3--:R-:W-:Y:S08]  /*20ca0*/  HMMA.1688.F32.TF32 R32, R224.reuse, R48, R32 ;  /* 0x00000030e020723c */ /* 0x048ff00000081020 */
[C---:B----4-:R-:W-:Y:S08]  /*20cb0*/  HMMA.1688.F32.TF32 R28, R224.reuse, R44, R28 ;  /* 0x0000002ce01c723c */ /* 0x050ff0000008101c */
[C---:B-----5:R-:W-:Y:S08]  /*20cc0*/  HMMA.1688.F32.TF32 R24, R224.reuse, R56, R24 ;  /* 0x00000038e018723c */ /* 0x060ff00000081018 */
[C---:B------:R-:W-:Y:S01]  /*20cd0*/  HMMA.1688.F32.TF32 R20, R224.reuse, R52, R20 ;  /* 0x00000034e014723c */ /* 0x040fe20000081014 */
[----:B------:R-:W-:Y:S07]  /*20ce0*/  STL.64 [R1+0x340], R32 ;  /* 0x0003402001007387 */ /* 0x000fee0000100a00 */
[C---:B------:R-:W-:Y:S01]  /*20cf0*/  HMMA.1688.F32.TF32 R16, R224.reuse, R64, R16 ;  /* 0x00000040e010723c */ /* 0x040fe20000081010 */
[----:B------:R1:W-:Y:S07]  /*20d00*/  STL.64 [R1+0x348], R34 ;  /* 0x0003482201007387 */ /* 0x0003ee0000100a00 */
[C---:B------:R-:W-:Y:S01]  /*20d10*/  HMMA.1688.F32.TF32 R12, R224.reuse, R60, R12 ;  /* 0x0000003ce00c723c */ /* 0x040fe2000008100c */
[----:B-1----:R-:W2:Y:S07]  /*20d20*/  LDL.LU.64 R34, [R1+0x12a0] ;  /* 0x0012a00001227983 */ /* 0x002eae0000300a00 */
[C---:B------:R-:W-:Y:S01]  /*20d30*/  HMMA.1688.F32.TF32 R248, R224.reuse, R40, R248 ;  /* 0x00000028e0f8723c */ /* 0x040fe200000810f8 */
[----:B------:R-:W2:Y:S04]  /*20d40*/  LDL.LU.64 R32, [R1+0x1298] ;  /* 0x0012980001207983 */ /* 0x000ea80000300a00 */
[----:B------:R-:W-:Y:S04]  /*20d50*/  STL.64 [R1+0x270], R28 ;  /* 0x0002701c01007387 */ /* 0x000fe80000100a00 */
[----:B------:R1:W-:Y:S04]  /*20d60*/  STL.64 [R1+0x278], R30 ;  /* 0x0002781e01007387 */ /* 0x0003e80000100a00 */
[----:B-1----:R-:W3:Y:S04]  /*20d70*/  LDL.LU.64 R30, [R1+0x1290] ;  /* 0x00129000011e7983 */ /* 0x002ee80000300a00 */
[----:B------:R-:W3:Y:S04]  /*20d80*/  LDL.LU.64 R28, [R1+0x1288] ;  /* 0x00128800011c7983 */ /* 0x000ee80000300a00 */
[----:B------:R-:W-:Y:S04]  /*20d90*/  STL.64 [R1+0x1e0], R24 ;  /* 0x0001e01801007387 */ /* 0x000fe80000100a00 */
[----:B------:R1:W-:Y:S04]  /*20da0*/  STL.64 [R1+0x1e8], R26 ;  /* 0x0001e81a01007387 */ /* 0x0003e80000100a00 */
[----:B-1----:R-:W4:Y:S04]  /*20db0*/  LDL.LU.64 R26, [R1+0x1280] ;  /* 0x00128000011a7983 */ /* 0x002f280000300a00 */
[----:B------:R-:W4:Y:S04]  /*20dc0*/  LDL.LU.64 R24, [R1+0x1278] ;  /* 0x0012780001187983 */ /* 0x000f280000300a00 */
[----:B------:R-:W-:Y:S04]  /*20dd0*/  STL.64 [R1+0x160], R20 ;  /* 0x0001601401007387 */ /* 0x000fe80000100a00 */
[----:B------:R1:W-:Y:S04]  /*20de0*/  STL.64 [R1+0x168], R22 ;  /* 0x0001681601007387 */ /* 0x0003e80000100a00 */
[----:B-1----:R-:W5:Y:S04]  /*20df0*/  LDL.LU.64 R22, [R1+0x1270] ;  /* 0x0012700001167983 */ /* 0x002f680000300a00 */
[----:B------:R-:W5:Y:S04]  /*20e00*/  LDL.LU.64 R20, [R1+0x1268] ;  /* 0x0012680001147983 */ /* 0x000f680000300a00 */
[----:B------:R-:W-:Y:S04]  /*20e10*/  STL.64 [R1+0xb0], R16 ;  /* 0x0000b01001007387 */ /* 0x000fe80000100a00 */
[----:B------:R1:W-:Y:S04]  /*20e20*/  STL.64 [R1+0xb8], R18 ;  /* 0x0000b81201007387 */ /* 0x0003e80000100a00 */
[----:B-1----:R-:W2:Y:S04]  /*20e30*/  LDL.LU.64 R18, [R1+0x1260] ;  /* 0x0012600001127983 */ /* 0x002ea80000300a00 */
[----:B------:R-:W2:Y:S04]  /*20e40*/  LDL.LU.64 R16, [R1+0x1258] ;  /* 0x0012580001107983 */ /* 0x000ea80000300a00 */
[----:B------:R-:W-:Y:S04]  /*20e50*/  STL.64 [R1+0x80], R12 ;  /* 0x0000800c01007387 */ /* 0x000fe80000100a00 */
[----:B------:R1:W-:Y:S04]  /*20e60*/  STL.64 [R1+0x88], R14 ;  /* 0x0000880e01007387 */ /* 0x0003e80000100a00 */
[----:B-1----:R-:W2:Y:S04]  /*20e70*/  LDL.LU.64 R14, [R1+0x1250] ;  /* 0x00125000010e7983 */ /* 0x002ea80000300a00 */
[----:B------:R-:W2:Y:S04]  /*20e80*/  LDL.LU.64 R12, [R1+0x1248] ;  /* 0x00124800010c7983 */ /* 0x000ea80000300a00 */
[----:B------:R-:W-:Y:S04]  /*20e90*/  STL.64 [R1+0x50], R248 ;  /* 0x000050f801007387 */ /* 0x000fe80000100a00 */
[----:B------:R1:W-:Y:S04]  /*20ea0*/  STL.64 [R1+0x58], R250 ;  /* 0x000058fa01007387 */ /* 0x0003e80000100a00 */
[----:B-1----:R-:W2:Y:S04]  /*20eb0*/  LDL.LU.64 R250, [R1+0x1240] ;  /* 0x0012400001fa7983 */ /* 0x002ea80000300a00 */
[----:B------:R-:W2:Y:S02]  /*20ec0*/  LDL.LU.64 R248, [R1+0x1238] ;  /* 0x0012380001f87983 */ /* 0x000ea40000300a00 */
[----:B--2---:R-:W-:Y:S07]  /*20ed0*/  HMMA.1688.F32.TF32 R224, R224, R36, R248 ;  /* 0x00000024e0e0723c */ /* 0x004fee00000810f8 */
[----:B------:R-:W-:-:S02]  /*20ee0*/  IMAD.MOV.U32 R248, RZ, RZ, R50 ;  /* 0x000000fffff87224 */ /* 0x000fc400078e0032 */
[----:B------:R-:W2:Y:S01]  /*20ef0*/  LDL.LU R50, [R1+0x1230] ;  /* 0x0012300001327983 */ /* 0x000ea20000300800 */
[----:B------:R-:W-:Y:S01]  /*20f00*/  MOV R249, R51 ;  /* 0x0000003300f97202 */ /* 0x000fe20000000f00 */
[----:B------:R-:W-:Y:S02]  /*20f10*/  IMAD.MOV.U32 R250, RZ, RZ, R55 ;  /* 0x000000fffffa7224 */ /* 0x000fe400078e0037 */
[----:B------:R-:W-:-:S10]  /*20f20*/  IMAD.MOV.U32 R251, RZ, RZ, R46 ;  /* 0x000000fffffb7224 */ /* 0x000fd400078e002e */
[----:B------:R1:W-:Y:S04]  /*20f30*/  STL.64 [R1+0x40], R224 ;  /* 0x000040e001007387 */ /* 0x0003e80000100a00 */
[----:B------:R3:W-:Y:S04]  /*20f40*/  STL.64 [R1+0x48], R226 ;  /* 0x000048e201007387 */ /* 0x0007e80000100a00 */
[----:B------:R-:W2:Y:S04]  /*20f50*/  LDL.LU R51, [R1+0x122c] ;  /* 0x00122c0001337983 */ /* 0x000ea80000300800 */
[----:B------:R-:W4:Y:S01]  /*20f60*/  LDL.LU R55, [R1+0x1228] ;  /* 0x0012280001377983 */ /* 0x000f220000300800 */
[----:B-1----:R-:W-:-:S03]  /*20f70*/  MOV R224, R47 ;  /* 0x0000002f00e07202 */ /* 0x002fc60000000f00 */
[----:B------:R-:W4:Y:S01]  /*20f80*/  LDL.LU R46, [R1+0x1224] ;  /* 0x00122400012e7983 */ /* 0x000f220000300800 */
[----:B------:R-:W-:-:S03]  /*20f90*/  IMAD.MOV.U32 R225, RZ, RZ, R58 ;  /* 0x000000ffffe17224 */ /* 0x000fc600078e003a */
[----:B------:R-:W4:Y:S01]  /*20fa0*/  LDL.LU R47, [R1+0x1220] ;  /* 0x00122000012f7983 */ /* 0x000f220000300800 */
[----:B---3--:R-:W-:-:S03]  /*20fb0*/  IMAD.MOV.U32 R226, RZ, RZ, R59 ;  /* 0x000000ffffe27224 */ /* 0x008fc600078e003b */
[----:B------:R-:W3:Y:S04]  /*20fc0*/  LDL.LU R58, [R1+0x121c] ;  /* 0x00121c00013a7983 */ /* 0x000ee80000300800 */
[----:B------:R-:W3:Y:S01]  /*20fd0*/  LDL.LU R59, [R1+0x1218] ;  /* 0x00121800013b7983 */ /* 0x000ee20000300800 */
[----:B------:R-:W-:Y:S01]  /*20fe0*/  HMMA.1688.F32.TF32 R248, R228, R66, R248 ;  /* 0x00000042e4f8723c */ /* 0x000fe200000810f8 */
[----:B------:R-:W-:-:S07]  /*20ff0*/  MOV R227, R252 ;  /* 0x000000fc00e37202 */ /* 0x000fce0000000f00 */
[C---:B--2---:R-:W-:Y:S08]  /*21000*/  HMMA.1688.F32.TF32 R8, R228.reuse, R50, R8 ;  /* 0x00000032e408723c */ /* 0x044ff00000081008 */
[C---:B----4-:R-:W-:Y:S08]  /*21010*/  HMMA.1688.F32.TF32 R4, R228.reuse, R46, R4 ;  /* 0x0000002ee404723c */ /* 0x050ff00000081004 */
[C---:B---3--:R-:W-:Y:S08]  /*21020*/  HMMA.1688.F32.TF32 R240, R228.reuse, R58, R240 ;  /* 0x0000003ae4f0723c */ /* 0x048ff000000810f0 */
[----:B------:R-:W-:Y:S01]  /*21030*/  HMMA.1688.F32.TF32 R244, R228, R54, R244 ;  /* 0x00000036e4f4723c */ /* 0x000fe200000810f4 */
[----:B------:R-:W-:Y:S04]  /*21040*/  STL.64 [R1+0x330], R8 ;  /* 0x0003300801007387 */ /* 0x000fe80000100a00 */
[----:B------:R1:W-:Y:S04]  /*21050*/  STL.64 [R1+0x338], R10 ;  /* 0x0003380a01007387 */ /* 0x0003e80000100a00 */
[----:B-1----:R-:W2:Y:S04]  /*21060*/  LDL.LU.64 R10, [R1+0x1210] ;  /* 0x00121000010a7983 */ /* 0x002ea80000300a00 */
[----:B------:R-:W2:Y:S04]  /*21070*/  LDL.LU.64 R8, [R1+0x1208] ;  /* 0x0012080001087983 */ /* 0x000ea80000300a00 */
[----:B------:R-:W-:Y:S04]  /*21080*/  STL.64 [R1+0x20], R4 ;  /* 0x0000200401007387 */ /* 0x000fe80000100a00 */
[----:B------:R1:W-:Y:S01]  /*21090*/  STL.64 [R1+0x28], R6 ;  /* 0x0000280601007387 */ /* 0x0003e20000100a00 */
[----:B------:R-:W-:-:S03]  /*210a0*/  IMAD.MOV.U32 R252, RZ, RZ, R243 ;  /* 0x000000fffffc7224 */ /* 0x000fc600078e00f3 */
[----:B-1----:R-:W3:Y:S04]  /*210b0*/  LDL.LU.64 R6, [R1+0x1200] ;  /* 0x0012000001067983 */ /* 0x002ee80000300a00 */
[----:B------:R-:W3:Y:S04]  /*210c0*/  LDL.LU.64 R4, [R1+0x11f8] ;  /* 0x0011f80001047983 */ /* 0x000ee80000300a00 */
[----:B------:R-:W-:Y:S04]  /*210d0*/  STL.64 [R1+0x320], R240 ;  /* 0x000320f001007387 */ /* 0x000fe80000100a00 */
[----:B------:R1:W-:Y:S04]  /*210e0*/  STL [R1+0x328], R242 ;  /* 0x000328f201007387 */ /* 0x0003e80000100800 */
[----:B-1----:R-:W4:Y:S04]  /*210f0*/  LDL.LU.64 R242, [R1+0x11f0] ;  /* 0x0011f00001f27983 */ /* 0x002f280000300a00 */
[----:B------:R-:W4:Y:S04]  /*21100*/  LDL.LU.64 R240, [R1+0x11e8] ;  /* 0x0011e80001f07983 */ /* 0x000f280000300a00 */
[----:B------:R-:W-:Y:S04]  /*21110*/  STL.64 [R1], R244 ;  /* 0x000000f401007387 */ /* 0x000fe80000100a00 */
[----:B------:R1:W-:Y:S04]  /*21120*/  STL.64 [R1+0x8], R246 ;  /* 0x000008f601007387 */ /* 0x0003e80000100a00 */
[----:B-1----:R-:W2:Y:S04]  /*21130*/  LDL.LU.64 R246, [R1+0x11e0] ;  /* 0x0011e00001f67983 */ /* 0x002ea80000300a00 */
[----:B------:R-:W2:Y:S04]  /*21140*/  LDL.LU.64 R244, [R1+0x11d8] ;  /* 0x0011d80001f47983 */ /* 0x000ea80000300a00 */
[----:B------:R1:W-:Y:S04]  /*21150*/  STL [R1+0x11d0], R248 ;  /* 0x0011d0f801007387 */ /* 0x0003e80000100800 */
[----:B------:R1:W-:Y:S04]  /*21160*/  STL [R1+0x11cc], R249 ;  /* 0x0011ccf901007387 */ /* 0x0003e80000100800 */
[----:B------:R5:W-:Y:S04]  /*21170*/  STL [R1+0x11c8], R250 ;  /* 0x0011c8fa01007387 */ /* 0x000be80000100800 */
[----:B------:R5:W-:Y:S04]  /*21180*/  STL [R1+0x11c4], R251 ;  /* 0x0011c4fb01007387 */ /* 0x000be80000100800 */
[----:B-1----:R-:W2:Y:S04]  /*21190*/  LDL.LU R248, [R1+0x30] ;  /* 0x0000300001f87983 */ /* 0x002ea80000300800 */
[----:B------:R-:W2:Y:S04]  /*211a0*/  LDL.LU R249, [R1+0x34] ;  /* 0x0000340001f97983 */ /* 0x000ea80000300800 */
[----:B-----5:R-:W2:Y:S01]  /*211b0*/  LDL.LU R250, [R1+0x38] ;  /* 0x0000380001fa7983 */ /* 0x020ea20000300800 */
[----:B------:R-:W-:Y:S01]  /*211c0*/  IMAD.MOV.U32 R251, RZ, RZ, R0 ;  /* 0x000000fffffb7224 */ /* 0x000fe200078e0000 */
[----:B---3--:R-:W-:Y:S08]  /*211d0*/  HMMA.1688.F32.TF32 R4, R232, R46, R4 ;  /* 0x0000002ee804723c */ /* 0x008ff00000081004 */
[C---:B--2---:R-:W-:Y:S11]  /*211e0*/  HMMA.1688.F32.TF32 R248, R228.reuse, R62, R248 ;  /* 0x0000003ee4f8723c */ /* 0x044ff600000810f8 */
[----:B------:R-:W-:Y:S11]  /*211f0*/  @!UPT UIADD3 URZ, URZ, URZ, URZ ;  /* 0x0000003f3f3ff290 */ /* 0x000ff6000fffe03f */
[----:B------:R-:W-:Y:S01]  /*21200*/  @!UPT UIADD3 URZ, URZ, URZ, URZ ;  /* 0x0000003f3f3ff290 */ /* 0x000fe2000fffe03f */
[----:B------:R-:W-:Y:S04]  /*21210*/  STL.64 [R1+0x310], R248 ;  /* 0x000310f801007387 */ /* 0x000fe80000100a00 */
[----:B------:R1:W-:Y:S02]  /*21220*/  STL.64 [R1+0x318], R250 ;  /* 0x000318fa01007387 */ /* 0x0003e40000100a00 */
[C---:B-1----:R-:W-:Y:S08]  /*21230*/  HMMA.1688.F32.TF32 R248, R228.reuse, R42, R224 ;  /* 0x0000002ae4f8723c */ /* 0x042ff000000810e0 */
[----:B------:R-:W-:Y:S01]  /*21240*/  HMMA.1688.F32.TF32 R228, R228, R38, R244 ;  /* 0x00000026e4e4723c */ /* 0x000fe200000810f4 */
[----:B------:R-:W-:Y:S11]  /*21250*/  IMAD.MOV.U32 R0, RZ, RZ, R7 ;  /* 0x000000ffff007224 */ /* 0x000ff600078e0007 */
[----:B------:R-:W-:Y:S03]  /*21260*/  @!UPT UIADD3 URZ, URZ, URZ, URZ ;  /* 0x0000003f3f3ff290 */ /* 0x000fe6000fffe03f */
[----:B------:R1:W-:Y:S04]  /*21270*/  STL.64 [R1+0x300], R248 ;  /* 0x000300f801007387 */ /* 0x0003e80000100a00 */
[----:B------:R-:W-:Y:S04]  /*21280*/  STL.64 [R1+0x308], R250 ;  /* 0x000308fa01007387 */ /* 0x000fe80000100a00 */
[----:B------:R-:W-:Y:S04]  /*21290*/  STL.64 [R1+0x260], R228 ;  /* 0x000260e401007387 */ /* 0x000fe80000100a00 */
[----:B------:R-:W-:Y:S01]  /*212a0*/  STL.64 [R1+0x268], R230 ;  /* 0x000268e601007387 */ /* 0x000fe20000100a00 */
[----:B-1----:R-:W-:-:S03]  /*212b0*/  IMAD.MOV.U32 R248, RZ, RZ, R6 ;  /* 0x000000fffff87224 */ /* 0x002fc600078e0006 */
[----:B------:R1:W-:Y:S02]  /*212c0*/  STL.64 [R1+0x150], R4 ;  /* 0x0001500401007387 */ /* 0x0003e40000100a00 */
[C---:B-1----:R-:W-:Y:S11]  /*212d0*/  HMMA.1688.F32.TF32 R4, R232.reuse, R58, R8 ;  /* 0x0000003ae804723c */ /* 0x042ff60000081008 */
        /* <DEDUP_REMOVED lines=8> */
[----:B------:R-:W-:Y:S01]  /*21360*/  @!UPT UIADD3 URZ, URZ, URZ, URZ ;  /* 0x0000003f3f3ff290 */ /* 0x000fe2000fffe03f */
[----:B------:R1:W-:Y:S01]  /*21370*/  STL [R1+0x13c], R7 ;  /* 0x00013c0701007387 */ /* 0x0003e20000100800 */
[----:B------:R-:W-:Y:S01]  /*21380*/  IMAD.MOV.U32 R249, RZ, RZ, R4 ;  /* 0x000000fffff97224 */ /* 0x000fe200078e0004 */
[----:B------:R-:W-:Y:S01]  /*21390*/  MOV R251, R6 ;  /* 0x0000000600fb7202 */ /* 0x000fe20000000f00 */
[----:B------:R-:W-:Y:S02]  /*213a0*/  IMAD.MOV.U32 R250, RZ, RZ, R5 ;  /* 0x000000fffffa7224 */ /* 0x000fe400078e0005 */
[C---:B-1----:R-:W-:Y:S01]  /*213b0*/  HMMA.1688.F32.TF32 R4, R232.reuse, R66, R16 ;  /* 0x00000042e804723c */ /* 0x042fe20000081010 */
[----:B------:R-:W-:Y:S04]  /*213c0*/  LDS R16, [R2+0x4400] ;  /* 0x0044000002107984 */ /* 0x000fe80000000800 */
[----:B------:R-:W-:Y:S03]  /*213d0*/  LDS R18, [R2+0x6400] ;  /* 0x0064000002127984 */ /* 0x000fe60000000800 */
[----:B------:R-:W-:Y:S01]  /*213e0*/  HMMA.1688.F32.TF32 R12, R232, R38, R28 ;  /* 0x00000026e80c723c */ /* 0x000fe2000008101c */
[----:B------:R-:W-:Y:S04]  /*213f0*/  LDS R17, [R3+0x4400] ;  /* 0x0044000003117984 */ /* 0x000fe80000000800 */
[----:B------:R-:W-:Y:S11]  /*21400*/  LDS R19, [R3+0x6400] ;  /* 0x0064000003137984 */ /* 0x000ff60000000800 */
[----:B------:R-:W-:Y:S01]  /*21410*/  IMAD.MOV.U32 R41, RZ, RZ, R4 ;  /* 0x000000ffff297224 */ /* 0x000fe200078e0004 */
[----:B------:R-:W-:Y:S01]  /*21420*/  MOV R37, R6 ;  /* 0x0000000600257202 */ /* 0x000fe20000000f00 */
[----:B------:R-:W-:-:S02]  /*21430*/  IMAD.MOV.U32 R40, RZ, RZ, R5 ;  /* 0x000000ffff287224 */ /* 0x000fc400078e0005 */
[----:B------:R-:W-:Y:S02]  /*21440*/  IMAD.MOV.U32 R36, RZ, RZ, R7 ;  /* 0x000000ffff247224 */ /* 0x000fe400078e0007 */
[----:B------:R-:W-:Y:S11]  /*21450*/  HMMA.1688.F32.TF32 R4, R232, R62, R20 ;  /* 0x0000003ee804723c */ /* 0x000ff60000081014 */
[----:B------:R-:W-:Y:S11]  /*21460*/  @!UPT UIADD3 URZ, URZ, URZ, URZ ;  /* 0x0000003f3f3ff290 */ /* 0x000ff6000fffe03f */
[----:B------:R-:W-:Y:S01]  /*21470*/  @!UPT UIADD3 URZ, URZ, URZ, URZ ;  /* 0x0000003f3f3ff290 */ /* 0x000fe2000fffe03f */
[----:B------:R1:W-:Y:S04]  /*21480*/  STL.64 [R1+0x110], R4 ;  /* 0x0001100401007387 */ /* 0x0003e80000100a00 */
[----:B------:R-:W-:Y:S04]  /*21490*/  STL.64 [R1+0xa0], R12 ;  /* 0x0000a00c01007387 */ /* 0x000fe80000100a00 */
[----:B------:R-:W-:Y:S04]  /*214a0*/  STL.64 [R1+0xa8], R14 ;  /* 0x0000a80e01007387 */ /* 0x000fe80000100a00 */
[----:B------:R-:W-:Y:S04]  /*214b0*/  LDS R12, [R2+0x4300] ;  /* 0x00430000020c7984 */ /* 0x000fe80000000800 */
[----:B------:R-:W-:Y:S04]  /*214c0*/  LDS R14, [R2+0x6300] ;  /* 0x00630000020e7984 */ /* 0x000fe80000000800 */
[----:B------:R-:W-:Y:S04]  /*214d0*/  LDS R13, [R3+0x4300] ;  /* 0x00430000030d7984 */ /* 0x000fe80000000800 */
[----:B------:R-:W2:Y:S01]  /*214e0*/  LDS R15, [R3+0x6300] ;  /* 0x00630000030f7984 */ /* 0x000ea20000000800 */
[----:B------:R-:W-:Y:S01]  /*214f0*/  IMAD.MOV.U32 R61, RZ, RZ, R6 ;  /* 0x000000ffff3d7224 */ /* 0x000fe200078e0006 */
[----:B------:R-:W-:-:S02]  /*21500*/  MOV R60, R7 ;  /* 0x00000007003c7202 */ /* 0x000fc40000000f00 */
[----:B-1----:R-:W-:Y:S08]  /*21510*/  HMMA.1688.F32.TF32 R4, R232, R42, R24 ;  /* 0x0000002ae804723c */ /* 0x002ff00000081018 */
[C---:B------:R-:W-:Y:S11]  /*21520*/  HMMA.1688.F32.TF32 R8, R236.reuse, R50, R32 ;  /* 0x00000032ec08723c */ /* 0x040ff60000081020 */
[----:B------:R-:W-:Y:S05]  /*21530*/  @!UPT UIADD3 URZ, URZ, URZ, URZ ;  /* 0x0000003f3f3ff290 */ /* 0x000fea000fffe03f */
[----:B------:R-:W-:Y:S01]  /*21540*/  IMAD.MOV.U32 R57, RZ, RZ, R4 ;  /* 0x000000ffff397224 */ /* 0x000fe200078e0004 */
[----:B------:R-:W-:Y:S01]  /*21550*/  MOV R53, R6 ;  /* 0x0000000600357202 */ /* 0x000fe20000000f00 */
[----:B------:R-:W-:Y:S02]  /*21560*/  IMAD.MOV.U32 R56, RZ, RZ, R5 ;  /* 0x000000ffff387224 */ /* 0x000fe400078e0005 */
[----:B------:R-:W-:Y:S02]  /*21570*/  IMAD.MOV.U32 R52, RZ, RZ, R7 ;  /* 0x000000ffff347224 */ /* 0x000fe400078e0007 */
[-C--:B------:R-:W-:Y:S08]  /*21580*/  HMMA.1688.F32.TF32 R4, R236, R46.reuse, R68 ;  /* 0x0000002eec04723c */ /* 0x080ff00000081044 */
[----:B--2---:R-:W-:Y:S01]  /*21590*/  HMMA.1688.F32.TF32 R20, R12, R46, R100 ;  /* 0x0000002e0c14723c */ /* 0x004fe20000081064 */
[----:B------:R-:W-:Y:S04]  /*215a0*/  STL.64 [R1+0x90], R8 ;  /* 0x0000900801007387 */ /* 0x000fe80000100a00 */
[----:B------:R-:W-:Y:S03]  /*215b0*/  STL.64 [R1+0x98], R10 ;  /* 0x0000980a01007387 */ /* 0x000fe60000100a00 */
[----:B----4-:R-:W-:Y:S01]  /*215c0*/  HMMA.1688.F32.TF32 R224, R232, R50, R240 ;  /* 0x00000032e8e0723c */ /* 0x010fe200000810f0 */
[----:B------:R-:W-:Y:S04]  /*215d0*/  LDS R8, [R2+0x4500] ;  /* 0x0045000002087984 */ /* 0x000fe80000000800 */
[----:B------:R-:W-:Y:S03]  /*215e0*/  LDS R10, [R2+0x6500] ;  /* 0x00650000020a7984 */ /* 0x000fe60000000800 */
[----:B------:R-:W-:Y:S01]  /*215f0*/  IMAD.MOV.U32 R65, RZ, RZ, R6 ;  /* 0x000000ffff417224 */ /* 0x000fe200078e0006 */
[----:B------:R1:W-:Y:S01]  /*21600*/  STL.64 [R1+0x70], R4 ;  /* 0x0000700401007387 */ /* 0x0003e20000100a00 */
[----:B------:R-:W-:Y:S01]  /*21610*/  MOV R64, R7 ;  /* 0x0000000700407202 */ /* 0x000fe20000000f00 */
[----:B------:R-:W-:Y:S02]  /*21620*/  HMMA.1688.F32.TF32 R240, R236, R54, R76 ;  /* 0x00000036ecf0723c */ /* 0x000fe4000008104c */
[----:B------:R-:W-:Y:S03]  /*21630*/  LDS R9, [R3+0x4500] ;  /* 0x0045000003097984 */ /* 0x000fe60000000800 */
[----:B------:R-:W-:Y:S01]  /*21640*/  IMAD.MOV.U32 R103, RZ, RZ, R20 ;  /* 0x000000ffff677224 */ /* 0x000fe200078e0014 */
[----:B------:R-:W-:Y:S01]  /*21650*/  MOV R101, R22 ;  /* 0x0000001600657202 */ /* 0x000fe20000000f00 */
[----:B------:R-:W-:Y:S01]  /*21660*/  IMAD.MOV.U32 R102, RZ, RZ, R21 ;  /* 0x000000ffff667224 */ /* 0x000fe200078e0015 */
[----:B------:R-:W-:Y:S01]  /*21670*/  HMMA.1688.F32.TF32 R24, R12, R50, R96 ;  /* 0x000000320c18723c */ /* 0x000fe20000081060 */
[----:B------:R-:W-:Y:S01]  /*21680*/  IMAD.MOV.U32 R100, RZ, RZ, R23 ;  /* 0x000000ffff647224 */ /* 0x000fe200078e0017 */
[----:B------:R-:W2:Y:S03]  /*21690*/  LDS R11, [R3+0x6500] ;  /* 0x00650000030b7984 */ /* 0x000ea60000000800 */
[----:B------:R-:W-:Y:S01]  /*216a0*/  MOV R247, R224 ;  /* 0x000000e000f77202 */ /* 0x000fe20000000f00 */
[----:B------:R-:W-:Y:S01]  /*216b0*/  IMAD.MOV.U32 R246, RZ, RZ, R225 ;  /* 0x000000fffff67224 */ /* 0x000fe200078e00e1 */
[----:B------:R-:W-:Y:S01]  /*216c0*/  MOV R244, R227 ;  /* 0x000000e300f47202 */ /* 0x000fe20000000f00 */
[-C--:B-1----:R-:W-:Y:S01]  /*216d0*/  HMMA.1688.F32.TF32 R4, R236, R58.reuse, R72 ;  /* 0x0000003aec04723c */ /* 0x082fe20000081048 */
[----:B------:R-:W-:Y:S01]  /*216e0*/  IMAD.MOV.U32 R245, RZ, RZ, R226 ;  /* 0x000000fffff57224 */ /* 0x000fe200078e00e2 */
[----:B------:R-:W-:Y:S04]  /*216f0*/  LDS R76, [R2+0x4700] ;  /* 0x00470000024c7984 */ /* 0x000fe80000000800 */
[----:B------:R-:W-:Y:S02]  /*21700*/  LDS R78, [R2+0x6700] ;  /* 0x00670000024e7984 */ /* 0x000fe40000000800 */
[----:B------:R-:W-:Y:S02]  /*21710*/  HMMA.1688.F32.TF32 R20, R12, R58, R104 ;  /* 0x0000003a0c14723c */ /* 0x000fe40000081068 */
[----:B------:R1:W-:Y:S04]  /*21720*/  STL [R1+0x11c0], R240 ;  /* 0x0011c0f001007387 */ /* 0x0003e80000100800 */
[----:B------:R-:W-:Y:S02]  /*21730*/  LDS R77, [R3+0x4700] ;  /* 0x00470000034d7984 */ /* 0x000fe40000000800 */
[----:B------:R-:W-:Y:S02]  /*21740*/  HMMA.1688.F32.TF32 R224, R236, R42, R88 ;  /* 0x0000002aece0723c */ /* 0x000fe40000081058 */
[----:B------:R-:W-:Y:S04]  /*21750*/  LDS R79, [R3+0x6700] ;  /* 0x00670000034f7984 */ /* 0x000fe80000000800 */
[----:B------:R-:W-:Y:S04]  /*21760*/  LDS R68, [R2+0x8000] ;  /* 0x0080000002447984 */ /* 0x000fe80000000800 */
[----:B------:R-:W-:Y:S04]  /*21770*/  STL.64 [R1+0x60], R4 ;  /* 0x0000600401007387 */ /* 0x000fe80000100a00 */
[----:B------:R-:W-:Y:S04]  /*21780*/  STL.64 [R1+0x68], R6 ;  /* 0x0000680601007387 */ /* 0x000fe80000100a00 */
[----:B------:R3:W-:Y:S01]  /*21790*/  STL [R1+0x11bc], R241 ;  /* 0x0011bcf101007387 */ /* 0x0007e20000100800 */
[----:B-1----:R-:W-:-:S03]  /*217a0*/  IMAD.MOV.U32 R240, RZ, RZ, R20 ;  /* 0x000000fffff07224 */ /* 0x002fc600078e0014 */
[----:B------:R1:W-:Y:S04]  /*217b0*/  STL [R1+0x11b8], R242 ;  /* 0x0011b8f201007387 */ /* 0x0003e80000100800 */
[----:B------:R4:W-:Y:S01]  /*217c0*/  STL [R1+0x11b4], R243 ;  /* 0x0011b4f301007387 */ /* 0x0009e20000100800 */
[----:B---3--:R-:W-:-:S03]  /*217d0*/  MOV R241, R21 ;  /* 0x0000001500f17202 */ /* 0x008fc60000000f00 */
[----:B------:R-:W-:Y:S01]  /*217e0*/  LDS R4, [R2+0x4600] ;  /* 0x0046000002047984 */ /* 0x000fe20000000800 */
[----:B-1----:R-:W-:-:S03]  /*217f0*/  IMAD.MOV.U32 R242, RZ, RZ, R22 ;  /* 0x000000fffff27224 */ /* 0x002fc600078e0016 */
[----:B------:R-:W-:Y:S01]  /*21800*/  LDS R6, [R2+0x6600] ;  /* 0x0066000002067984 */ /* 0x000fe20000000800 */
[----:B----4-:R-:W-:Y:S02]  /*21810*/  IMAD.MOV.U32 R243, RZ, RZ, R23 ;  /* 0x000000fffff37224 */ /* 0x010fe400078e0017 */
[----:B------:R-:W-:Y:S01]  /*21820*/  HMMA.1688.F32.TF32 R20, R12, R54, R108 ;  /* 0x000000360c14723c */ /* 0x000fe2000008106c */
[----:B------:R-:W-:Y:S04]  /*21830*/  LDS R5, [R3+0x4600] ;  /* 0x0046000003057984 */ /* 0x000fe80000000800 */
[----:B------:R-:W1:Y:S03]  /*21840*/  LDS R7, [R3+0x6600] ;  /* 0x0066000003077984 */ /* 0x000e660000000800 */
[C---:B------:R-:W-:Y:S01]  /*21850*/  HMMA.1688.F32.TF32 R228, R236.reuse, R62, R84 ;  /* 0x0000003eece4723c */ /* 0x040fe20000081054 */
[----:B------:R-:W-:Y:S04]  /*21860*/  LDS R70, [R2+0xa000] ;  /* 0x00a0000002467984 */ /* 0x000fe80000000800 */
[----:B------:R-:W-:Y:S03]  /*21870*/  LDS R69, [R3+0x8000] ;  /* 0x0080000003457984 */ /* 0x000fe60000000800 */
[-C--:B------:R-:W-:Y:S01]  /*21880*/  HMMA.1688.F32.TF32 R232, R236, R66.reuse, R80 ;  /* 0x00000042ece8723c */ /* 0x080fe20000081050 */
[----:B------:R-:W-:Y:S04]  /*21890*/  LDS R71, [R3+0xa000] ;  /* 0x00a0000003477984 */ /* 0x000fe80000000800 */
[----:B------:R-:W-:Y:S03]  /*218a0*/  LDS R72, [R2+0x8100] ;  /* 0x0081000002487984 */ /* 0x000fe60000000800 */
[----:B------:R-:W-:Y:S01]  /*218b0*/  MOV R99, R20 ;  /* 0x0000001400637202 */ /* 0x000fe20000000f00 */
[----:B------:R-:W-:Y:S01]  /*218c0*/  IMAD.MOV.U32 R98, RZ, RZ, R21 ;  /* 0x000000ffff627224 */ /* 0x000fe200078e0015 */
[----:B------:R-:W-:Y:S01]  /*218d0*/  MOV R96, R23 ;  /* 0x0000001700607202 */ /* 0x000fe20000000f00 */
[----:B------:R-:W-:Y:S01]  /*218e0*/  IMAD.MOV.U32 R97, RZ, RZ, R22 ;  /* 0x000000ffff617224 */ /* 0x000fe200078e0016 */
[----:B------:R-:W-:Y:S01]  /*218f0*/  LDS R74, [R2+0xa100] ;  /* 0x00a10000024a7984 */ /* 0x000fe20000000800 */
[C---:B------:R-:W-:Y:S03]  /*21900*/  HMMA.1688.F32.TF32 R20, R12.reuse, R66, R112 ;  /* 0x000000420c14723c */ /* 0x040fe60000081070 */
[----:B------:R-:W-:Y:S04]  /*21910*/  STL.64 [R1+0x3b0], R24 ;  /* 0x0003b01801007387 */ /* 0x000fe80000100a00 */
[----:B------:R3:W-:Y:S04]  /*21920*/  STL.64 [R1+0x3b8], R26 ;  /* 0x0003b81a01007387 */ /* 0x0007e80000100a00 */
[----:B------:R-:W-:Y:S04]  /*21930*/  LDS R73, [R3+0x8100] ;  /* 0x0081000003497984 */ /* 0x000fe80000000800 */
[----:B------:R-:W-:Y:S01]  /*21940*/  LDS R75, [R3+0xa100] ;  /* 0x00a10000034b7984 */ /* 0x000fe20000000800 */
[----:B---3--:R-:W-:Y:S03]  /*21950*/  HMMA.1688.F32.TF32 R24, R12, R42, R120 ;  /* 0x0000002a0c18723c */ /* 0x008fe60000081078 */
[----:B------:R-:W-:Y:S05]  /*21960*/  LDS R104, [R2+0x8200] ;  /* 0x0082000002687984 */ /* 0x000fea0000000800 */
[----:B------:R-:W-:Y:S01]  /*21970*/  IMAD.MOV.U32 R111, RZ, RZ, R20 ;  /* 0x000000ffff6f7224 */ /* 0x000fe200078e0014 */
[----:B------:R-:W-:Y:S01]  /*21980*/  MOV R109, R22 ;  /* 0x00000016006d7202 */ /* 0x000fe20000000f00 */
[----:B------:R-:W-:Y:S01]  /*21990*/  IMAD.MOV.U32 R110, RZ, RZ, R21 ;  /* 0x000000ffff6e7224 */ /* 0x000fe200078e0015 */
[----:B------:R-:W-:Y:S01]  /*219a0*/  LDS R106, [R2+0xa200] ;  /* 0x00a20000026a7984 */ /* 0x000fe20000000800 */
[----:B------:R-:W-:-:S02]  /*219b0*/  IMAD.MOV.U32 R108, RZ, RZ, R23 ;  /* 0x000000ffff6c7224 */ /* 0x000fc400078e0017 */
[C---:B------:R-:W-:Y:S01]  /*219c0*/  HMMA.1688.F32.TF32 R20, R12.reuse, R62, R116 ;  /* 0x0000003e0c14723c */ /* 0x040fe20000081074 */
[----:B------:R-:W-:Y:S04]  /*219d0*/  LDS R105, [R3+0x8200] ;  /* 0x0082000003697984 */ /* 0x000fe80000000800 */
[----:B------:R-:W-:Y:S03]  /*219e0*/  LDS R107, [R3+0xa200] ;  /* 0x00a20000036b7984 */ /* 0x000fe60000000800 */
[----:B------:R-:W-:Y:S11]  /*219f0*/  HMMA.1688.F32.TF32 R12, R12, R38, R124 ;  /* 0x000000260c0c723c */ /* 0x000ff6000008107c */
[----:B------:R-:W-:Y:S04]  /*21a00*/  @!UPT UIADD3 URZ, URZ, URZ, URZ ;  /* 0x0000003f3f3ff290 */ /* 0x000fe8000fffe03f */
[----:B------:R-:W-:Y:S04]  /*21a10*/  STL.64 [R1+0x360], R20 ;  /* 0x0003601401007387 */ /* 0x000fe80000100a00 */
[----:B------:R-:W-:Y:S04]  /*21a20*/  STL.64 [R1+0x368], R22 ;  /* 0x0003681601007387 */ /* 0x000fe80000100a00 */
[----:B------:R-:W-:Y:S04]  /*21a30*/  STL.64 [R1+0x350], R24 ;  /* 0x0003501801007387 */ /* 0x000fe80000100a00 */
[----:B------:R-:W-:Y:S04]  /*21a40*/  STL.64 [R1+0x358], R26 ;  /* 0x0003581a01007387 */ /* 0x000fe80000100a00 */
[----:B------:R-:W-:Y:S04]  /*21a50*/  STL.64 [R1+0x2f0], R12 ;  /* 0x0002f00c01007387 */ /* 0x000fe80000100a00 */
[----:B------:R3:W-:Y:S02]  /*21a60*/  STL.64 [R1+0x2f8], R14 ;  /* 0x0002f80e01007387 */ /* 0x0007e40000100a00 */
[C---:B---3--:R-:W-:Y:S08]  /*21a70*/  HMMA.1688.F32.TF32 R12, R16.reuse, R46, R132 ;  /* 0x0000002e100c723c */ /* 0x048ff00000081084 */
[C---:B------:R-:W-:Y:S11]  /*21a80*/  HMMA.1688.F32.TF32 R20, R16.reuse, R50, R128 ;  /* 0x000000321014723c */ /* 0x040ff60000081080 */
[----:B------:R-:W-:Y:S05]  /*21a90*/  @!UPT UIADD3 URZ, URZ, URZ, URZ ;  /* 0x0000003f3f3ff290 */ /* 0x000fea000fffe03f */
[----:B------:R-:W-:Y:S01]  /*21aa0*/  MOV R135, R12 ;  /* 0x0000000c00877202 */ /* 0x000fe20000000f00 */
[----:B------:R-:W-:Y:S01]  /*21ab0*/  IMAD.MOV.U32 R134, RZ, RZ, R13 ;  /* 0x000000ffff867224 */ /* 0x000fe200078e000d */
[----:B------:R-:W-:Y:S01]  /*21ac0*/  MOV R132, R15 ;  /* 0x0000000f00847202 */ /* 0x000fe20000000f00 */
[----:B------:R-:W-:Y:S02]  /*21ad0*/  IMAD.MOV.U32 R133, RZ, RZ, R14 ;  /* 0x000000ffff857224 */ /* 0x000fe400078e000e */
[----:B------:R-:W-:Y:S08]  /*21ae0*/  HMMA.1688.F32.TF32 R12, R16, R58, R136 ;  /* 0x0000003a100c723c */ /* 0x000ff00000081088 */
[----:B------:R-:W-:Y:S01]  /*21af0*/  HMMA.1688.F32.TF32 R236, R236, R38, R92 ;  /* 0x00000026ecec723c */ /* 0x000fe2000008105c */
[----:B------:R-:W-:-:S02]  /*21b00*/  IMAD.MOV.U32 R131, RZ, RZ, R20 ;  /* 0x000000ffff837224 */ /* 0x000fc400078e0014 */
[----:B------:R-:W-:-:S05]  /*21b10*/  IMAD.MOV.U32 R129, RZ, RZ, R22 ;  /* 0x000000ffff817224 */ /* 0x000fca00078e0016 */
[----:B------:R-:W-:Y:S01]  /*21b20*/  HMMA.1688.F32.TF32 R24, R16, R54, R140 ;  /* 0x000000361018723c */ /* 0x000fe2000008108c */
[----:B------:R3:W-:Y:S04]  /*21b30*/  STL [R1+0x11b0], R131 ;  /* 0x0011b08301007387 */ /* 0x0007e80000100800 */
[----:B------:R4:W-:Y:S04]  /*21b40*/  STL [R1+0x11ac], R129 ;  /* 0x0011ac8101007387 */ /* 0x0009e80000100800 */
[----:B------:R5:W-:Y:S01]  /*21b50*/  STL.64 [R1+0x2c8], R14 ;  /* 0x0002c80e01007387 */ /* 0x000be20000100a00 */
[----:B---3--:R-:W-:Y:S01]  /*21b60*/  IMAD.MOV.U32 R131, RZ, RZ, R12 ;  /* 0x000000ffff837224 */ /* 0x008fe200078e000c */
[----:B------:R-:W-:Y:S01]  /*21b70*/  MOV R130, R21 ;  /* 0x0000001500827202 */ /* 0x000fe20000000f00 */
[----:B------:R-:W-:Y:S01]  /*21b80*/  IMAD.MOV.U32 R128, RZ, RZ, R23 ;  /* 0x000000ffff807224 */ /* 0x000fe200078e0017 */
[----:B------:R-:W-:Y:S01]  /*21b90*/  MOV R125, R110 ;  /* 0x0000006e007d7202 */ /* 0x000fe20000000f00 */
[----:B----4-:R-:W-:Y:S01]  /*21ba0*/  IMAD.MOV.U32 R129, RZ, RZ, R13 ;  /* 0x000000ffff817224 */ /* 0x010fe200078e000d */
[----:B------:R-:W-:Y:S01]  /*21bb0*/  LDS R136, [R2+0x8300] ;  /* 0x0083000002887984 */ /* 0x000fe20000000800 */
[----:B------:R-:W-:-:S02]  /*21bc0*/  IMAD.MOV.U32 R127, RZ, RZ, R108 ;  /* 0x000000ffff7f7224 */ /* 0x000fc400078e006c */
[----:B------:R-:W-:Y:S01]  /*21bd0*/  IMAD.MOV.U32 R126, RZ, RZ, R109 ;  /* 0x000000ffff7e7224 */ /* 0x000fe200078e006d */
[----:B------:R-:W-:Y:S01]  /*21be0*/  LDS R138, [R2+0xa300] ;  /* 0x00a30000028a7984 */ /* 0x000fe20000000800 */
[C---:B-----5:R-:W-:Y:S01]  /*21bf0*/  HMMA.1688.F32.TF32 R12, R16.reuse, R62, R148 ;  /* 0x0000003e100c723c */ /* 0x060fe20000081094 */
[----:B------:R-:W-:Y:S02]  /*21c00*/  IMAD.MOV.U32 R124, RZ, RZ, R111 ;  /* 0x000000ffff7c7224 */ /* 0x000fe400078e006f */
[----:B------:R-:W-:Y:S04]  /*21c10*/  LDS R137, [R3+0x8300] ;  /* 0x0083000003897984 */ /* 0x000fe80000000800 */
[----:B------:R-:W-:Y:S11]  /*21c20*/  LDS R139, [R3+0xa300] ;  /* 0x00a30000038b7984 */ /* 0x000ff60000000800 */
[----:B------:R-:W-:Y:S06]  /*21c30*/  @!UPT UIADD3 URZ, URZ, URZ, URZ ;  /* 0x0000003f3f3ff290 */ /* 0x000fec000fffe03f */
[----:B------:R-:W-:Y:S01]  /*21c40*/  MOV R143, R12 ;  /* 0x0000000c008f7202 */ /* 0x000fe20000000f00 */
[----:B------:R-:W-:Y:S01]  /*21c50*/  IMAD.MOV.U32 R142, RZ, RZ, R13 ;  /* 0x000000ffff8e7224 */ /* 0x000fe200078e000d */
[----:B------:R-:W-:Y:S01]  /*21c60*/  MOV R140, R15 ;  /* 0x0000000f008c7202 */ /* 0x000fe20000000f00 */
[----:B------:R-:W-:Y:S02]  /*21c70*/  IMAD.MOV.U32 R141, RZ, RZ, R14 ;  /* 0x000000ffff8d7224 */ /* 0x000fe400078e000e */
[C---:B------:R-:W-:Y:S08]  /*21c80*/  HMMA.1688.F32.TF32 R12, R16.reuse, R42, R152 ;  /* 0x0000002a100c723c */ /* 0x040ff00000081098 */
[----:B------:R-:W-:Y:S11]  /*21c90*/  HMMA.1688.F32.TF32 R20, R16, R66, R144 ;  /* 0x000000421014723c */ /* 0x000ff60000081090 */
[----:B------:R-:W-:Y:S05]  /*21ca0*/  @!UPT UIADD3 URZ, URZ, URZ, URZ ;  /* 0x0000003f3f3ff290 */ /* 0x000fea000fffe03f */
[----:B------:R-:W-:Y:S01]  /*21cb0*/  IMAD.MOV.U32 R147, RZ, RZ, R12 ;  /* 0x000000ffff937224 */ /* 0x000fe200078e000c */
[----:B------:R-:W-:Y:S01]  /*21cc0*/  MOV R145, R14 ;  /* 0x0000000e00917202 */ /* 0x000fe20000000f00 */
[----:B------:R-:W-:Y:S02]  /*21cd0*/  IMAD.MOV.U32 R146, RZ, RZ, R13 ;  /* 0x000000ffff927224 */ /* 0x000fe400078e000d */
[----:B------:R-:W-:Y:S02]  /*21ce0*/  IMAD.MOV.U32 R144, RZ, RZ, R15 ;  /* 0x000000ffff907224 */ /* 0x000fe400078e000f */
[C---:B--2---:R-:W-:Y:S11]  /*21cf0*/  HMMA.1688.F32.TF32 R12, R8.reuse, R50, R160 ;  /* 0x00000032080c723c */ /* 0x044ff600000810a0 */
        /* <DEDUP_REMOVED lines=13> */
[----:B------:R-:W-:Y:S01]  /*21dd0*/  HMMA.1688.F32.TF32 R12, R8, R58, R168 ;  /* 0x0000003a080c723c */ /* 0x000fe200000810a8 */
[----:B------:R-:W-:Y:S07]  /*21de0*/  STL.64 [R1+0x2b0], R24 ;  /* 0x0002b01801007387 */ /* 0x000fee0000100a00 */
[----:B------:R-:W-:Y:S01]  /*21df0*/  HMMA.1688.F32.TF32 R16, R16, R38, R156 ;  /* 0x000000261010723c */ /* 0x000fe2000008109c */
[----:B------:R-:W-:Y:S04]  /*21e00*/  LDS R168, [R2+0x8400] ;  /* 0x0084000002a87984 */ /* 0x000fe80000000800 */
[----:B------:R-:W-:Y:S04]  /*21e10*/  LDS R170, [R2+0xa400] ;  /* 0x00a4000002aa7984 */ /* 0x000fe80000000800 */
[----:B------:R-:W-:Y:S04]  /*21e20*/  LDS R169, [R3+0x8400] ;  /* 0x0084000003a97984 */ /* 0x000fe80000000800 */
[----:B------:R-:W-:Y:S03]  /*21e30*/  LDS R171, [R3+0xa400] ;  /* 0x00a4000003ab7984 */ /* 0x000fe60000000800 */
[----:B------:R-:W-:Y:S01]  /*21e40*/  IMAD.MOV.U32 R159, RZ, RZ, R12 ;  /* 0x000000ffff9f7224 */ /* 0x000fe200078e000c */
[----:B------:R-:W-:Y:S01]  /*21e50*/  MOV R157, R14 ;  /* 0x0000000e009d7202 */ /* 0x000fe20000000f00 */
[----:B------:R-:W-:-:S02]  /*21e60*/  IMAD.MOV.U32 R158, RZ, RZ, R13 ;  /* 0x000000ffff9e7224 */ /* 0x000fc400078e000d */
[----:B------:R-:W-:Y:S02]  /*21e70*/  IMAD.MOV.U32 R156, RZ, RZ, R15 ;  /* 0x000000ffff9c7224 */ /* 0x000fe400078e000f */
[C---:B------:R-:W-:Y:S01]  /*21e80*/  HMMA.1688.F32.TF32 R12, R8.reuse, R66, R176 ;  /* 0x00000042080c723c */ /* 0x040fe200000810b0 */
[----:B------:R-:W-:Y:S11]  /*21e90*/  STL.64 [R1+0x2b8], R26 ;  /* 0x0002b81a01007387 */ /* 0x000ff60000100a00 */
[----:B------:R-:W-:Y:S11]  /*21ea0*/  @!UPT UIADD3 URZ, URZ, URZ, URZ ;  /* 0x0000003f3f3ff290 */ /* 0x000ff6000fffe03f */
[----:B------:R-:W-:Y:S01]  /*21eb0*/  @!UPT UIADD3 URZ, URZ, URZ, URZ ;  /* 0x0000003f3f3ff290 */ /* 0x000fe2000fffe03f */
[----:B------:R-:W-:Y:S01]  /*21ec0*/  IMAD.MOV.U32 R163, RZ, RZ, R12 ;  /* 0x000000ffffa37224 */ /* 0x000fe200078e000c */
[----:B------:R-:W-:Y:S01]  /*21ed0*/  MOV R162, R13 ;  /* 0x0000000d00a27202 */ /* 0x000fe20000000f00 */
[----:B------:R-:W-:Y:S02]  /*21ee0*/  IMAD.MOV.U32 R161, RZ, RZ, R14 ;  /* 0x000000ffffa17224 */ /* 0x000fe400078e000e */
[----:B------:R-:W-:Y:S02]  /*21ef0*/  IMAD.MOV.U32 R160, RZ, RZ, R15 ;  /* 0x000000ffffa07224 */ /* 0x000fe400078e000f */
[C---:B------:R-:W-:Y:S01]  /*21f00*/  HMMA.1688.F32.TF32 R12, R8.reuse, R62, R180 ;  /* 0x0000003e080c723c */ /* 0x040fe200000810b4 */
[----:B------:R-:W-:Y:S04]  /*21f10*/  STL.64 [R1+0x2a0], R20 ;  /* 0x0002a01401007387 */ /* 0x000fe80000100a00 */
[----:B------:R-:W-:Y:S04]  /*21f20*/  STL.64 [R1+0x2a8], R22 ;  /* 0x0002a81601007387 */ /* 0x000fe80000100a00 */
[----:B------:R-:W-:Y:S04]  /*21f30*/  STL.64 [R1+0x240], R16 ;  /* 0x0002401001007387 */ /* 0x000fe80000100a00 */
[----:B------:R2:W-:Y:S11]  /*21f40*/  STL.64 [R1+0x248], R18 ;  /* 0x0002481201007387 */ /* 0x0005f60000100a00 */
[----:B------:R-:W-:Y:S01]  /*21f50*/  MOV R167, R12 ;  /* 0x0000000c00a77202 */ /* 0x000fe20000000f00 */
[----:B--2---:R-:W-:Y:S01]  /*21f60*/  HMMA.1688.F32.TF32 R16, R8, R54, R172 ;  /* 0x000000360810723c */ /* 0x004fe200000810ac */
[----:B------:R-:W-:Y:S01]  /*21f70*/  IMAD.MOV.U32 R166, RZ, RZ, R13 ;  /* 0x000000ffffa67224 */ /* 0x000fe200078e000d */
[----:B------:R-:W-:Y:S01]  /*21f80*/  MOV R164, R15 ;  /* 0x0000000f00a47202 */ /* 0x000fe20000000f00 */
[----:B------:R-:W-:-:S05]  /*21f90*/  IMAD.MOV.U32 R165, RZ, RZ, R14 ;  /* 0x000000ffffa57224 */ /* 0x000fca00078e000e */
[C---:B------:R-:W-:Y:S08]  /*21fa0*/  HMMA.1688.F32.TF32 R12, R8.reuse, R42, R184 ;  /* 0x0000002a080c723c */ /* 0x040ff000000810b8 */
[----:B------:R-:W-:Y:S07]  /*21fb0*/  HMMA.1688.F32.TF32 R8, R8, R38, R188 ;  /* 0x000000260808723c */ /* 0x000fee00000810bc */
[----:B------:R-:W-:Y:S04]  /*21fc0*/  STL.64 [R1+0x200], R16 ;  /* 0x0002001001007387 */ /* 0x000fe80000100a00 */
[----:B------:R-:W-:Y:S11]  /*21fd0*/  STL.64 [R1+0x208], R18 ;  /* 0x0002081201007387 */ /* 0x000ff60000100a00 */
[----:B------:R-:W-:Y:S01]  /*21fe0*/  @!UPT UIADD3 URZ, URZ, URZ, URZ ;  /* 0x0000003f3f3ff290 */ /* 0x000fe2000fffe03f */
[----:B------:R-:W-:Y:S04]  /*21ff0*/  STL.64 [R1+0x1b0], R8 ;  /* 0x0001b00801007387 */ /* 0x000fe80000100a00 */
        /* <DEDUP_REMOVED lines=9> */
[----:B------:R-:W-:Y:S01]  /*22090*/  IMAD.MOV.U32 R175, RZ, RZ, R12 ;  /* 0x000000ffffaf7224 */ /* 0x000fe200078e000c */
[----:B------:R-:W-:Y:S01]  /*220a0*/  MOV R173, R14 ;  /* 0x0000000e00ad7202 */ /* 0x000fe20000000f00 */
[----:B------:R-:W-:Y:S01]  /*220b0*/  IMAD.MOV.U32 R174, RZ, RZ, R13 ;  /* 0x000000ffffae7224 */ /* 0x000fe200078e000d */
[----:B------:R-:W1:Y:S01]  /*220c0*/  S2R R23, SR_TID.X ;  /* 0x0000000000177919 */ /* 0x000e620000002100 */
[----:B------:R-:W-:-:S03]  /*220d0*/  IMAD.MOV.U32 R172, RZ, RZ, R15 ;  /* 0x000000ffffac7224 */ /* 0x000fc600078e000f */
[----:B------:R-:W-:Y:S04]  /*220e0*/  LDS R200, [R2+0x8500] ;  /* 0x0085000002c87984 */ /* 0x000fe80000000800 */
[----:B------:R-:W-:Y:S04]  /*220f0*/  LDS R202, [R2+0xa500] ;  /* 0x00a5000002ca7984 */ /* 0x000fe80000000800 */
[----:B------:R-:W-:Y:S04]  /*22100*/  LDS R201, [R3+0x8500] ;  /* 0x0085000003c97984 */ /* 0x000fe80000000800 */
[----:B------:R-:W-:Y:S04]  /*22110*/  LDS R203, [R3+0xa500] ;  /* 0x00a5000003cb7984 */ /* 0x000fe80000000800 */
[----:B------:R-:W-:Y:S01]  /*22120*/  IMAD.MOV.U32 R187, RZ, RZ, R8 ;  /* 0x000000ffffbb7224 */ /* 0x000fe200078e0008 */
[----:B------:R-:W-:Y:S01]  /*22130*/  MOV R185, R10 ;  /* 0x0000000a00b97202 */ /* 0x000fe20000000f00 */
[----:B------:R-:W-:-:S02]  /*22140*/  IMAD.MOV.U32 R186, RZ, RZ, R9 ;  /* 0x000000ffffba7224 */ /* 0x000fc400078e0009 */
[----:B------:R-:W-:Y:S02]  /*22150*/  IMAD.MOV.U32 R184, RZ, RZ, R11 ;  /* 0x000000ffffb87224 */ /* 0x000fe400078e000b */
[C---:B------:R-:W-:Y:S08]  /*22160*/  HMMA.1688.F32.TF32 R8, R4.reuse, R66, R208 ;  /* 0x000000420408723c */ /* 0x040ff000000810d0 */
[C---:B------:R-:W-:Y:S11]  /*22170*/  HMMA.1688.F32.TF32 R12, R4.reuse, R50, R192 ;  /* 0x00000032040c723c */ /* 0x040ff600000810c0 */
[----:B------:R-:W-:Y:S05]  /*22180*/  @!UPT UIADD3 URZ, URZ, URZ, URZ ;  /* 0x0000003f3f3ff290 */ /* 0x000fea000fffe03f */
[----:B------:R-:W-:Y:S01]  /*22190*/  IMAD.MOV.U32 R191, RZ, RZ, R8 ;  /* 0x000000ffffbf7224 */ /* 0x000fe200078e0008 */
[----:B------:R-:W-:Y:S01]  /*221a0*/  MOV R190, R9 ;  /* 0x0000000900be7202 */ /* 0x000fe20000000f00 */
[----:B------:R-:W-:Y:S02]  /*221b0*/  IMAD.MOV.U32 R189, RZ, RZ, R10 ;  /* 0x000000ffffbd7224 */ /* 0x000fe400078e000a */
[----:B------:R-:W-:Y:S02]  /*221c0*/  IMAD.MOV.U32 R188, RZ, RZ, R11 ;  /* 0x000000ffffbc7224 */ /* 0x000fe400078e000b */
[----:B------:R-:W-:Y:S02]  /*221d0*/  HMMA.1688.F32.TF32 R8, R4, R62, R212 ;  /* 0x0000003e0408723c */ /* 0x000fe400000810d4 */
[----:B------:R-:W-:Y:S01]  /*221e0*/  IMAD.MOV.U32 R179, RZ, RZ, R12 ;  /* 0x000000ffffb37224 */ /* 0x000fe200078e000c */
[----:B------:R-:W-:Y:S01]  /*221f0*/  MOV R178, R13 ;  /* 0x0000000d00b27202 */ /* 0x000fe20000000f00 */
[----:B------:R-:W-:-:S02]  /*22200*/  IMAD.MOV.U32 R177, RZ, RZ, R14 ;  /* 0x000000ffffb17224 */ /* 0x000fc400078e000e */
[----:B------:R-:W-:Y:S02]  /*22210*/  IMAD.MOV.U32 R176, RZ, RZ, R15 ;  /* 0x000000ffffb07224 */ /* 0x000fe400078e000f */
[C---:B------:R-:W-:Y:S11]  /*22220*/  HMMA.1688.F32.TF32 R12, R4.reuse, R54, R204 ;  /* 0x00000036040c723c */ /* 0x040ff600000810cc */
[----:B------:R-:W-:Y:S05]  /*22230*/  @!UPT UIADD3 URZ, URZ, URZ, URZ ;  /* 0x0000003f3f3ff290 */ /* 0x000fea000fffe03f */
[----:B------:R-:W-:Y:S01]  /*22240*/  MOV R195, R8 ;  /* 0x0000000800c37202 */ /* 0x000fe20000000f00 */
[----:B------:R-:W-:Y:S01]  /*22250*/  IMAD.MOV.U32 R194, RZ, RZ, R9 ;  /* 0x000000ffffc27224 */ /* 0x000fe200078e0009 */
[----:B------:R-:W-:Y:S01]  /*22260*/  MOV R192, R11 ;  /* 0x0000000b00c07202 */ /* 0x000fe20000000f00 */
[----:B------:R-:W-:Y:S02]  /*22270*/  IMAD.MOV.U32 R193, RZ, RZ, R10 ;  /* 0x000000ffffc17224 */ /* 0x000fe400078e000a */
[C---:B------:R-:W-:Y:S02]  /*22280*/  HMMA.1688.F32.TF32 R8, R4.reuse, R42, R216 ;  /* 0x0000002a0408723c */ /* 0x040fe400000810d8 */
[----:B------:R1:W-:Y:S02]  /*22290*/  STL.64 [R1+0x170], R12 ;  /* 0x0001700c01007387 */ /* 0x0003e40000100a00 */
[C---:B-1----:R-:W-:Y:S11]  /*222a0*/  LOP3.LUT R12, R23.reuse, 0x7, RZ, 0xc0, !PT ;  /* 0x00000007170c7812 */ /* 0x042ff600078ec0ff */
[----:B------:R-:W-:Y:S09]  /*222b0*/  @!UPT UIADD3 URZ, URZ, URZ, URZ ;  /* 0x0000003f3f3ff290 */ /* 0x000ff2000fffe03f */
[----:B------:R-:W-:Y:S01]  /*222c0*/  IMAD.MOV.U32 R199, RZ, RZ, R8 ;  /* 0x000000ffffc77224 */ /* 0x000fe200078e0008 */
[----:B------:R-:W-:Y:S01]  /*222d0*/  MOV R198, R9 ;  /* 0x0000000900c67202 */ /* 0x000fe20000000f00 */
[----:B------:R-:W-:Y:S02]  /*222e0*/  IMAD.MOV.U32 R197, RZ, RZ, R10 ;  /* 0x000000ffffc57224 */ /* 0x000fe400078e000a */
[----:B------:R-:W-:Y:S02]  /*222f0*/  IMAD.MOV.U32 R196, RZ, RZ, R11 ;  /* 0x000000ffffc47224 */ /* 0x000fe400078e000b */
[----:B------:R-:W-:Y:S01]  /*22300*/  HMMA.1688.F32.TF32 R8, R4, R38, R220 ;  /* 0x000000260408723c */ /* 0x000fe200000810dc */
[----:B------:R-:W-:Y:S02]  /*22310*/  IMAD.SHL.U32 R13, R23, 0x2, RZ ;  /* 0x00000002170d7824 */ /* 0x000fe400078e00ff */
[----:B------:R-:W-:-:S05]  /*22320*/  IMAD R12, R12, 0x110, RZ ;  /* 0x000001100c0c7824 */ /* 0x000fca00078e02ff */
[----:B------:R-:W-:Y:S02]  /*22330*/  LOP3.LUT R12, R12, 0x30, R13, 0x78, !PT ;  /* 0x000000300c0c7812 */ /* 0x000fe400078e780d */
[----:B------:R-:W-:Y:S02]  /*22340*/  MOV R4, UR4 ;  /* 0x0000000400047c02 */ /* 0x000fe40008000f00 */
[----:B------:R-:W-:Y:S01]  /*22350*/  LOP3.LUT R12, R12, 0x40, RZ, 0x3c, !PT ;  /* 0x000000400c0c7812 */ /* 0x000fe200078e3cff */
[----:B------:R-:W-:Y:S04]  /*22360*/  STL.64 [R1+0x178], R14 ;  /* 0x0001780e01007387 */ /* 0x000fe80000100a00 */
[----:B------:R-:W-:-:S05]  /*22370*/  IMAD R32, R4, 0x4000, R12 ;  /* 0x0000400004207824 */ /* 0x000fca00078e020c */
[----:B------:R-:W1:Y:S04]  /*22380*/  LDSM.16.M88.4 R4, [R32+0xa0000] ;  /* 0x0a0000002004783b */ /* 0x000e680000000200 */
[----:B------:R-:W-:Y:S04]  /*22390*/  STL.64 [R1+0xc0], R8 ;  /* 0x0000c00801007387 */ /* 0x000fe80000100a00 */
[----:B------:R-:W-:Y:S04]  /*223a0*/  STL.64 [R1+0xc8], R10 ;  /* 0x0000c80a01007387 */ /* 0x000fe80000100a00 */
[----:B------:R-:W2:Y:S04]  /*223b0*/  LDL.LU R88, [R1+0x160] ;  /* 0x0001600001587983 */ /* 0x000ea80000300800 */
[----:B------:R-:W2:Y:S04]  /*223c0*/  LDL.LU R89, [R1+0x164] ;  /* 0x0001640001597983 */ /* 0x000ea80000300800 */
[----:B------:R-:W2:Y:S04]  /*223d0*/  LDL.LU R90, [R1+0x168] ;  /* 0x00016800015a7983 */ /* 0x000ea80000300800 */
[----:B------:R-:W-:Y:S04]  /*223e0*/  STL [R1+0x3d0], R32 ;  /* 0x0003d02001007387 */ /* 0x000fe80000100800 */
[----:B------:R-:W2:Y:S04]  /*223f0*/  LDL.LU R91, [R1+0x16c] ;  /* 0x00016c00015b7983 */ /* 0x000ea80000300800 */
[----:B------:R-:W3:Y:S04]  /*22400*/  LDL.LU R84, [R1+0x1e0] ;  /* 0x0001e00001547983 */ /* 0x000ee80000300800 */
[----:B------:R-:W3:Y:S04]  /*22410*/  LDL.LU R85, [R1+0x1e4] ;  /* 0x0001e40001557983 */ /* 0x000ee80000300800 */
[----:B------:R-:W3:Y:S04]  /*22420*/  LDL.LU R86, [R1+0x1e8] ;  /* 0x0001e80001567983 */ /* 0x000ee80000300800 */
[----:B------:R-:W3:Y:S04]  /*22430*/  LDL.LU R87, [R1+0x1ec] ;  /* 0x0001ec0001577983 */ /* 0x000ee80000300800 */
[----:B------:R-:W4:Y:S04]  /*22440*/  LDL.LU R92, [R1+0x270] ;  /* 0x00027000015c7983 */ /* 0x000f280000300800 */
[----:B------:R-:W4:Y:S04]  /*22450*/  LDL.LU R93, [R1+0x274] ;  /* 0x00027400015d7983 */ /* 0x000f280000300800 */
[----:B------:R-:W4:Y:S04]  /*22460*/  LDL.LU R94, [R1+0x278] ;  /* 0x00027800015e7983 */ /* 0x000f280000300800 */
[----:B------:R-:W4:Y:S04]  /*22470*/  LDL.LU R95, [R1+0x27c] ;  /* 0x00027c00015f7983 */ /* 0x000f280000300800 */
[----:B------:R-:W5:Y:S04]  /*22480*/  LDL.LU R112, [R1+0x340] ;  /* 0x0003400001707983 */ /* 0x000f680000300800 */
[----:B------:R-:W5:Y:S04]  /*22490*/  LDL.LU R113, [R1+0x344] ;  /* 0x0003440001717983 */ /* 0x000f680000300800 */
[----:B------:R-:W5:Y:S04]  /*224a0*/  LDL.LU R114, [R1+0x348] ;  /* 0x0003480001727983 */ /* 0x000f680000300800 */
[----:B------:R-:W5:Y:S04]  /*224b0*/  LDL.LU R115, [R1+0x34c] ;  /* 0x00034c0001737983 */ /* 0x000f680000300800 */
[----:B------:R-:W1:Y:S04]  /*224c0*/  LDSM.16.M88.4 R8, [R32+0xa0800] ;  /* 0x0a0800002008783b */ /* 0x000e680000000200 */
[----:B------:R-:W1:Y:S04]  /*224d0*/  LDSM.16.M88.4 R12, [R32+0xa1000] ;  /* 0x0a100000200c783b */ /* 0x000e680000000200 */
[----:B------:R-:W1:Y:S04]  /*224e0*/  LDSM.16.M88.4 R16, [R32+0xa1800] ;  /* 0x0a1800002010783b */ /* 0x000e680000000200 */
[----:B------:R-:W1:Y:S04]  /*224f0*/  LDSM.16.M88.4 R20, [R32+0xa2000] ;  /* 0x0a2000002014783b */ /* 0x000e680000000200 */
[----:B------:R-:W1:Y:S04]  /*22500*/  LDSM.16.M88.4 R24, [R32+0xa2800] ;  /* 0x0a2800002018783b */ /* 0x000e680000000200 */
[----:B------:R-:W1:Y:S04]  /*22510*/  LDSM.16.M88.4 R28, [R32+0xa3000] ;  /* 0x0a300000201c783b */ /* 0x000e680000000200 */
[----:B------:R-:W1:Y:S04]  /*22520*/  LDSM.16.M88.4 R32, [R32+0xa3800] ;  /* 0x0a3800002020783b */ /* 0x000e680000000200 */
[----:B-1----:R-:W-:Y:S04]  /*22530*/  STL [R1+0x113c], R6 ;  /* 0x00113c0601007387 */ /* 0x002fe80000100800 */
        /* <DEDUP_REMOVED lines=13> */
[----:B------:R-:W2:Y:S04]  /*22610*/  LDL.LU R80, [R1+0xb0] ;  /* 0x0000b00001507983 */ /* 0x000ea80000300800 */
[----:B------:R-:W2:Y:S04]  /*22620*/  LDL.LU R81, [R1+0xb4] ;  /* 0x0000b40001517983 */ /* 0x000ea80000300800 */
[----:B------:R-:W2:Y:S04]  /*22630*/  LDL.LU R82, [R1+0xb8] ;  /* 0x0000b80001527983 */ /* 0x000ea80000300800 */
[----:B------:R-:W2:Y:S04]  /*22640*/  LDL.LU R83, [R1+0xbc] ;  /* 0x0000bc0001537983 */ /* 0x000ea80000300800 */
[----:B------:R1:W-:Y:S04]  /*22650*/  STL [R1+0x1168], R34 ;  /* 0x0011682201007387 */ /* 0x0003e80000100800 */
[----:B------:R1:W-:Y:S01]  /*22660*/  STL [R1+0x1164], R35 ;  /* 0x0011642301007387 */ /* 0x0003e20000100800 */
[C---:B----4-:R-:W-:Y:S08]  /*22670*/  HMMA.1688.F32.TF32 R92, R76.reuse, R46, R92 ;  /* 0x0000002e4c5c723c */ /* 0x050ff0000008105c */
[----:B-----5:R-:W-:Y:S11]  /*22680*/  HMMA.1688.F32.TF32 R112, R76, R50, R112 ;  /* 0x000000324c70723c */ /* 0x020ff60000081070 */
[----:B------:R-:W-:Y:S05]  /*22690*/  @!UPT UIADD3 URZ, URZ, URZ, URZ ;  /* 0x0000003f3f3ff290 */ /* 0x000fea000fffe03f */
[----:B-1----:R-:W-:Y:S01]  /*226a0*/  IMAD.MOV.U32 R34, RZ, RZ, R94 ;  /* 0x000000ffff227224 */ /* 0x002fe200078e005e */
[----:B------:R-:W-:-:S06]  /*226b0*/  MOV R35, R95 ;  /* 0x0000005f00237202 */ /* 0x000fcc0000000f00 */
[----:B------:R-:W-:Y:S04]  /*226c0*/  STL.64 [R1+0x340], R112 ;  /* 0x0003407001007387 */ /* 0x000fe80000100a00 */
[----:B------:R-:W-:Y:S04]  /*226d0*/  STL.64 [R1+0x348], R114 ;  /* 0x0003487201007387 */ /* 0x000fe80000100a00 */
[----:B------:R3:W-:Y:S02]  /*226e0*/  STL.64 [R1+0x270], R92 ;  /* 0x0002705c01007387 */ /* 0x0007e40000100a00 */
[C---:B---3--:R-:W-:Y:S02]  /*226f0*/  HMMA.1688.F32.TF32 R92, R76.reuse, R58, R84 ;  /* 0x0000003a4c5c723c */ /* 0x048fe40000081054 */
[----:B------:R-:W-:Y:S04]  /*22700*/  STL [R1+0x1170], R35 ;  /* 0x0011702301007387 */ /* 0x000fe80000100800 */
[----:B------:R-:W-:Y:S04]  /*22710*/  STL [R1+0x116c], R34 ;  /* 0x00116c2201007387 */ /* 0x000fe80000100800 */
[----:B------:R-:W3:Y:S11]  /*22720*/  LDL.LU R84, [R1+0x80] ;  /* 0x0000800001547983 */ /* 0x000ef60000300800 */
[----:B------:R-:W-:Y:S02]  /*22730*/  @!UPT UIADD3 URZ, URZ, URZ, URZ ;  /* 0x0000003f3f3ff290 */ /* 0x000fe4000fffe03f */
[----:B------:R1:W-:Y:S04]  /*22740*/  STL.64 [R1+0x1e0], R92 ;  /* 0x0001e05c01007387 */ /* 0x0003e80000100a00 */
[----:B------:R4:W-:Y:S04]  /*22750*/  STL.64 [R1+0x1e8], R94 ;  /* 0x0001e85e01007387 */ /* 0x0009e80000100a00 */
[----:B------:R-:W3:Y:S04]  /*22760*/  LDL.LU R85, [R1+0x84] ;  /* 0x0000840001557983 */ /* 0x000ee80000300800 */
[----:B------:R-:W3:Y:S04]  /*22770*/  LDL.LU R86, [R1+0x88] ;  /* 0x0000880001567983 */ /* 0x000ee80000300800 */
[----:B------:R-:W3:Y:S01]  /*22780*/  LDL.LU R87, [R1+0x8c] ;  /* 0x00008c0001577983 */ /* 0x000ee20000300800 */
[C---:B--2---:R-:W-:Y:S03]  /*22790*/  HMMA.1688.F32.TF32 R88, R76.reuse, R54, R88 ;  /* 0x000000364c58723c */ /* 0x044fe60000081058 */
[----:B-1----:R-:W2:Y:S04]  /*227a0*/  LDL.LU R92, [R1+0x40] ;  /* 0x00004000015c7983 */ /* 0x002ea80000300800 */
[----:B------:R-:W2:Y:S04]  /*227b0*/  LDL.LU R93, [R1+0x44] ;  /* 0x00004400015d7983 */ /* 0x000ea80000300800 */
[----:B----4-:R-:W2:Y:S04]  /*227c0*/  LDL.LU R94, [R1+0x48] ;  /* 0x00004800015e7983 */ /* 0x010ea80000300800 */
[----:B------:R-:W2:Y:S04]  /*227d0*/  LDL.LU R95, [R1+0x4c] ;  /* 0x00004c00015f7983 */ /* 0x000ea80000300800 */
[----:B------:R-:W4:Y:S01]  /*227e0*/  LDL.LU R112, [R1+0x50] ;  /* 0x0000500001707983 */ /* 0x000f220000300800 */
[----:B------:R-:W-:Y:S03]  /*227f0*/  HMMA.1688.F32.TF32 R80, R76, R66, R80 ;  /* 0x000000424c50723c */ /* 0x000fe60000081050 */
[----:B------:R-:W4:Y:S04]  /*22800*/  LDL.LU R113, [R1+0x54] ;  /* 0x0000540001717983 */ /* 0x000f280000300800 */
[----:B------:R-:W4:Y:S04]  /*22810*/  LDL.LU R114, [R1+0x58] ;  /* 0x0000580001727983 */ /* 0x000f280000300800 */
[----:B------:R-:W4:Y:S01]  /*22820*/  LDL.LU R115, [R1+0x5c] ;  /* 0x00005c0001737983 */ /* 0x000f220000300800 */
[----:B------:R-:W-:Y:S01]  /*22830*/  IMAD.MOV.U32 R27, RZ, RZ, R91 ;  /* 0x000000ffff1b7224 */ /* 0x000fe200078e005b */
[----:B------:R-:W-:Y:S01]  /*22840*/  MOV R26, R90 ;  /* 0x0000005a001a7202 */ /* 0x000fe20000000f00 */
[----:B------:R-:W-:-:S02]  /*22850*/  IMAD.MOV.U32 R31, RZ, RZ, R89 ;  /* 0x000000ffff1f7224 */ /* 0x000fc400078e0059 */
[----:B------:R-:W-:Y:S01]  /*22860*/  IMAD.MOV.U32 R30, RZ, RZ, R88 ;  /* 0x000000ffff1e7224 */ /* 0x000fe200078e0058 */
[----:B------:R-:W-:Y:S04]  /*22870*/  STL [R1+0x1180], R27 ;  /* 0x0011801b01007387 */ /* 0x000fe80000100800 */
[----:B------:R-:W-:Y:S04]  /*22880*/  STL [R1+0x117c], R26 ;  /* 0x00117c1a01007387 */ /* 0x000fe80000100800 */
[----:B------:R-:W-:Y:S01]  /*22890*/  STL [R1+0x1178], R31 ;  /* 0x0011781f01007387 */ /* 0x000fe20000100800 */
[----:B------:R-:W-:-:S03]  /*228a0*/  IMAD.MOV.U32 R35, RZ, RZ, R82 ;  /* 0x000000ffff237224 */ /* 0x000fc600078e0052 */
[----:B------:R-:W-:Y:S01]  /*228b0*/  STL [R1+0x1174], R30 ;  /* 0x0011741e01007387 */ /* 0x000fe20000100800 */
[----:B------:R-:W-:-:S03]  /*228c0*/  MOV R34, R83 ;  /* 0x0000005300227202 */ /* 0x000fc60000000f00 */
[----:B------:R1:W-:Y:S04]  /*228d0*/  STL.64 [R1+0xb0], R80 ;  /* 0x0000b05001007387 */ /* 0x0003e80000100a00 */
[----:B-1----:R-:W5:Y:S04]  /*228e0*/  LDL.LU R80, [R1+0x330] ;  /* 0x0003300001507983 */ /* 0x002f680000300800 */
[----:B------:R-:W5:Y:S04]  /*228f0*/  LDL.LU R81, [R1+0x334] ;  /* 0x0003340001517983 */ /* 0x000f680000300800 */
[----:B------:R-:W5:Y:S04]  /*22900*/  LDL.LU R82, [R1+0x338] ;  /* 0x0003380001527983 */ /* 0x000f680000300800 */
[----:B------:R-:W5:Y:S04]  /*22910*/  LDL.LU R83, [R1+0x33c] ;  /* 0x00033c0001537983 */ /* 0x000f680000300800 */
[----:B------:R-:W5:Y:S04]  /*22920*/  LDL.LU R88, [R1+0x20] ;  /* 0x0000200001587983 */ /* 0x000f680000300800 */
[----:B------:R-:W5:Y:S04]  /*22930*/  LDL.LU R89, [R1+0x24] ;  /* 0x0000240001597983 */ /* 0x000f680000300800 */
[----:B------:R-:W5:Y:S04]  /*22940*/  LDL.LU R90, [R1+0x28] ;  /* 0x00002800015a7983 */ /* 0x000f680000300800 */
[----:B------:R-:W5:Y:S04]  /*22950*/  LDL.LU R91, [R1+0x2c] ;  /* 0x00002c00015b7983 */ /* 0x000f680000300800 */
[----:B------:R-:W-:Y:S04]  /*22960*/  STL [R1+0x1188], R34 ;  /* 0x0011882201007387 */ /* 0x000fe80000100800 */
[----:B------:R1:W-:Y:S01]  /*22970*/  STL [R1+0x1184], R35 ;  /* 0x0011842301007387 */ /* 0x0003e20000100800 */
[C---:B---3--:R-:W-:Y:S11]  /*22980*/  HMMA.1688.F32.TF32 R84, R76.reuse, R62, R84 ;  /* 0x0000003e4c54723c */ /* 0x048ff60000081054 */
[----:B------:R-:W-:Y:S11]  /*22990*/  @!UPT UIADD3 URZ, URZ, URZ, URZ ;  /* 0x0000003f3f3ff290 */ /* 0x000ff6000fffe03f */
[----:B------:R-:W-:Y:S02]  /*229a0*/  @!UPT UIADD3 URZ, URZ, URZ, URZ ;  /* 0x0000003f3f3ff290 */ /* 0x000fe4000fffe03f */
[----:B------:R-:W-:Y:S01]  /*229b0*/  IMAD.MOV.U32 R27, RZ, RZ, R84 ;  /* 0x000000ffff1b7224 */ /* 0x000fe200078e0054 */
[----:B------:R-:W-:Y:S01]  /*229c0*/  MOV R31, R86 ;  /* 0x00000056001f7202 */ /* 0x000fe20000000f00 */
[----:B------:R-:W-:Y:S01]  /*229d0*/  IMAD.MOV.U32 R26, RZ, RZ, R85 ;  /* 0x000000ffff1a7224 */ /* 0x000fe200078e0055 */
[----:B------:R-:W3:Y:S04]  /*229e0*/  LDL.LU R84, [R1+0x320] ;  /* 0x0003200001547983 */ /* 0x000ee80000300800 */
[----:B------:R-:W3:Y:S04]  /*229f0*/  LDL.LU R85, [R1+0x324] ;  /* 0x0003240001557983 */ /* 0x000ee80000300800 */
[----:B------:R-:W3:Y:S01]  /*22a00*/  LDL.LU R86, [R1+0x328] ;  /* 0x0003280001567983 */ /* 0x000ee20000300800 */
[C---:B----4-:R-:W-:Y:S08]  /*22a10*/  HMMA.1688.F32.TF32 R112, R76.reuse, R42, R112 ;  /* 0x0000002a4c70723c */ /* 0x050ff00000081070 */
[----:B--2---:R-:W-:Y:S01]  /*22a20*/  HMMA.1688.F32.TF32 R76, R76, R38, R92 ;  /* 0x000000264c4c723c */ /* 0x004fe2000008105c */
[----:B------:R-:W-:Y:S11]  /*22a30*/  IMAD.MOV.U32 R30, RZ, RZ, R87 ;  /* 0x000000ffff1e7224 */ /* 0x000ff600078e0057 */
[----:B------:R-:W-:Y:S11]  /*22a40*/  @!UPT UIADD3 URZ, URZ, URZ, URZ ;  /* 0x0000003f3f3ff290 */ /* 0x000ff6000fffe03f */
[----:B------:R-:W-:Y:S01]  /*22a50*/  @!UPT UIADD3 URZ, URZ, URZ, URZ ;  /* 0x0000003f3f3ff290 */ /* 0x000fe2000fffe03f */
[----:B------:R-:W-:Y:S01]  /*22a60*/  IMAD.MOV.U32 R22, RZ, RZ, R76 ;  /* 0x000000ffff167224 */ /* 0x000fe200078e004c */
[----:B------:R-:W-:Y:S01]  /*22a70*/  MOV R23, R77 ;  /* 0x0000004d00177202 */ /* 0x000fe20000000f00 */
[----:B------:R-:W-:Y:S02]  /*22a80*/  IMAD.MOV.U32 R18, RZ, RZ, R78 ;  /* 0x000000ffff127224 */ /* 0x000fe400078e004e */
[----:B------:R-:W-:Y:S02]  /*22a90*/  IMAD.MOV.U32 R19, RZ, RZ, R79 ;  /* 0x000000ffff137224 */ /* 0x000fe400078e004f */
[----:B-----5:R-:W-:Y:S01]  /*22aa0*/  HMMA.1688.F32.TF32 R76, R68, R4, R80 ;  /* 0x00000004444c723c */ /* 0x020fe20000081050 */
[----:B------:R-:W-:Y:S01]  /*22ab0*/  IMAD.MOV.U32 R87, RZ, RZ, R252 ;  /* 0x000000ffff577224 */ /* 0x000fe200078e00fc */
[----:B------:R-:W-:Y:S01]  /*22ac0*/  STL [R1+0x1198], R30 ;  /* 0x0011981e01007387 */ /* 0x000fe20000100800 */
[----:B-1----:R-:W-:Y:S01]  /*22ad0*/  IMAD.MOV.U32 R35, RZ, RZ, R115 ;  /* 0x000000ffff237224 */ /* 0x002fe200078e0073 */
[----:B------:R-:W-:-:S02]  /*22ae0*/  MOV R34, R114 ;  /* 0x0000007200227202 */ /* 0x000fc40000000f00 */
[----:B------:R-:W-:Y:S04]  /*22af0*/  STL [R1+0x1194], R31 ;  /* 0x0011941f01007387 */ /* 0x000fe80000100800 */
[----:B------:R-:W-:Y:S04]  /*22b00*/  STL [R1+0x1190], R27 ;  /* 0x0011901b01007387 */ /* 0x000fe80000100800 */
[----:B------:R-:W-:Y:S04]  /*22b10*/  STL [R1+0x118c], R26 ;  /* 0x00118c1a01007387 */ /* 0x000fe80000100800 */
[----:B------:R1:W-:Y:S06]  /*22b20*/  STL.64 [R1+0x50], R112 ;  /* 0x0000507001007387 */ /* 0x0003ec0000100a00 */
[----:B------:R-:W-:Y:S01]  /*22b30*/  MOV R10, R76 ;  /* 0x0000004c000a7202 */ /* 0x000fe20000000f00 */
[----:B------:R-:W-:Y:S01]  /*22b40*/  IMAD.MOV.U32 R6, RZ, RZ, R77 ;  /* 0x000000ffff067224 */ /* 0x000fe200078e004d */
[----:B------:R-:W-:Y:S01]  /*22b50*/  MOV R252, R79 ;  /* 0x0000004f00fc7202 */ /* 0x000fe20000000f00 */
[----:B------:R-:W-:-:S02]  /*22b60*/  IMAD.MOV.U32 R7, RZ, RZ, R78 ;  /* 0x000000ffff077224 */ /* 0x000fc400078e004e */
[----:B------:R-:W-:Y:S01]  /*22b70*/  HMMA.1688.F32.TF32 R76, R68, R8, R88 ;  /* 0x00000008444c723c */ /* 0x000fe20000081058 */
[----:B------:R-:W-:Y:S04]  /*22b80*/  STL [R1+0x11a0], R35 ;  /* 0x0011a02301007387 */ /* 0x000fe80000100800 */
[----:B------:R-:W-:Y:S04]  /*22b90*/  STL [R1+0x119c], R34 ;  /* 0x00119c2201007387 */ /* 0x000fe80000100800 */
[----:B------:R2:W-:Y:S04]  /*22ba0*/  STL [R1+0x11a8], R23 ;  /* 0x0011a81701007387 */ /* 0x0005e80000100800 */
[----:B------:R4:W-:Y:S01]  /*22bb0*/  STL [R1+0x11a4], R22 ;  /* 0x0011a41601007387 */ /* 0x0009e20000100800 */
[----:B------:R-:W-:-:S03]  /*22bc0*/  MOV R115, R244 ;  /* 0x000000f400737202 */ /* 0x000fc60000000f00 */
[----:B------:R-:W5:Y:S01]  /*22bd0*/  LDL.LU R80, [R1] ;  /* 0x0000000001507983 */ /* 0x000f620000300800 */
[----:B------:R-:W-:-:S03]  /*22be0*/  IMAD.MOV.U32 R114, RZ, RZ, R245 ;  /* 0x000000ffff727224 */ /* 0x000fc600078e00f5 */
[----:B------:R-:W5:Y:S01]  /*22bf0*/  LDL.LU R81, [R1+0x4] ;  /* 0x0000040001517983 */ /* 0x000f620000300800 */
[----:B-1----:R-:W-:-:S03]  /*22c00*/  IMAD.MOV.U32 R113, RZ, RZ, R246 ;  /* 0x000000ffff717224 */ /* 0x002fc600078e00f6 */
[----:B------:R-:W5:Y:S01]  /*22c10*/  LDL.LU R82, [R1+0x8] ;  /* 0x0000080001527983 */ /* 0x000f620000300800 */
[----:B------:R-:W-:-:S03]  /*22c20*/  MOV R112, R247 ;  /* 0x000000f700707202 */ /* 0x000fc60000000f00 */
[----:B------:R-:W5:Y:S04]  /*22c30*/  LDL.LU R83, [R1+0xc] ;  /* 0x00000c0001537983 */ /* 0x000f680000300800 */
        /* <DEDUP_REMOVED lines=8> */
[----:B------:R-:W5:Y:S01]  /*22cc0*/  LDL.LU R116, [R1+0x260] ;  /* 0x0002600001747983 */ /* 0x000f620000300800 */
[----:B------:R-:W-:-:S03]  /*22cd0*/  IMAD.MOV.U32 R30, RZ, RZ, R76 ;  /* 0x000000ffff1e7224 */ /* 0x000fc600078e004c */
[----:B------:R-:W5:Y:S01]  /*22ce0*/  LDL.LU R117, [R1+0x264] ;  /* 0x0002640001757983 */ /* 0x000f620000300800 */
[----:B------:R-:W-:Y:S01]  /*22cf0*/  IMAD.MOV.U32 R31, RZ, RZ, R77 ;  /* 0x000000ffff1f7224 */ /* 0x000fe200078e004d */
[----:B------:R-:W-:Y:S02]  /*22d00*/  MOV R27, R78 ;  /* 0x0000004e001b7202 */ /* 0x000fe40000000f00 */
[----:B------:R-:W5:Y:S01]  /*22d10*/  LDL.LU R118, [R1+0x268] ;  /* 0x0002680001767983 */ /* 0x000f620000300800 */
[----:B------:R-:W-:-:S03]  /*22d20*/  IMAD.MOV.U32 R26, RZ, RZ, R79 ;  /* 0x000000ffff1a7224 */ /* 0x000fc600078e004f */
[----:B------:R-:W5:Y:S01]  /*22d30*/  LDL.LU R119, [R1+0x26c] ;  /* 0x00026c0001777983 */ /* 0x000f620000300800 */
[----:B------:R-:W-:-:S03]  /*22d40*/  IMAD.MOV.U32 R94, RZ, RZ, R248 ;  /* 0x000000ffff5e7224 */ /* 0x000fc600078e00f8 */
[----:B------:R-:W5:Y:S04]  /*22d50*/  LDL.LU R92, [R1+0x150] ;  /* 0x00015000015c7983 */ /* 0x000f680000300800 */
[----:B------:R-:W5:Y:S04]  /*22d60*/  LDL.LU R93, [R1+0x154] ;  /* 0x00015400015d7983 */ /* 0x000f680000300800 */
[----:B------:R-:W5:Y:S01]  /*22d70*/  LDL.LU R248, [R1+0x11d0] ;  /* 0x0011d00001f87983 */ /* 0x000f620000300800 */
[----:B---3--:R-:W-:Y:S07]  /*22d80*/  HMMA.1688.F32.TF32 R76, R68, R12, R84 ;  /* 0x0000000c444c723c */ /* 0x008fee0000081054 */
[----:B------:R-:W-:Y:S01]  /*22d90*/  IMAD.MOV.U32 R84, RZ, RZ, R249 ;  /* 0x000000ffff547224 */ /* 0x000fe200078e00f9 */
[----:B------:R-:W-:Y:S01]  /*22da0*/  MOV R86, R251 ;  /* 0x000000fb00567202 */ /* 0x000fe20000000f00 */
[----:B------:R-:W3:Y:S01]  /*22db0*/  LDL.LU R249, [R1+0x11cc] ;  /* 0x0011cc0001f97983 */ /* 0x000ee20000300800 */
[----:B------:R-:W-:-:S03]  /*22dc0*/  IMAD.MOV.U32 R85, RZ, RZ, R250 ;  /* 0x000000ffff557224 */ /* 0x000fc600078e00fa */
[----:B------:R-:W3:Y:S04]  /*22dd0*/  LDL.LU R250, [R1+0x11c8] ;  /* 0x0011c80001fa7983 */ /* 0x000ee80000300800 */
[----:B------:R-:W3:Y:S01]  /*22de0*/  LDL.LU R251, [R1+0x11c4] ;  /* 0x0011c40001fb7983 */ /* 0x000ee20000300800 */
[----:B------:R-:W-:Y:S01]  /*22df0*/  MOV R90, R45 ;  /* 0x0000002d005a7202 */ /* 0x000fe20000000f00 */
[----:B------:R-:W-:-:S05]  /*22e00*/  IMAD.MOV.U32 R91, RZ, RZ, R44 ;  /* 0x000000ffff5b7224 */ /* 0x000fca00078e002c */
[----:B--2---:R-:W-:Y:S01]  /*22e10*/  IMAD.MOV.U32 R23, RZ, RZ, R76 ;  /* 0x000000ffff177224 */ /* 0x004fe200078e004c */
[----:B----4-:R-:W-:Y:S01]  /*22e20*/  MOV R22, R77 ;  /* 0x0000004d00167202 */ /* 0x010fe20000000f00 */
[----:B------:R-:W-:Y:S02]  /*22e30*/  IMAD.MOV.U32 R35, RZ, RZ, R78 ;  /* 0x000000ffff237224 */ /* 0x000fe400078e004e */
[----:B------:R-:W-:Y:S01]  /*22e40*/  IMAD.MOV.U32 R34, RZ, RZ, R79 ;  /* 0x000000ffff227224 */ /* 0x000fe200078e004f */
[----:B------:R-:W-:Y:S01]  /*22e50*/  HMMA.1688.F32.TF32 R44, R72, R4, R112 ;  /* 0x00000004482c723c */ /* 0x000fe20000081070 */
[----:B------:R-:W2:Y:S07]  /*22e60*/  LDL.LU R87, [R1+0x13c] ;  /* 0x00013c0001577983 */ /* 0x000eae0000300800 */
[----:B-----5:R-:W-:Y:S07]  /*22e70*/  HMMA.1688.F32.TF32 R76, R68, R16, R80 ;  /* 0x00000010444c723c */ /* 0x020fee0000081050 */
[----:B------:R-:W-:-:S02]  /*22e80*/  IMAD.MOV.U32 R82, RZ, RZ, R37 ;  /* 0x000000ffff527224 */ /* 0x000fc400078e0025 */
[----:B------:R-:W-:Y:S01]  /*22e90*/  IMAD.MOV.U32 R83, RZ, RZ, R36 ;  /* 0x000000ffff537224 */ /* 0x000fe200078e0024 */
[----:B------:R-:W-:Y:S01]  /*22ea0*/  MOV R81, R40 ;  /* 0x0000002800517202 */ /* 0x000fe20000000f00 */
[----:B------:R-:W-:Y:S01]  /*22eb0*/  IMAD.MOV.U32 R80, RZ, RZ, R41 ;  /* 0x000000ffff507224 */ /* 0x000fe200078e0029 */
[C---:B------:R-:W-:Y:S08]  /*22ec0*/  HMMA.1688.F32.TF32 R244, R68.reuse, R24, R244 ;  /* 0x0000001844f4723c */ /* 0x040ff000000810f4 */
[C---:B------:R-:W-:Y:S08]  /*22ed0*/  HMMA.1688.F32.TF32 R36, R68.reuse, R28, R120 ;  /* 0x0000001c4424723c */ /* 0x040ff00000081078 */
[C---:B------:R-:W-:Y:S08]  /*22ee0*/  HMMA.1688.F32.TF32 R40, R68.reuse, R32, R116 ;  /* 0x000000204428723c */ /* 0x040ff00000081074 */
[----:B---3--:R-:W-:Y:S11]  /*22ef0*/  HMMA.1688.F32.TF32 R248, R68, R20, R248 ;  /* 0x0000001444f8723c */ /* 0x008ff600000810f8 */
[----:B------:R-:W-:Y:S11]  /*22f00*/  @!UPT UIADD3 URZ, URZ, URZ, URZ ;  /* 0x0000003f3f3ff290 */ /* 0x000ff6000fffe03f */
[----:B------:R-:W-:Y:S01]  /*22f10*/  @!UPT UIADD3 URZ, URZ, URZ, URZ ;  /* 0x0000003f3f3ff290 */ /* 0x000fe2000fffe03f */
[----:B------:R-:W-:Y:S04]  /*22f20*/  STL.64 [R1+0x1080], R250 ;  /* 0x001080fa01007387 */ /* 0x000fe80000100a00 */
[----:B------:R-:W-:Y:S04]  /*22f30*/  STL.64 [R1+0x1078], R248 ;  /* 0x001078f801007387 */ /* 0x000fe80000100a00 */
[----:B------:R1:W-:Y:S04]  /*22f40*/  STL.64 [R1+0x1090], R246 ;  /* 0x001090f601007387 */ /* 0x0003e80000100a00 */
[----:B------:R3:W-:Y:S04]  /*22f50*/  STL.64 [R1+0x1088], R244 ;  /* 0x001088f401007387 */ /* 0x0007e80000100a00 */
[----:B------:R-:W-:Y:S04]  /*22f60*/  STL.64 [R1+0x10a0], R38 ;  /* 0x0010a02601007387 */ /* 0x000fe80000100a00 */
[----:B------:R4:W-:Y:S04]  /*22f70*/  STL.64 [R1+0x1098], R36 ;  /* 0x0010982401007387 */ /* 0x0009e80000100a00 */
[----:B------:R-:W-:Y:S04]  /*22f80*/  STL.64 [R1+0x10c0], R42 ;  /* 0x0010c02a01007387 */ /* 0x000fe80000100a00 */
[----:B------:R-:W-:Y:S04]  /*22f90*/  STL.64 [R1+0x10b8], R40 ;  /* 0x0010b82801007387 */ /* 0x000fe80000100a00 */
[----:B------:R-:W-:Y:S04]  /*22fa0*/  STL.64 [R1+0x10d0], R46 ;  /* 0x0010d02e01007387 */ /* 0x000fe80000100a00 */
[----:B------:R-:W-:Y:S04]  /*22fb0*/  STL.64 [R1+0x10c8], R44 ;  /* 0x0010c82c01007387 */ /* 0x000fe80000100a00 */
[----:B------:R-:W5:Y:S04]  /*22fc0*/  LDL.LU R116, [R1+0x110] ;  /* 0x0001100001747983 */ /* 0x000f680000300800 */
[----:B------:R-:W5:Y:S01]  /*22fd0*/  LDL.LU R117, [R1+0x114] ;  /* 0x0001140001757983 */ /* 0x000f620000300800 */
[----:B------:R-:W-:-:S02]  /*22fe0*/  IMAD.MOV.U32 R95, RZ, RZ, R0 ;  /* 0x000000ffff5f7224 */ /* 0x000fc400078e0000 */
[----:B------:R-:W-:Y:S02]  /*22ff0*/  IMAD.MOV.U32 R88, RZ, RZ, R49 ;  /* 0x000000ffff587224 */ /* 0x000fe400078e0031 */
[----:B------:R-:W-:Y:S02]  /*23000*/  IMAD.MOV.U32 R89, RZ, RZ, R48 ;  /* 0x000000ffff597224 */ /* 0x000fe400078e0030 */
[----:B------:R-:W-:Y:S01]  /*23010*/  IMAD.MOV.U32 R114, RZ, RZ, R53 ;  /* 0x000000ffff727224 */ /* 0x000fe200078e0035 */
[----:B------:R-:W-:Y:S01]  /*23020*/  HMMA.1688.F32.TF32 R48, R72, R8, R92 ;  /* 0x000000084830723c */ /* 0x000fe2000008105c */
[----:B------:R-:W-:Y:S01]  /*23030*/  IMAD.MOV.U32 R115, RZ, RZ, R52 ;  /* 0x000000ffff737224 */ /* 0x000fe200078e0034 */
[----:B------:R-:W-:Y:S01]  /*23040*/  MOV R113, R56 ;  /* 0x0000003800717202 */ /* 0x000fe20000000f00 */
[----:B------:R-:W-:-:S05]  /*23050*/  IMAD.MOV.U32 R112, RZ, RZ, R57 ;  /* 0x000000ffff707224 */ /* 0x000fca00078e0039 */
[C---:B------:R-:W-:Y:S08]  /*23060*/  HMMA.1688.F32.TF32 R52, R72.reuse, R12, R88 ;  /* 0x0000000c4834723c */ /* 0x040ff00000081058 */
[----:B--2---:R-:W-:Y:S01]  /*23070*/  HMMA.1688.F32.TF32 R56, R72, R16, R84 ;  /* 0x000000104838723c */ /* 0x004fe20000081054 */
[----:B------:R-:W-:Y:S01]  /*23080*/  MOV R118, R61 ;  /* 0x0000003d00767202 */ /* 0x000fe20000000f00 */
[----:B------:R-:W-:-:S06]  /*23090*/  IMAD.MOV.U32 R119, RZ, RZ, R60 ;  /* 0x000000ffff777224 */ /* 0x000fcc00078e003c */
[C---:B------:R-:W-:Y:S01]  /*230a0*/  HMMA.1688.F32.TF32 R60, R72.reuse, R20, R80 ;  /* 0x00000014483c723c */ /* 0x040fe20000081050 */
[----:B------:R-:W-:Y:S06]  /*230b0*/  STL.64 [R1+0x10e0], R50 ;  /* 0x0010e03201007387 */ /* 0x000fec0000100a00 */
[----:B------:R-:W-:Y:S01]  /*230c0*/  MOV R82, R65 ;  /* 0x0000004100527202 */ /* 0x000fe20000000f00 */
[----:B------:R-:W-:Y:S01]  /*230d0*/  IMAD.MOV.U32 R83, RZ, RZ, R64 ;  /* 0x000000ffff537224 */ /* 0x000fe200078e0040 */
[----:B------:R2:W-:Y:S04]  /*230e0*/  STL.64 [R1+0x10d8], R48 ;  /* 0x0010d83001007387 */ /* 0x0005e80000100a00 */
[----:B------:R-:W-:Y:S04]  /*230f0*/  STL.64 [R1+0x10f0], R54 ;  /* 0x0010f03601007387 */ /* 0x000fe80000100a00 */
[----:B------:R-:W-:Y:S04]  /*23100*/  STL.64 [R1+0x10e8], R52 ;  /* 0x0010e83401007387 */ /* 0x000fe80000100a00 */
[----:B------:R-:W-:Y:S04]  /*23110*/  STL.64 [R1+0x1100], R58 ;  /* 0x0011003a01007387 */ /* 0x000fe80000100a00 */
[----:B------:R-:W-:Y:S01]  /*23120*/  STL.64 [R1+0x10f8], R56 ;  /* 0x0010f83801007387 */ /* 0x000fe20000100a00 */
[----:B------:R-:W-:Y:S03]  /*23130*/  HMMA.1688.F32.TF32 R68, R72, R28, R112 ;  /* 0x0000001c4844723c */ /* 0x000fe60000081070 */
[----:B------:R-:W2:Y:S04]  /*23140*/  LDL.LU R84, [R1+0x60] ;  /* 0x0000600001547983 */ /* 0x000ea80000300800 */
        /* <DEDUP_REMOVED lines=13> */
[----:B------:R-:W-:Y:S04]  /*23220*/  STL.64 [R1+0x1110], R62 ;  /* 0x0011103e01007387 */ /* 0x000fe80000100a00 */
[----:B------:R-:W-:Y:S01]  /*23230*/  STL.64 [R1+0x1108], R60 ;  /* 0x0011083c01007387 */ /* 0x000fe20000100a00 */
[----:B-1----:R-:W-:Y:S01]  /*23240*/  MOV R247, R196 ;  /* 0x000000c400f77202 */ /* 0x002fe20000000f00 */
[----:B------:R-:W-:Y:S01]  /*23250*/  IMAD.MOV.U32 R246, RZ, RZ, R197 ;  /* 0x000000fffff67224 */ /* 0x000fe200078e00c5 */
[----:B------:R-:W-:Y:S01]  /*23260*/  MOV R196, R175 ;  /* 0x000000af00c47202 */ /* 0x000fe20000000f00 */
[----:B------:R-:W-:-:S02]  /*23270*/  IMAD.MOV.U32 R197, RZ, RZ, R174 ;  /* 0x000000ffffc57224 */ /* 0x000fc400078e00ae */
[----:B------:R-:W-:Y:S02]  /*23280*/  IMAD.MOV.U32 R175, RZ, RZ, R148 ;  /* 0x000000ffffaf7224 */ /* 0x000fe400078e0094 */
[----:B------:R-:W-:Y:S01]  /*23290*/  IMAD.MOV.U32 R174, RZ, RZ, R149 ;  /* 0x000000ffffae7224 */ /* 0x000fe200078e0095 */
[----:B------:R-:W-:Y:S01]  /*232a0*/  MOV R149, R129 ;  /* 0x0000008100957202 */ /* 0x000fe20000000f00 */
[----:B------:R-:W-:Y:S01]  /*232b0*/  IMAD.MOV.U32 R148, RZ, RZ, R131 ;  /* 0x000000ffff947224 */ /* 0x000fe200078e0083 */
[----:B-----5:R-:W-:Y:S07]  /*232c0*/  HMMA.1688.F32.TF32 R64, R72, R24, R116 ;  /* 0x000000184840723c */ /* 0x020fee0000081074 */
[----:B------:R-:W-:Y:S01]  /*232d0*/  MOV R116, R240 ;  /* 0x000000f000747202 */ /* 0x000fe20000000f00 */
[----:B------:R-:W-:Y:S01]  /*232e0*/  IMAD.MOV.U32 R117, RZ, RZ, R241 ;  /* 0x000000ffff757224 */ /* 0x000fe200078e00f1 */
[----:B------:R-:W-:Y:S01]  /*232f0*/  MOV R119, R243 ;  /* 0x000000f300777202 */ /* 0x000fe20000000f00 */
[----:B------:R-:W-:Y:S11]  /*23300*/  IMAD.MOV.U32 R118, RZ, RZ, R242 ;  /* 0x000000ffff767224 */ /* 0x000ff600078e00f2 */
[----:B------:R-:W-:Y:S02]  /*23310*/  @!UPT UIADD3 URZ, URZ, URZ, URZ ;  /* 0x0000003f3f3ff290 */ /* 0x000fe4000fffe03f */
[----:B------:R-:W-:Y:S04]  /*23320*/  STL.64 [R1+0x1120], R66 ;  /* 0x0011204201007387 */ /* 0x000fe80000100a00 */
[----:B------:R-:W-:Y:S04]  /*23330*/  STL.64 [R1+0x1118], R64 ;  /* 0x0011184001007387 */ /* 0x000fe80000100a00 */
[----:B------:R-:W5:Y:S04]  /*23340*/  LDL.LU R240, [R1+0x11c0] ;  /* 0x0011c00001f07983 */ /* 0x000f680000300800 */
[----:B------:R-:W5:Y:S04]  /*23350*/  LDL.LU R241, [R1+0x11bc] ;  /* 0x0011bc0001f17983 */ /* 0x000f680000300800 */
[----:B------:R-:W5:Y:S04]  /*23360*/  LDL.LU R242, [R1+0x11b8] ;  /* 0x0011b80001f27983 */ /* 0x000f680000300800 */
[----:B------:R-:W5:Y:S04]  /*23370*/  LDL.LU R243, [R1+0x11b4] ;  /* 0x0011b40001f37983 */ /* 0x000f680000300800 */
[----:B------:R-:W2:Y:S04]  /*23380*/  LDL.LU R108, [R1+0x3b0] ;  /* 0x0003b000016c7983 */ /* 0x000ea80000300800 */
[----:B------:R-:W2:Y:S04]  /*23390*/  LDL.LU R109, [R1+0x3b4] ;  /* 0x0003b400016d7983 */ /* 0x000ea80000300800 */
[----:B------:R-:W2:Y:S04]  /*233a0*/  LDL.LU R110, [R1+0x3b8] ;  /* 0x0003b800016e7983 */ /* 0x000ea80000300800 */
[----:B------:R-:W2:Y:S04]  /*233b0*/  LDL.LU R111, [R1+0x3bc] ;  /* 0x0003bc00016f7983 */ /* 0x000ea80000300800 */
[----:B------:R-:W-:Y:S04]  /*233c0*/  STL.64 [R1+0x1130], R70 ;  /* 0x0011304601007387 */ /* 0x000fe80000100a00 */
[----:B------:R-:W-:Y:S04]  /*233d0*/  STL.64 [R1+0x1128], R68 ;  /* 0x0011284401007387 */ /* 0x000fe80000100a00 */
[----:B------:R-:W2:Y:S04]  /*233e0*/  LDL.LU R131, [R1+0x11b0] ;  /* 0x0011b00001837983 */ /* 0x000ea80000300800 */
[----:B------:R-:W5:Y:S01]  /*233f0*/  LDL.LU R129, [R1+0x11ac] ;  /* 0x0011ac0001817983 */ /* 0x000f620000300800 */
[----:B---3--:R-:W-:Y:S01]  /*23400*/  IMAD.MOV.U32 R245, RZ, RZ, R198 ;  /* 0x000000fffff57224 */ /* 0x008fe200078e00c6 */
[----:B------:R-:W-:Y:S01]  /*23410*/  MOV R244, R199 ;  /* 0x000000c700f47202 */ /* 0x000fe20000000f00 */
[----:B----4-:R-:W-:Y:S01]  /*23420*/  IMAD.MOV.U32 R36, RZ, RZ, R195 ;  /* 0x000000ffff247224 */ /* 0x010fe200078e00c3 */
[----:B------:R-:W-:Y:S01]  /*23430*/  MOV R199, R172 ;  /* 0x000000ac00c77202 */ /* 0x000fe20000000f00 */
[----:B------:R-:W-:Y:S01]  /*23440*/  IMAD.MOV.U32 R198, RZ, RZ, R173 ;  /* 0x000000ffffc67224 */ /* 0x000fe200078e00ad */
[----:B------:R-:W-:Y:S01]  /*23450*/  MOV R173, R150 ;  /* 0x0000009600ad7202 */ /* 0x000fe20000000f00 */
[----:B------:R-:W-:Y:S01]  /*23460*/  IMAD.MOV.U32 R37, RZ, RZ, R194 ;  /* 0x000000ffff257224 */ /* 0x000fe200078e00c2 */
[----:B------:R-:W-:Y:S01]  /*23470*/  MOV R38, R193 ;  /* 0x000000c100267202 */ /* 0x000fe20000000f00 */
[----:B------:R-:W-:Y:S01]  /*23480*/  IMAD.MOV.U32 R195, RZ, RZ, R164 ;  /* 0x000000ffffc37224 */ /* 0x000fe200078e00a4 */
[----:B------:R-:W-:Y:S01]  /*23490*/  MOV R194, R165 ;  /* 0x000000a500c27202 */ /* 0x000fe20000000f00 */
[----:B------:R-:W-:Y:S01]  /*234a0*/  IMAD.MOV.U32 R172, RZ, RZ, R151 ;  /* 0x000000ffffac7224 */ /* 0x000fe200078e0097 */
[----:B------:R-:W-:Y:S01]  /*234b0*/  MOV R164, R147 ;  /* 0x0000009300a47202 */ /* 0x000fe20000000f00 */
[----:B------:R-:W3:Y:S01]  /*234c0*/  LDL.LU R150, [R1+0x2c8] ;  /* 0x0002c80001967983 */ /* 0x000ee20000300800 */
[----:B------:R-:W-:-:S02]  /*234d0*/  IMAD.MOV.U32 R39, RZ, RZ, R192 ;  /* 0x000000ffff277224 */ /* 0x000fc400078e00c0 */
[----:B------:R-:W-:Y:S01]  /*234e0*/  IMAD.MOV.U32 R193, RZ, RZ, R166 ;  /* 0x000000ffffc17224 */ /* 0x000fe200078e00a6 */
[----:B------:R-:W3:Y:S01]  /*234f0*/  LDL.LU R151, [R1+0x2cc] ;  /* 0x0002cc0001977983 */ /* 0x000ee20000300800 */
[----:B------:R-:W-:Y:S01]  /*23500*/  IMAD.MOV.U32 R165, RZ, RZ, R146 ;  /* 0x000000ffffa57224 */ /* 0x000fe200078e0092 */
[----:B------:R-:W-:Y:S01]  /*23510*/  MOV R146, R133 ;  /* 0x0000008500927202 */ /* 0x000fe20000000f00 */
[----:B------:R-:W-:Y:S01]  /*23520*/  IMAD.MOV.U32 R147, RZ, RZ, R132 ;  /* 0x000000ffff937224 */ /* 0x000fe200078e0084 */
[----:B------:R-:W-:Y:S01]  /*23530*/  MOV R221, R190 ;  /* 0x000000be00dd7202 */ /* 0x000fe20000000f00 */
[----:B------:R-:W-:Y:S01]  /*23540*/  IMAD.MOV.U32 R220, RZ, RZ, R191 ;  /* 0x000000ffffdc7224 */ /* 0x000fe200078e00bf */
[----:B------:R-:W4:Y:S01]  /*23550*/  LDL.LU R132, [R1+0x350] ;  /* 0x0003500001847983 */ /* 0x000f220000300800 */
[----:B------:R-:W-:Y:S01]  /*23560*/  IMAD.MOV.U32 R192, RZ, RZ, R167 ;  /* 0x000000ffffc07224 */ /* 0x000fe200078e00a7 */
[----:B------:R-:W-:Y:S01]  /*23570*/  MOV R167, R144 ;  /* 0x0000009000a77202 */ /* 0x000fe20000000f00 */
[----:B------:R-:W-:Y:S01]  /*23580*/  IMAD.MOV.U32 R166, RZ, RZ, R145 ;  /* 0x000000ffffa67224 */ /* 0x000fe200078e0091 */
[----:B------:R-:W4:Y:S01]  /*23590*/  LDL.LU R133, [R1+0x354] ;  /* 0x0003540001857983 */ /* 0x000f220000300800 */
[----:B------:R-:W-:-:S02]  /*235a0*/  IMAD.MOV.U32 R191, RZ, RZ, R160 ;  /* 0x000000ffffbf7224 */ /* 0x000fc400078e00a0 */
[----:B------:R-:W-:Y:S02]  /*235b0*/  IMAD.MOV.U32 R145, RZ, RZ, R134 ;  /* 0x000000ffff917224 */ /* 0x000fe400078e0086 */
[----:B------:R-:W-:Y:S01]  /*235c0*/  IMAD.MOV.U32 R222, RZ, RZ, R189 ;  /* 0x000000ffffde7224 */ /* 0x000fe200078e00bd */
[----:B------:R-:W4:Y:S01]  /*235d0*/  LDL.LU R134, [R1+0x358] ;  /* 0x0003580001867983 */ /* 0x000f220000300800 */
[----:B------:R-:W-:Y:S01]  /*235e0*/  IMAD.MOV.U32 R190, RZ, RZ, R161 ;  /* 0x000000ffffbe7224 */ /* 0x000fe200078e00a1 */
[----:B------:R-:W-:Y:S01]  /*235f0*/  MOV R189, R162 ;  /* 0x000000a200bd7202 */ /* 0x000fe20000000f00 */
[----:B------:R-:W-:Y:S02]  /*23600*/  IMAD.MOV.U32 R160, RZ, RZ, R143 ;  /* 0x000000ffffa07224 */ /* 0x000fe400078e008f */
[----:B------:R-:W-:Y:S01]  /*23610*/  IMAD.MOV.U32 R144, RZ, RZ, R135 ;  /* 0x000000ffff907224 */ /* 0x000fe200078e0087 */
[----:B------:R-:W-:Y:S01]  /*23620*/  MOV R162, R141 ;  /* 0x0000008d00a27202 */ /* 0x000fe20000000f00 */
[----:B------:R-:W-:Y:S01]  /*23630*/  IMAD.MOV.U32 R223, RZ, RZ, R188 ;  /* 0x000000ffffdf7224 */ /* 0x000fe200078e00bc */
[----:B------:R-:W4:Y:S01]  /*23640*/  LDL.LU R135, [R1+0x35c] ;  /* 0x00035c0001877983 */ /* 0x000f220000300800 */
[----:B------:R-:W-:-:S02]  /*23650*/  IMAD.MOV.U32 R161, RZ, RZ, R142 ;  /* 0x000000ffffa17224 */ /* 0x000fc400078e008e */
[----:B------:R-:W-:Y:S01]  /*23660*/  IMAD.MOV.U32 R143, RZ, RZ, R128 ;  /* 0x000000ffff8f7224 */ /* 0x000fe200078e0080 */
[----:B------:R-:W-:Y:S01]  /*23670*/  MOV R141, R130 ;  /* 0x00000082008d7202 */ /* 0x000fe20000000f00 */
[----:B------:R-:W-:Y:S01]  /*23680*/  IMAD.MOV.U32 R188, RZ, RZ, R163 ;  /* 0x000000ffffbc7224 */ /* 0x000fe200078e00a3 */
[----:B------:R-:W3:Y:S01]  /*23690*/  LDL.LU R128, [R1+0x360] ;  /* 0x0003600001807983 */ /* 0x000ee20000300800 */
[----:B------:R-:W-:Y:S01]  /*236a0*/  IMAD.MOV.U32 R163, RZ, RZ, R140 ;  /* 0x000000ffffa37224 */ /* 0x000fe200078e008c */
[----:B------:R-:W-:Y:S01]  /*236b0*/  MOV R205, R178 ;  /* 0x000000b200cd7202 */ /* 0x000fe20000000f00 */
[----:B------:R-:W-:Y:S01]  /*236c0*/  IMAD.MOV.U32 R204, RZ, RZ, R179 ;  /* 0x000000ffffcc7224 */ /* 0x000fe200078e00b3 */
[----:B------:R-:W-:Y:S01]  /*236d0*/  MOV R178, R153 ;  /* 0x0000009900b27202 */ /* 0x000fe20000000f00 */
[----:B------:R-:W-:Y:S02]  /*236e0*/  IMAD.MOV.U32 R179, RZ, RZ, R152 ;  /* 0x000000ffffb37224 */ /* 0x000fe400078e0098 */
[----:B------:R-:W-:-:S02]  /*236f0*/  IMAD.MOV.U32 R206, RZ, RZ, R177 ;  /* 0x000000ffffce7224 */ /* 0x000fc400078e00b1 */
[----:B------:R-:W-:Y:S02]  /*23700*/  IMAD.MOV.U32 R207, RZ, RZ, R176 ;  /* 0x000000ffffcf7224 */ /* 0x000fe400078e00b0 */
[----:B------:R-:W-:Y:S02]  /*23710*/  IMAD.MOV.U32 R177, RZ, RZ, R154 ;  /* 0x000000ffffb17224 */ /* 0x000fe400078e009a */
[----:B------:R-:W-:Y:S01]  /*23720*/  IMAD.MOV.U32 R208, RZ, RZ, R183 ;  /* 0x000000ffffd07224 */ /* 0x000fe200078e00b7 */
[----:B------:R-:W-:Y:S01]  /*23730*/  MOV R183, R156 ;  /* 0x0000009c00b77202 */ /* 0x000fe20000000f00 */
[----:B------:R-:W-:Y:S01]  /*23740*/  IMAD.MOV.U32 R176, RZ, RZ, R155 ;  /* 0x000000ffffb07224 */ /* 0x000fe200078e009b */
[----:B------:R-:W-:Y:S01]  /*23750*/  MOV R210, R181 ;  /* 0x000000b500d27202 */ /* 0x000fe20000000f00 */
[----:B------:R-:W-:Y:S02]  /*23760*/  IMAD.MOV.U32 R209, RZ, RZ, R182 ;  /* 0x000000ffffd17224 */ /* 0x000fe400078e00b6 */
[----:B------:R-:W-:-:S02]  /*23770*/  IMAD.MOV.U32 R182, RZ, RZ, R157 ;  /* 0x000000ffffb67224 */ /* 0x000fc400078e009d */
[----:B------:R-:W-:Y:S01]  /*23780*/  IMAD.MOV.U32 R211, RZ, RZ, R180 ;  /* 0x000000ffffd37224 */ /* 0x000fe200078e00b4 */
[----:B------:R-:W-:Y:S01]  /*23790*/  MOV R180, R159 ;  /* 0x0000009f00b47202 */ /* 0x000fe20000000f00 */
[----:B------:R-:W-:Y:S01]  /*237a0*/  IMAD.MOV.U32 R181, RZ, RZ, R158 ;  /* 0x000000ffffb57224 */ /* 0x000fe200078e009e */
[----:B------:R-:W-:Y:S01]  /*237b0*/  MOV R215, R184 ;  /* 0x000000b800d77202 */ /* 0x000fe20000000f00 */
[----:B------:R-:W-:Y:S01]  /*237c0*/  IMAD.MOV.U32 R214, RZ, RZ, R185 ;  /* 0x000000ffffd67224 */ /* 0x000fe200078e00b9 */
[----:B------:R-:W-:Y:S01]  /*237d0*/  MOV R212, R187 ;  /* 0x000000bb00d47202 */ /* 0x000fe20000000f00 */
[----:B------:R-:W-:Y:S02]  /*237e0*/  IMAD.MOV.U32 R213, RZ, RZ, R186 ;  /* 0x000000ffffd57224 */ /* 0x000fe400078e00ba */
[----:B--2---:R-:W-:Y:S02]  /*237f0*/  IMAD.MOV.U32 R140, RZ, RZ, R131 ;  /* 0x000000ffff8c7224 */ /* 0x004fe400078e0083 */
[----:B-----5:R-:W-:-:S02]  /*23800*/  IMAD.MOV.U32 R142, RZ, RZ, R129 ;  /* 0x000000ffff8e7224 */ /* 0x020fc400078e0081 */
[----:B------:R-:W2:Y:S04]  /*23810*/  LDL.LU R129, [R1+0x364] ;  /* 0x0003640001817983 */ /* 0x000ea80000300800 */
[----:B------:R-:W2:Y:S04]  /*23820*/  LDL.LU R130, [R1+0x368] ;  /* 0x0003680001827983 */ /* 0x000ea80000300800 */
[----:B------:R-:W2:Y:S04]  /*23830*/  LDL.LU R131, [R1+0x36c] ;  /* 0x00036c0001837983 */ /* 0x000ea80000300800 */
        /* <DEDUP_REMOVED lines=8> */
[----:B------:R-:W4:Y:S04]  /*238c0*/  LDL.LU R156, [R1+0x2a0] ;  /* 0x0002a000019c7983 */ /* 0x000f280000300800 */
        /* <DEDUP_REMOVED lines=23> */
[----:B------:R-:W-:Y:S01]  /*23a40*/  IMAD.MOV.U32 R120, RZ, RZ, R99 ;  /* 0x000000ffff787224 */ /* 0x000fe200078e0063 */
[----:B------:R-:W-:Y:S01]  /*23a50*/  MOV R121, R98 ;  /* 0x0000006200797202 */ /* 0x000fe20000000f00 */
[----:B------:R-:W-:-:S02]  /*23a60*/  IMAD.MOV.U32 R122, RZ, RZ, R97 ;  /* 0x000000ffff7a7224 */ /* 0x000fc400078e0061 */
[----:B------:R-:W-:Y:S02]  /*23a70*/  IMAD.MOV.U32 R123, RZ, RZ, R96 ;  /* 0x000000ffff7b7224 */ /* 0x000fe400078e0060 */
[----:B------:R-:W-:Y:S01]  /*23a80*/  HMMA.1688.F32.TF32 R96, R104, R24, R228 ;  /* 0x000000186860723c */ /* 0x000fe200000810e4 */
[----:B------:R-:W-:Y:S04]  /*23a90*/  LDS R228, [R2+0x8600] ;  /* 0x0086000002e47984 */ /* 0x000fe80000000800 */
[----:B------:R-:W-:Y:S04]  /*23aa0*/  LDS R230, [R2+0xa600] ;  /* 0x00a6000002e67984 */ /* 0x000fe80000000800 */
[----:B------:R-:W-:Y:S04]  /*23ab0*/  LDS R229, [R3+0x8600] ;  /* 0x0086000003e57984 */ /* 0x000fe80000000800 */
[----:B------:R-:W1:Y:S01]  /*23ac0*/  LDS R231, [R3+0xa600] ;  /* 0x00a6000003e77984 */ /* 0x000e620000000800 */
[----:B---3--:R-:W-:Y:S08]  /*23ad0*/  HMMA.1688.F32.TF32 R148, R168, R12, R148 ;  /* 0x0000000ca894723c */ /* 0x008ff00000081094 */
[C---:B------:R-:W-:Y:S08]  /*23ae0*/  HMMA.1688.F32.TF32 R172, R200.reuse, R4, R172 ;  /* 0x00000004c8ac723c */ /* 0x040ff000000810ac */
[C---:B------:R-:W-:Y:S08]  /*23af0*/  HMMA.1688.F32.TF32 R176, R200.reuse, R8, R176 ;  /* 0x00000008c8b0723c */ /* 0x040ff000000810b0 */
[C---:B------:R-:W-:Y:S08]  /*23b00*/  HMMA.1688.F32.TF32 R180, R200.reuse, R12, R180 ;  /* 0x0000000cc8b4723c */ /* 0x040ff000000810b4 */
[C---:B------:R-:W-:Y:S08]  /*23b10*/  HMMA.1688.F32.TF32 R188, R200.reuse, R20, R188 ;  /* 0x00000014c8bc723c */ /* 0x040ff000000810bc */
[C---:B------:R-:W-:Y:S08]  /*23b20*/  HMMA.1688.F32.TF32 R192, R200.reuse, R24, R192 ;  /* 0x00000018c8c0723c */ /* 0x040ff000000810c0 */
[----:B------:R-:W-:Y:S01]  /*23b30*/  HMMA.1688.F32.TF32 R196, R200, R28, R196 ;  /* 0x0000001cc8c4723c */ /* 0x000fe200000810c4 */
[----:B------:R-:W-:Y:S01]  /*23b40*/  STL [R1+0x1074], R149 ;  /* 0x0010749501007387 */ /* 0x000fe20000100800 */
[----:B------:R-:W-:Y:S01]  /*23b50*/  IMAD.MOV.U32 R112, RZ, RZ, R103 ;  /* 0x000000ffff707224 */ /* 0x000fe200078e0067 */
[----:B------:R-:W-:Y:S01]  /*23b60*/  MOV R114, R101 ;  /* 0x0000006500727202 */ /* 0x000fe20000000f00 */
[----:B------:R-:W-:Y:S01]  /*23b70*/  IMAD.MOV.U32 R113, RZ, RZ, R102 ;  /* 0x000000ffff717224 */ /* 0x000fe200078e0066 */
[----:B------:R-:W-:Y:S01]  /*23b80*/  STL [R1+0x1070], R150 ;  /* 0x0010709601007387 */ /* 0x000fe20000100800 */
[----:B------:R-:W-:-:S02]  /*23b90*/  IMAD.MOV.U32 R115, RZ, RZ, R100 ;  /* 0x000000ffff737224 */ /* 0x000fc400078e0064 */
[----:B------:R-:W-:Y:S01]  /*23ba0*/  HMMA.1688.F32.TF32 R100, R104, R28, R224 ;  /* 0x0000001c6864723c */ /* 0x000fe200000810e0 */
[----:B------:R-:W-:Y:S07]  /*23bb0*/  STL [R1+0x106c], R151 ;  /* 0x00106c9701007387 */ /* 0x000fee0000100800 */
[----:B-1----:R-:W-:Y:S08]  /*23bc0*/  HMMA.1688.F32.TF32 R224, R228, R24, R36 ;  /* 0x00000018e4e0723c */ /* 0x002ff00000081024 */
[-C--:B--2---:R-:W-:Y:S11]  /*23bd0*/  HMMA.1688.F32.TF32 R152, R168, R16.reuse, R152 ;  /* 0x00000010a898723c */ /* 0x084ff60000081098 */
[----:B------:R-:W-:Y:S11]  /*23be0*/  @!UPT UIADD3 URZ, URZ, URZ, URZ ;  /* 0x0000003f3f3ff290 */ /* 0x000ff6000fffe03f */
[----:B------:R-:W-:Y:S01]  /*23bf0*/  @!UPT UIADD3 URZ, URZ, URZ, URZ ;  /* 0x0000003f3f3ff290 */ /* 0x000fe2000fffe03f */
[----:B------:R-:W-:Y:S01]  /*23c00*/  STL [R1+0x1068], R155 ;  /* 0x0010689b01007387 */ /* 0x000fe20000100800 */
[C---:B----4-:R-:W-:Y:S08]  /*23c10*/  HMMA.1688.F32.TF32 R184, R200.reuse, R16, R184 ;  /* 0x00000010c8b8723c */ /* 0x050ff000000810b8 */
[----:B-----5:R-:W-:Y:S08]  /*23c20*/  HMMA.1688.F32.TF32 R200, R200, R32, R40 ;  /* 0x00000020c8c8723c */ /* 0x020ff00000081028 */
[C---:B------:R-:W-:Y:S11]  /*23c30*/  HMMA.1688.F32.TF32 R40, R228.reuse, R28, R244 ;  /* 0x0000001ce428723c */ /* 0x040ff600000810f4 */
[----:B------:R-:W-:Y:S11]  /*23c40*/  @!UPT UIADD3 URZ, URZ, URZ, URZ ;  /* 0x0000003f3f3ff290 */ /* 0x000ff6000fffe03f */
[----:B------:R-:W-:Y:S01]  /*23c50*/  @!UPT UIADD3 URZ, URZ, URZ, URZ ;  /* 0x0000003f3f3ff290 */ /* 0x000fe2000fffe03f */
[----:B------:R1:W-:Y:S01]  /*23c60*/  STL.64 [R1+0x70], R40 ;  /* 0x0000702801007387 */ /* 0x0003e20000100a00 */
[----:B------:R-:W-:Y:S03]  /*23c70*/  HMMA.1688.F32.TF32 R36, R228, R32, R248 ;  /* 0x00000020e424723c */ /* 0x000fe600000810f8 */
[----:B------:R2:W-:Y:S04]  /*23c80*/  STL.64 [R1+0x78], R42 ;  /* 0x0000782a01007387 */ /* 0x0005e80000100a00 */
[----:B------:R-:W-:Y:S01]  /*23c90*/  IMAD.MOV.U32 R248, RZ, RZ, R23 ;  /* 0x000000fffff87224 */ /* 0x000fe200078e0017 */
[----:B------:R-:W-:Y:S01]  /*23ca0*/  MOV R250, R35 ;  /* 0x0000002300fa7202 */ /* 0x000fe20000000f00 */
[----:B------:R-:W1:Y:S01]  /*23cb0*/  LDL.LU R23, [R1+0x11a8] ;  /* 0x0011a80001177983 */ /* 0x000e620000300800 */
[----:B------:R-:W-:-:S02]  /*23cc0*/  IMAD.MOV.U32 R249, RZ, RZ, R22 ;  /* 0x000000fffff97224 */ /* 0x000fc400078e0016 */
[----:B------:R-:W-:Y:S01]  /*23cd0*/  IMAD.MOV.U32 R251, RZ, RZ, R34 ;  /* 0x000000fffffb7224 */ /* 0x000fe200078e0022 */
[----:B------:R-:W3:Y:S04]  /*23ce0*/  LDL.LU R22, [R1+0x11a4] ;  /* 0x0011a40001167983 */ /* 0x000ee80000300800 */
[----:B------:R-:W4:Y:S04]  /*23cf0*/  LDL.LU R35, [R1+0x11a0] ;  /* 0x0011a00001237983 */ /* 0x000f280000300800 */
[----:B------:R-:W5:Y:S01]  /*23d00*/  LDL.LU R34, [R1+0x119c] ;  /* 0x00119c0001227983 */ /* 0x000f620000300800 */
[----:B------:R-:W-:Y:S01]  /*23d10*/  IMAD.MOV.U32 R244, RZ, RZ, R30 ;  /* 0x000000fffff47224 */ /* 0x000fe200078e001e */
[----:B------:R-:W-:Y:S01]  /*23d20*/  MOV R245, R31 ;  /* 0x0000001f00f57202 */ /* 0x000fe20000000f00 */
[----:B------:R-:W-:Y:S01]  /*23d30*/  IMAD.MOV.U32 R246, RZ, RZ, R27 ;  /* 0x000000fffff67224 */ /* 0x000fe200078e001b */
[----:B------:R-:W2:Y:S01]  /*23d40*/  LDL.LU R30, [R1+0x1198] ;  /* 0x00119800011e7983 */ /* 0x000ea20000300800 */
[----:B------:R-:W-:Y:S01]  /*23d50*/  IMAD.MOV.U32 R247, RZ, RZ, R26 ;  /* 0x000000fffff77224 */ /* 0x000fe200078e001a */
[C---:B------:R-:W-:Y:S02]  /*23d60*/  HMMA.1688.F32.TF32 R140, R168.reuse, R4, R140 ;  /* 0x00000004a88c723c */ /* 0x040fe4000008108c */
[----:B------:R-:W2:Y:S04]  /*23d70*/  LDL.LU R31, [R1+0x1194] ;  /* 0x00119400011f7983 */ /* 0x000ea80000300800 */
[----:B------:R-:W2:Y:S02]  /*23d80*/  LDL.LU R27, [R1+0x1190] ;  /* 0x00119000011b7983 */ /* 0x000ea40000300800 */
[C---:B------:R-:W-:Y:S02]  /*23d90*/  HMMA.1688.F32.TF32 R144, R168.reuse, R8, R144 ;  /* 0x00000008a890723c */ /* 0x040fe40000081090 */
[----:B------:R-:W2:Y:S06]  /*23da0*/  LDL.LU R26, [R1+0x118c] ;  /* 0x00118c00011a7983 */ /* 0x000eac0000300800 */
[C---:B------:R-:W-:Y:S08]  /*23db0*/  HMMA.1688.F32.TF32 R156, R168.reuse, R20, R156 ;  /* 0x00000014a89c723c */ /* 0x040ff0000008109c */
[C---:B------:R-:W-:Y:S08]  /*23dc0*/  HMMA.1688.F32.TF32 R160, R168.reuse, R24, R160 ;  /* 0x00000018a8a0723c */ /* 0x040ff000000810a0 */
[C---:B------:R-:W-:Y:S08]  /*23dd0*/  HMMA.1688.F32.TF32 R164, R168.reuse, R28, R164 ;  /* 0x0000001ca8a4723c */ /* 0x040ff000000810a4 */
[----:B------:R-:W-:Y:S01]  /*23de0*/  HMMA.1688.F32.TF32 R168, R168, R32, R44 ;  /* 0x00000020a8a8723c */ /* 0x000fe2000008102c */
[----:B------:R-:W2:Y:S04]  /*23df0*/  LDL.LU R44, [R1+0x50] ;  /* 0x00005000012c7983 */ /* 0x000ea80000300800 */
[----:B------:R-:W2:Y:S02]  /*23e00*/  LDL.LU R45, [R1+0x54] ;  /* 0x00005400012d7983 */ /* 0x000ea40000300800 */
[----:B----4-:R-:W-:Y:S01]  /*23e10*/  IMAD.MOV.U32 R47, RZ, RZ, R35 ;  /* 0x000000ffff2f7224 */ /* 0x010fe200078e0023 */
[----:B-----5:R-:W-:-:S02]  /*23e20*/  MOV R46, R34 ;  /* 0x00000022002e7202 */ /* 0x020fc40000000f00 */
[----:B------:R-:W4:Y:S04]  /*23e30*/  LDL.LU R34, [R1+0x1188] ;  /* 0x0011880001227983 */ /* 0x000f280000300800 */
[----:B------:R-:W5:Y:S01]  /*23e40*/  LDL.LU R35, [R1+0x1184] ;  /* 0x0011840001237983 */ /* 0x000f620000300800 */
[C---:B------:R-:W-:Y:S08]  /*23e50*/  HMMA.1688.F32.TF32 R108, R136.reuse, R4, R108 ;  /* 0x00000004886c723c */ /* 0x040ff0000008106c */
[C---:B------:R-:W-:Y:S08]  /*23e60*/  HMMA.1688.F32.TF32 R112, R136.reuse, R8, R112 ;  /* 0x000000088870723c */ /* 0x040ff00000081070 */
[C---:B------:R-:W-:Y:S08]  /*23e70*/  HMMA.1688.F32.TF32 R116, R136.reuse, R12, R116 ;  /* 0x0000000c8874723c */ /* 0x040ff00000081074 */
[C---:B------:R-:W-:Y:S08]  /*23e80*/  HMMA.1688.F32.TF32 R120, R136.reuse, R16, R120 ;  /* 0x000000108878723c */ /* 0x040ff00000081078 */
[C---:B------:R-:W-:Y:S08]  /*23e90*/  HMMA.1688.F32.TF32 R124, R136.reuse, R20, R124 ;  /* 0x00000014887c723c */ /* 0x040ff0000008107c */
[C---:B------:R-:W-:Y:S08]  /*23ea0*/  HMMA.1688.F32.TF32 R128, R136.reuse, R24, R128 ;  /* 0x000000188880723c */ /* 0x040ff00000081080 */
[C---:B------:R-:W-:Y:S08]  /*23eb0*/  HMMA.1688.F32.TF32 R132, R136.reuse, R28, R132 ;  /* 0x0000001c8884723c */ /* 0x040ff00000081084 */
[----:B------:R-:W-:Y:S07]  /*23ec0*/  HMMA.1688.F32.TF32 R136, R136, R32, R48 ;  /* 0x000000208888723c */ /* 0x000fee0000081030 */
[----:B--2---:R-:W-:Y:S01]  /*23ed0*/  IMAD.MOV.U32 R48, RZ, RZ, R27 ;  /* 0x000000ffff307224 */ /* 0x004fe200078e001b */
[----:B------:R-:W-:Y:S01]  /*23ee0*/  MOV R49, R26 ;  /* 0x0000001a00317202 */ /* 0x000fe20000000f00 */
[----:B------:R-:W2:Y:S01]  /*23ef0*/  LDL.LU R27, [R1+0x1180] ;  /* 0x00118000011b7983 */ /* 0x000ea20000300800 */
[----:B------:R-:W-:-:S02]  /*23f00*/  IMAD.MOV.U32 R50, RZ, RZ, R31 ;  /* 0x000000ffff327224 */ /* 0x000fc400078e001f */
[----:B------:R-:W-:Y:S01]  /*23f10*/  IMAD.MOV.U32 R51, RZ, RZ, R30 ;  /* 0x000000ffff337224 */ /* 0x000fe200078e001e */
[----:B------:R-:W2:Y:S04]  /*23f20*/  LDL.LU R26, [R1+0x117c] ;  /* 0x00117c00011a7983 */ /* 0x000ea80000300800 */
[----:B------:R-:W2:Y:S04]  /*23f30*/  LDL.LU R31, [R1+0x1178] ;  /* 0x00117800011f7983 */ /* 0x000ea80000300800 */
[----:B------:R-:W2:Y:S04]  /*23f40*/  LDL.LU R30, [R1+0x1174] ;  /* 0x00117400011e7983 */ /* 0x000ea80000300800 */
[----:B------:R-:W2:Y:S04]  /*23f50*/  LDL.LU R52, [R1+0xb0] ;  /* 0x0000b00001347983 */ /* 0x000ea80000300800 */
[----:B------:R-:W2:Y:S01]  /*23f60*/  LDL.LU R53, [R1+0xb4] ;  /* 0x0000b40001357983 */ /* 0x000ea20000300800 */
[----:B----4-:R-:W-:Y:S01]  /*23f70*/  IMAD.MOV.U32 R55, RZ, RZ, R34 ;  /* 0x000000ffff377224 */ /* 0x010fe200078e0022 */
[----:B-----5:R-:W-:-:S02]  /*23f80*/  MOV R54, R35 ;  /* 0x0000002300367202 */ /* 0x020fc40000000f00 */
        /* <DEDUP_REMOVED lines=12> */
[C---:B------:R-:W-:Y:S08]  /*24050*/  HMMA.1688.F32.TF32 R204, R228.reuse, R4, R204 ;  /* 0x00000004e4cc723c */ /* 0x040ff000000810cc */
[C---:B------:R-:W-:Y:S08]  /*24060*/  HMMA.1688.F32.TF32 R208, R228.reuse, R8, R208 ;  /* 0x00000008e4d0723c */ /* 0x040ff000000810d0 */
[C---:B------:R-:W-:Y:S08]  /*24070*/  HMMA.1688.F32.TF32 R212, R228.reuse, R12, R212 ;  /* 0x0000000ce4d4723c */ /* 0x040ff000000810d4 */
[C---:B------:R-:W-:Y:S08]  /*24080*/  HMMA.1688.F32.TF32 R216, R228.reuse, R16, R216 ;  /* 0x00000010e4d8723c */ /* 0x040ff000000810d8 */
[----:B------:R-:W-:Y:S01]  /*24090*/  HMMA.1688.F32.TF32 R220, R228, R20, R220 ;  /* 0x00000014e4dc723c */ /* 0x000fe200000810dc */
[----:B------:R-:W-:Y:S04]  /*240a0*/  LDS R228, [R2+0x8700] ;  /* 0x0087000002e47984 */ /* 0x000fe80000000800 */
[----:B------:R-:W-:Y:S04]  /*240b0*/  LDS R230, [R2+0xa700] ;  /* 0x00a7000002e67984 */ /* 0x000fe80000000800 */
[----:B------:R-:W-:Y:S04]  /*240c0*/  LDS R229, [R3+0x8700] ;  /* 0x0087000003e57984 */ /* 0x000fe80000000800 */
[----:B------:R-:W3:Y:S01]  /*240d0*/  LDS R231, [R3+0xa700] ;  /* 0x00a7000003e77984 */ /* 0x000ee20000000800 */
[----:B--2---:R-:W-:Y:S01]  /*240e0*/  IMAD.MOV.U32 R56, RZ, RZ, R30 ;  /* 0x000000ffff387224 */ /* 0x004fe200078e001e */
[----:B------:R-:W-:Y:S01]  /*240f0*/  MOV R58, R26 ;  /* 0x0000001a003a7202 */ /* 0x000fe20000000f00 */
[----:B------:R-:W-:-:S02]  /*24100*/  IMAD.MOV.U32 R57, RZ, RZ, R31 ;  /* 0x000000ffff397224 */ /* 0x000fc400078e001f */
[----:B------:R-:W-:Y:S01]  /*24110*/  IMAD.MOV.U32 R59, RZ, RZ, R27 ;  /* 0x000000ffff3b7224 */ /* 0x000fe200078e001b */
[----:B-1----:R-:W-:Y:S01]  /*24120*/  MOV R41, R23 ;  /* 0x0000001700297202 */ /* 0x002fe20000000f00 */
[----:B---3--:R-:W-:Y:S01]  /*24130*/  IMAD.MOV.U32 R40, RZ, RZ, R22 ;  /* 0x000000ffff287224 */ /* 0x008fe200078e0016 */
[----:B------:R-:W-:Y:S01]  /*24140*/  MOV R149, R36 ;  /* 0x0000002400957202 */ /* 0x000fe20000000f00 */
[----:B------:R-:W-:Y:S01]  /*24150*/  IMAD.MOV.U32 R42, RZ, RZ, R18 ;  /* 0x000000ffff2a7224 */ /* 0x000fe200078e0012 */
[----:B------:R-:W-:Y:S01]  /*24160*/  MOV R36, R10 ;  /* 0x0000000a00247202 */ /* 0x000fe20000000f00 */
[----:B------:R-:W-:Y:S01]  /*24170*/  IMAD.MOV.U32 R43, RZ, RZ, R19 ;  /* 0x000000ffff2b7224 */ /* 0x000fe200078e0013 */
[----:B------:R-:W-:Y:S01]  /*24180*/  MOV R155, R39 ;  /* 0x00000027009b7202 */ /* 0x000fe20000000f00 */
[----:B------:R-:W-:Y:S01]  /*24190*/  IMAD.MOV.U32 R150, RZ, RZ, R37 ;  /* 0x000000ffff967224 */ /* 0x000fe200078e0025 */
[----:B------:R-:W-:Y:S01]  /*241a0*/  MOV R39, R252 ;  /* 0x000000fc00277202 */ /* 0x000fe20000000f00 */
[----:B------:R-:W-:-:S02]  /*241b0*/  IMAD.MOV.U32 R151, RZ, RZ, R38 ;  /* 0x000000ffff977224 */ /* 0x000fc400078e0026 */
[----:B------:R-:W-:Y:S02]  /*241c0*/  IMAD.MOV.U32 R37, RZ, RZ, R6 ;  /* 0x000000ffff257224 */ /* 0x000fe400078e0006 */
[----:B------:R-:W-:Y:S01]  /*241d0*/  IMAD.MOV.U32 R38, RZ, RZ, R7 ;  /* 0x000000ffff267224 */ /* 0x000fe200078e0007 */
[C---:B------:R-:W-:Y:S08]  /*241e0*/  HMMA.1688.F32.TF32 R56, R228.reuse, R16, R56 ;  /* 0x00000010e438723c */ /* 0x040ff00000081038 */
[C---:B------:R-:W-:Y:S08]  /*241f0*/  HMMA.1688.F32.TF32 R52, R228.reuse, R20, R52 ;  /* 0x00000014e434723c */ /* 0x040ff00000081034 */
[C---:B------:R-:W-:Y:S08]  /*24200*/  HMMA.1688.F32.TF32 R48, R228.reuse, R24, R48 ;  /* 0x00000018e430723c */ /* 0x040ff00000081030 */
[----:B------:R-:W-:Y:S01]  /*24210*/  HMMA.1688.F32.TF32 R44, R228, R28, R44 ;  /* 0x0000001ce42c723c */ /* 0x000fe2000008102c */
[----:B------:R-:W-:Y:S01]  /*24220*/  MOV R11, R76 ;  /* 0x0000004c000b7202 */ /* 0x000fe20000000f00 */
[----:B------:R-:W-:-:S02]  /*24230*/  IMAD.MOV.U32 R14, RZ, RZ, R77 ;  /* 0x000000ffff0e7224 */ /* 0x000fc400078e004d */
[----:B------:R-:W-:Y:S01]  /*24240*/  IMAD.MOV.U32 R15, RZ, RZ, R78 ;  /* 0x000000ffff0f7224 */ /* 0x000fe200078e004e */
[----:B----4-:R-:W-:Y:S01]  /*24250*/  MOV R67, R35 ;  /* 0x0000002300437202 */ /* 0x010fe20000000f00 */
[----:B-----5:R-:W-:Y:S02]  /*24260*/  IMAD.MOV.U32 R66, RZ, RZ, R34 ;  /* 0x000000ffff427224 */ /* 0x020fe400078e0022 */
[----:B------:R-:W2:Y:S04]  /*24270*/  LDL.LU R34, [R1+0x1168] ;  /* 0x0011680001227983 */ /* 0x000ea80000300800 */
[----:B------:R-:W2:Y:S04]  /*24280*/  LDL.LU R35, [R1+0x1164] ;  /* 0x0011640001237983 */ /* 0x000ea80000300800 */
[----:B------:R-:W3:Y:S04]  /*24290*/  LDL.LU R30, [R1+0x1160] ;  /* 0x00116000011e7983 */ /* 0x000ee80000300800 */
[----:B------:R-:W3:Y:S01]  /*242a0*/  LDL.LU R31, [R1+0x115c] ;  /* 0x00115c00011f7983 */ /* 0x000ee20000300800 */
[C---:B------:R-:W-:Y:S03]  /*242b0*/  HMMA.1688.F32.TF32 R60, R228.reuse, R12, R60 ;  /* 0x0000000ce43c723c */ /* 0x040fe6000008103c */
[----:B------:R-:W4:Y:S04]  /*242c0*/  LDL.LU R26, [R1+0x1158] ;  /* 0x00115800011a7983 */ /* 0x000f280000300800 */
[----:B------:R-:W4:Y:S04]  /*242d0*/  LDL.LU R27, [R1+0x1154] ;  /* 0x00115400011b7983 */ /* 0x000f280000300800 */
[----:B------:R-:W5:Y:S04]  /*242e0*/  LDL.LU R22, [R1+0x1150] ;  /* 0x0011500001167983 */ /* 0x000f680000300800 */
[----:B------:R-:W5:Y:S01]  /*242f0*/  LDL.LU R23, [R1+0x114c] ;  /* 0x00114c0001177983 */ /* 0x000f620000300800 */
[C---:B------:R-:W-:Y:S03]  /*24300*/  HMMA.1688.F32.TF32 R68, R228.reuse, R4, R68 ;  /* 0x00000004e444723c */ /* 0x040fe60000081044 */
[----:B------:R-:W2:Y:S04]  /*24310*/  LDL.LU R18, [R1+0x1148] ;  /* 0x0011480001127983 */ /* 0x000ea80000300800 */
[----:B------:R-:W2:Y:S01]  /*24320*/  LDL.LU R19, [R1+0x1144] ;  /* 0x0011440001137983 */ /* 0x000ea20000300800 */
[----:B------:R-:W-:Y:S03]  /*24330*/  HMMA.1688.F32.TF32 R64, R228, R8, R64 ;  /* 0x00000008e440723c */ /* 0x000fe60000081040 */
[----:B------:R-:W2:Y:S04]  /*24340*/  LDL.LU R10, [R1+0x1140] ;  /* 0x00114000010a7983 */ /* 0x000ea80000300800 */
[----:B------:R-:W2:Y:S04]  /*24350*/  LDL.LU R6, [R1+0x113c] ;  /* 0x00113c0001067983 */ /* 0x000ea80000300800 */
[----:B------:R-:W2:Y:S04]  /*24360*/  LDL.LU R7, [R1+0x1138] ;  /* 0x0011380001077983 */ /* 0x000ea80000300800 */
[----:B------:R-:W-:Y:S01]  /*24370*/  STL.64 [R1+0x300], R68 ;  /* 0x0003004401007387 */ /* 0x000fe20000100a00 */
[----:B------:R-:W-:-:S03]  /*24380*/  IMAD.MOV.U32 R252, RZ, RZ, R71 ;  /* 0x000000fffffc7224 */ /* 0x000fc600078e0047 */
[----:B------:R1:W-:Y:S01]  /*24390*/  STL [R1+0x308], R70 ;  /* 0x0003084601007387 */ /* 0x0003e20000100800 */
[----:B------:R-:W-:Y:S03]  /*243a0*/  HMMA.1688.F32.TF32 R228, R228, R32, R40 ;  /* 0x00000020e4e4723c */ /* 0x000fe60000081028 */
[----:B-1----:R-:W3:Y:S04]  /*243b0*/  LDL.LU.64 R70, [R1+0x1130] ;  /* 0x0011300001467983 */ /* 0x002ee80000300a00 */
[----:B------:R-:W3:Y:S04]  /*243c0*/  LDL.LU.64 R68, [R1+0x1128] ;  /* 0x0011280001447983 */ /* 0x000ee80000300a00 */
[----:B------:R1:W-:Y:S04]  /*243d0*/  STL [R1+0x1064], R252 ;  /* 0x001064fc01007387 */ /* 0x0003e80000100800 */
[----:B------:R-:W-:Y:S04]  /*243e0*/  STL.64 [R1+0x1f0], R64 ;  /* 0x0001f04001007387 */ /* 0x000fe80000100a00 */
[----:B------:R1:W-:Y:S02]  /*243f0*/  STL.64 [R1+0x1f8], R66 ;  /* 0x0001f84201007387 */ /* 0x0003e40000100a00 */
[----:B-1----:R-:W-:-:S02]  /*24400*/  IMAD.MOV.U32 R252, RZ, RZ, R63 ;  /* 0x000000fffffc7224 */ /* 0x002fc400078e003f */
[----:B------:R-:W3:Y:S04]  /*24410*/  LDL.LU.64 R66, [R1+0x1120] ;  /* 0x0011200001427983 */ /* 0x000ee80000300a00 */
[----:B------:R-:W3:Y:S04]  /*24420*/  LDL.LU.64 R64, [R1+0x1118] ;  /* 0x0011180001407983 */ /* 0x000ee80000300a00 */
[----:B------:R-:W-:Y:S04]  /*24430*/  STL.64 [R1+0x3c0], R60 ;  /* 0x0003c03c01007387 */ /* 0x000fe80000100a00 */
[----:B------:R1:W-:Y:S04]  /*24440*/  STL [R1+0x3c8], R62 ;  /* 0x0003c83e01007387 */ /* 0x0003e80000100800 */
[----:B-1----:R-:W3:Y:S04]  /*24450*/  LDL.LU.64 R62, [R1+0x1110] ;  /* 0x00111000013e7983 */ /* 0x002ee80000300a00 */
[----:B------:R-:W3:Y:S04]  /*24460*/  LDL.LU.64 R60, [R1+0x1108] ;  /* 0x00110800013c7983 */ /* 0x000ee80000300a00 */
[----:B------:R-:W-:Y:S04]  /*24470*/  STL.64 [R1+0x3b0], R56 ;  /* 0x0003b03801007387 */ /* 0x000fe80000100a00 */
[----:B------:R1:W-:Y:S04]  /*24480*/  STL.64 [R1+0x3b8], R58 ;  /* 0x0003b83a01007387 */ /* 0x0003e80000100a00 */
        /* <DEDUP_REMOVED lines=14> */
[----:B------:R-:W3:Y:S04]  /*24570*/  LDL.LU.64 R42, [R1+0x10c0] ;  /* 0x0010c000012a7983 */ /* 0x000ee80000300a00 */
[----:B------:R-:W3:Y:S04]  /*24580*/  LDL.LU.64 R40, [R1+0x10b8] ;  /* 0x0010b80001287983 */ /* 0x000ee80000300a00 */
[----:B------:R1:W-:Y:S04]  /*24590*/  STL.64 [R1+0x2f0], R228 ;  /* 0x0002f0e401007387 */ /* 0x0003e80000100a00 */
[----:B------:R1:W-:Y:S02]  /*245a0*/  STL.64 [R1+0x2f8], R230 ;  /* 0x0002f8e601007387 */ /* 0x0003e40000100a00 */
[----:B-1----:R-:W-:-:S02]  /*245b0*/  MOV R228, R11 ;  /* 0x0000000b00e47202 */ /* 0x002fc40000000f00 */
[----:B------:R-:W3:Y:S01]  /*245c0*/  LDL.LU R11, [R1+0x10b0] ;  /* 0x0010b000010b7983 */ /* 0x000ee20000300800 */
[----:B------:R-:W-:Y:S02]  /*245d0*/  IMAD.MOV.U32 R229, RZ, RZ, R14 ;  /* 0x000000ffffe57224 */ /* 0x000fe400078e000e */
[----:B------:R-:W-:Y:S01]  /*245e0*/  IMAD.MOV.U32 R230, RZ, RZ, R15 ;  /* 0x000000ffffe67224 */ /* 0x000fe200078e000f */
[----:B------:R-:W4:Y:S04]  /*245f0*/  LDL.LU R14, [R1+0x10ac] ;  /* 0x0010ac00010e7983 */ /* 0x000f280000300800 */
[----:B------:R-:W4:Y:S01]  /*24600*/  LDL.LU R15, [R1+0x10a8] ;  /* 0x0010a800010f7983 */ /* 0x000f220000300800 */
[----:B------:R-:W-:Y:S08]  /*24610*/  HMMA.1688.F32.TF32 R72, R72, R32, R92 ;  /* 0x000000204848723c */ /* 0x000ff0000008105c */
[----:B------:R-:W-:Y:S01]  /*24620*/  HMMA.1688.F32.TF32 R92, R104, R20, R232 ;  /* 0x00000014685c723c */ /* 0x000fe200000810e8 */
[----:B------:R-:W-:Y:S04]  /*24630*/  LDS R232, [R2+0xc000] ;  /* 0x00c0000002e87984 */ /* 0x000fe80000000800 */
[----:B------:R-:W-:Y:S04]  /*24640*/  LDS R234, [R2+0xe000] ;  /* 0x00e0000002ea7984 */ /* 0x000fe80000000800 */
[----:B------:R-:W-:Y:S04]  /*24650*/  LDS R233, [R3+0xc000] ;  /* 0x00c0000003e97984 */ /* 0x000fe80000000800 */
[----:B------:R-:W2:Y:S02]  /*24660*/  LDS R235, [R3+0xe000] ;  /* 0x00e0000003eb7984 */ /* 0x000ea40000000800 */
[C---:B--2---:R-:W-:Y:S11]  /*24670*/  HMMA.1688.F32.TF32 R36, R232.reuse, R6, R36 ;  /* 0x00000006e824723c */ /* 0x044ff60000081024 */
[----:B------:R-:W-:Y:S11]  /*24680*/  @!UPT UIADD3 URZ, URZ, URZ, URZ ;  /* 0x0000003f3f3ff290 */ /* 0x000ff6000fffe03f */
[----:B------:R-:W-:Y:S01]  /*24690*/  @!UPT UIADD3 URZ, URZ, URZ, URZ ;  /* 0x0000003f3f3ff290 */ /* 0x000fe2000fffe03f */
[----:B------:R-:W-:Y:S04]  /*246a0*/  STL.64 [R1+0x2e0], R36 ;  /* 0x0002e02401007387 */ /* 0x000fe80000100a00 */
[----:B------:R1:W-:Y:S04]  /*246b0*/  STL.64 [R1+0x2e8], R38 ;  /* 0x0002e82601007387 */ /* 0x0003e80000100a00 */
[----:B-1----:R-:W2:Y:S04]  /*246c0*/  LDL.LU.64 R38, [R1+0x10a0] ;  /* 0x0010a00001267983 */ /* 0x002ea80000300a00 */
[----:B------:R-:W2:Y:S01]  /*246d0*/  LDL.LU.64 R36, [R1+0x1098] ;  /* 0x0010980001247983 */ /* 0x000ea20000300a00 */
[C---:B---3--:R-:W-:Y:S08]  /*246e0*/  HMMA.1688.F32.TF32 R244, R232.reuse, R10, R244 ;  /* 0x0000000ae8f4723c */ /* 0x048ff000000810f4 */
[----:B----4-:R-:W-:Y:S11]  /*246f0*/  HMMA.1688.F32.TF32 R248, R232, R14, R248 ;  /* 0x0000000ee8f8723c */ /* 0x010ff600000810f8 */
[----:B------:R-:W-:Y:S04]  /*24700*/  @!UPT UIADD3 URZ, URZ, URZ, URZ ;  /* 0x0000003f3f3ff290 */ /* 0x000fe8000fffe03f */
[----:B------:R-:W-:Y:S04]  /*24710*/  STL.64 [R1+0x2d0], R244 ;  /* 0x0002d0f401007387 */ /* 0x000fe80000100a00 */
[----:B------:R1:W-:Y:S04]  /*24720*/  STL.64 [R1+0x2d8], R246 ;  /* 0x0002d8f601007387 */ /* 0x0003e80000100a00 */
[----:B-1----:R-:W3:Y:S04]  /*24730*/  LDL.LU.64 R246, [R1+0x1090] ;  /* 0x0010900001f67983 */ /* 0x002ee80000300a00 */
[----:B------:R-:W3:Y:S04]  /*24740*/  LDL.LU.64 R244, [R1+0x1088] ;  /* 0x0010880001f47983 */ /* 0x000ee80000300a00 */
[----:B------:R-:W-:Y:S04]  /*24750*/  STL.64 [R1+0x2c0], R248 ;  /* 0x0002c0f801007387 */ /* 0x000fe80000100a00 */
[----:B------:R1:W-:Y:S04]  /*24760*/  STL.64 [R1+0x2c8], R250 ;  /* 0x0002c8fa01007387 */ /* 0x0003e80000100a00 */
[----:B-1----:R-:W5:Y:S04]  /*24770*/  LDL.LU.64 R250, [R1+0x1080] ;  /* 0x0010800001fa7983 */ /* 0x002f680000300a00 */
[----:B------:R-:W5:Y:S01]  /*24780*/  LDL.LU.64 R248, [R1+0x1078] ;  /* 0x0010780001f87983 */ /* 0x000f620000300a00 */
[----:B------:R-:W-:Y:S01]  /*24790*/  MOV R0, R79 ;  /* 0x0000004f00007202 */ /* 0x000fe20000000f00 */
[C---:B------:R-:W-:Y:S08]  /*247a0*/  HMMA.1688.F32.TF32 R80, R104.reuse, R8, R80 ;  /* 0x000000086850723c */ /* 0x040ff00000081050 */
[C---:B------:R-:W-:Y:S08]  /*247b0*/  HMMA.1688.F32.TF32 R76, R104.reuse, R4, R88 ;  /* 0x00000004684c723c */ /* 0x040ff00000081058 */
[C---:B------:R-:W-:Y:S08]  /*247c0*/  HMMA.1688.F32.TF32 R84, R104.reuse, R12, R84 ;  /* 0x0000000c6854723c */ /* 0x040ff00000081054 */
[C---:B------:R-:W-:Y:S01]  /*247d0*/  HMMA.1688.F32.TF32 R88, R104.reuse, R16, R240 ;  /* 0x000000106858723c */ /* 0x040fe200000810f0 */
[----:B------:R-:W-:Y:S01]  /*247e0*/  MOV R231, R0 ;  /* 0x0000000000e77202 */ /* 0x000fe20000000f00 */
[----:B------:R-:W-:Y:S04]  /*247f0*/  LDS R240, [R2+0xc200] ;  /* 0x00c2000002f07984 */ /* 0x000fe80000000800 */
[----:B------:R-:W-:Y:S02]  /*24800*/  LDS R242, [R2+0xe200] ;  /* 0x00e2000002f27984 */ /* 0x000fe40000000800 */
[----:B------:R-:W-:Y:S02]  /*24810*/  HMMA.1688.F32.TF32 R104, R104, R32, R236 ;  /* 0x000000206868723c */ /* 0x000fe400000810ec */
[----:B------:R-:W-:Y:S04]  /*24820*/  LDS R236, [R2+0xc100] ;  /* 0x00c1000002ec7984 */ /* 0x000fe80000000800 */
[----:B------:R-:W-:Y:S04]  /*24830*/  LDS R238, [R2+0xe100] ;  /* 0x00e1000002ee7984 */ /* 0x000fe80000000800 */
[----:B------:R-:W-:Y:S04]  /*24840*/  LDS R237, [R3+0xc100] ;  /* 0x00c1000003ed7984 */ /* 0x000fe80000000800 */
[----:B------:R-:W1:Y:S01]  /*24850*/  LDS R239, [R3+0xe100] ;  /* 0x00e1000003ef7984 */ /* 0x000e620000000800 */
[C---:B------:R-:W-:Y:S03]  /*24860*/  HMMA.1688.F32.TF32 R228, R232.reuse, R18, R228 ;  /* 0x00000012e8e4723c */ /* 0x040fe600000810e4 */
[----:B------:R-:W-:Y:S04]  /*24870*/  LDS R241, [R3+0xc200] ;  /* 0x00c2000003f17984 */ /* 0x000fe80000000800 */
[----:B------:R-:W4:Y:S11]  /*24880*/  LDS R243, [R3+0xe200] ;  /* 0x00e2000003f37984 */ /* 0x000f360000000800 */
[----:B------:R-:W-:Y:S05]  /*24890*/  @!UPT UIADD3 URZ, URZ, URZ, URZ ;  /* 0x0000003f3f3ff290 */ /* 0x000fea000fffe03f */
[----:B------:R-:W-:Y:S04]  /*248a0*/  STL.64 [R1+0x2b0], R228 ;  /* 0x0002b0e401007387 */ /* 0x000fe80000100a00 */
[----:B------:R2:W-:Y:S02]  /*248b0*/  STL.64 [R1+0x2b8], R230 ;  /* 0x0002b8e601007387 */ /* 0x0005e40000100a00 */
[----:B--2---:R-:W-:Y:S08]  /*248c0*/  HMMA.1688.F32.TF32 R228, R232, R30, R36 ;  /* 0x0000001ee8e4723c */ /* 0x004ff00000081024 */
[----:B-1----:R-:W-:Y:S01]  /*248d0*/  HMMA.1688.F32.TF32 R36, R236, R6, R44 ;  /* 0x00000006ec24723c */ /* 0x002fe2000008102c */
[----:B------:R-:W-:Y:S04]  /*248e0*/  LDS R44, [R2+0xc300] ;  /* 0x00c30000022c7984 */ /* 0x000fe80000000800 */
[----:B------:R-:W-:Y:S03]  /*248f0*/  LDS R46, [R2+0xe300] ;  /* 0x00e30000022e7984 */ /* 0x000fe60000000800 */
[----:B------:R-:W-:Y:S01]  /*24900*/  HMMA.1688.F32.TF32 R40, R232, R34, R40 ;  /* 0x00000022e828723c */ /* 0x000fe20000081028 */
[----:B------:R-:W-:Y:S04]  /*24910*/  LDS R45, [R3+0xc300] ;  /* 0x00c30000032d7984 */ /* 0x000fe80000000800 */
[----:B------:R-:W1:Y:S11]  /*24920*/  LDS R47, [R3+0xe300] ;  /* 0x00e30000032f7984 */ /* 0x000e760000000800 */
[----:B------:R-:W-:Y:S01]  /*24930*/  IMAD.MOV.U32 R33, RZ, RZ, R36 ;  /* 0x000000ffff217224 */ /* 0x000fe200078e0024 */
[----:B------:R-:W-:Y:S01]  /*24940*/  MOV R29, R38 ;  /* 0x00000026001d7202 */ /* 0x000fe20000000f00 */
[----:B------:R-:W-:-:S02]  /*24950*/  IMAD.MOV.U32 R32, RZ, RZ, R37 ;  /* 0x000000ffff207224 */ /* 0x000fc400078e0025 */
[----:B------:R-:W-:Y:S02]  /*24960*/  IMAD.MOV.U32 R28, RZ, RZ, R39 ;  /* 0x000000ffff1c7224 */ /* 0x000fe400078e0027 */
[----:B------:R-:W-:Y:S08]  /*24970*/  HMMA.1688.F32.TF32 R36, R236, R14, R52 ;  /* 0x0000000eec24723c */ /* 0x000ff00000081034 */
[C---:B---3--:R-:W-:Y:S08]  /*24980*/  HMMA.1688.F32.TF32 R244, R232.reuse, R26, R244 ;  /* 0x0000001ae8f4723c */ /* 0x048ff000000810f4 */
[----:B-----5:R-:W-:Y:S11]  /*24990*/  HMMA.1688.F32.TF32 R248, R232, R22, R248 ;  /* 0x00000016e8f8723c */ /* 0x020ff600000810f8 */
[----:B------:R-:W-:Y:S11]  /*249a0*/  @!UPT UIADD3 URZ, URZ, URZ, URZ ;  /* 0x0000003f3f3ff290 */ /* 0x000ff6000fffe03f */
[----:B------:R-:W-:Y:S01]  /*249b0*/  @!UPT UIADD3 URZ, URZ, URZ, URZ ;  /* 0x0000003f3f3ff290 */ /* 0x000fe2000fffe03f */
        /* <DEDUP_REMOVED lines=8> */
[----:B------:R2:W-:Y:S04]  /*24a40*/  STL [R1+0x1054], R28 ;  /* 0x0010541c01007387 */ /* 0x0005e80000100800 */
[----:B------:R3:W-:Y:S04]  /*24a50*/  STL [R1+0x1050], R29 ;  /* 0x0010501d01007387 */ /* 0x0007e80000100800 */
[----:B------:R5:W-:Y:S01]  /*24a60*/  STL [R1+0x104c], R32 ;  /* 0x00104c2001007387 */ /* 0x000be20000100800 */
[----:B--2---:R-:W-:-:S03]  /*24a70*/  IMAD.MOV.U32 R28, RZ, RZ, R36 ;  /* 0x000000ffff1c7224 */ /* 0x004fc600078e0024 */
[----:B------:R2:W-:Y:S01]  /*24a80*/  STL [R1+0x1048], R33 ;  /* 0x0010482101007387 */ /* 0x0005e20000100800 */
[----:B---3--:R-:W-:Y:S01]  /*24a90*/  MOV R29, R37 ;  /* 0x00000025001d7202 */ /* 0x008fe20000000f00 */
[----:B-----5:R-:W-:Y:S02]  /*24aa0*/  IMAD.MOV.U32 R32, RZ, RZ, R38 ;  /* 0x000000ffff207224 */ /* 0x020fe400078e0026 */
[----:B--2---:R-:W-:Y:S02]  /*24ab0*/  IMAD.MOV.U32 R33, RZ, RZ, R39 ;  /* 0x000000ffff217224 */ /* 0x004fe400078e0027 */
[C---:B------:R-:W-:Y:S08]  /*24ac0*/  HMMA.1688.F32.TF32 R36, R236.reuse, R22, R60 ;  /* 0x00000016ec24723c */ /* 0x040ff0000008103c */
[----:B------:R-:W-:Y:S01]  /*24ad0*/  HMMA.1688.F32.TF32 R40, R236, R10, R48 ;  /* 0x0000000aec28723c */ /* 0x000fe20000081030 */
[----:B------:R-:W-:Y:S04]  /*24ae0*/  LDS R48, [R2+0xc400] ;  /* 0x00c4000002307984 */ /* 0x000fe80000000800 */
[----:B------:R-:W-:Y:S03]  /*24af0*/  LDS R50, [R2+0xe400] ;  /* 0x00e4000002327984 */ /* 0x000fe60000000800 */
[----:B----4-:R-:W-:Y:S01]  /*24b00*/  HMMA.1688.F32.TF32 R232, R240, R30, R100 ;  /* 0x0000001ef0e8723c */ /* 0x010fe20000081064 */
[----:B------:R-:W-:Y:S04]  /*24b10*/  LDS R49, [R3+0xc400] ;  /* 0x00c4000003317984 */ /* 0x000fe80000000800 */
[----:B------:R-:W2:Y:S03]  /*24b20*/  LDS R51, [R3+0xe400] ;  /* 0x00e4000003337984 */ /* 0x000ea60000000800 */
[----:B------:R-:W-:Y:S01]  /*24b30*/  MOV R25, R36 ;  /* 0x0000002400197202 */ /* 0x000fe20000000f00 */
[----:B------:R-:W-:Y:S01]  /*24b40*/  IMAD.MOV.U32 R24, RZ, RZ, R37 ;  /* 0x000000ffff187224 */ /* 0x000fe200078e0025 */
[----:B------:R-:W-:Y:S01]  /*24b50*/  MOV R20, R39 ;  /* 0x0000002700147202 */ /* 0x000fe20000000f00 */
[----:B------:R-:W-:-:S02]  /*24b60*/  IMAD.MOV.U32 R21, RZ, RZ, R38 ;  /* 0x000000ffff157224 */ /* 0x000fc400078e0026 */
[----:B------:R-:W-:Y:S02]  /*24b70*/  HMMA.1688.F32.TF32 R36, R236, R26, R64 ;  /* 0x0000001aec24723c */ /* 0x000fe40000081040 */
[----:B------:R-:W-:Y:S04]  /*24b80*/  STL.64 [R1+0xf0], R40 ;  /* 0x0000f02801007387 */ /* 0x000fe80000100a00 */
[----:B------:R-:W-:Y:S04]  /*24b90*/  STL.64 [R1+0xf8], R42 ;  /* 0x0000f82a01007387 */ /* 0x000fe80000100a00 */
[----:B------:R3:W-:Y:S04]  /*24ba0*/  STL [R1+0x105c], R29 ;  /* 0x00105c1d01007387 */ /* 0x0007e80000100800 */
[----:B------:R4:W-:Y:S10]  /*24bb0*/  STL [R1+0x1058], R28 ;  /* 0x0010581c01007387 */ /* 0x0009f40000100800 */
[----:B------:R-:W-:Y:S01]  /*24bc0*/  IMAD.MOV.U32 R53, RZ, RZ, R36 ;  /* 0x000000ffff357224 */ /* 0x000fe200078e0024 */
[----:B---3--:R-:W-:Y:S01]  /*24bd0*/  MOV R29, R38 ;  /* 0x00000026001d7202 */ /* 0x008fe20000000f00 */
[----:B------:R-:W-:-:S02]  /*24be0*/  IMAD.MOV.U32 R52, RZ, RZ, R37 ;  /* 0x000000ffff347224 */ /* 0x000fc400078e0025 */
[----:B----4-:R-:W-:Y:S02]  /*24bf0*/  IMAD.MOV.U32 R28, RZ, RZ, R39 ;  /* 0x000000ffff1c7224 */ /* 0x010fe400078e0027 */
[C---:B------:R-:W-:Y:S08]  /*24c00*/  HMMA.1688.F32.TF32 R36, R236.reuse, R30, R68 ;  /* 0x0000001eec24723c */ /* 0x040ff00000081044 */
[----:B------:R-:W-:Y:S08]  /*24c10*/  HMMA.1688.F32.TF32 R40, R236, R18, R56 ;  /* 0x00000012ec28723c */ /* 0x000ff00000081038 */
[----:B------:R-:W-:Y:S08]  /*24c20*/  HMMA.1688.F32.TF32 R228, R240, R34, R104 ;  /* 0x00000022f0e4723c */ /* 0x000ff00000081068 */
[----:B------:R-:W-:Y:S01]  /*24c30*/  IMAD.MOV.U32 R245, RZ, RZ, R37 ;  /* 0x000000fffff57224 */ /* 0x000fe200078e0025 */
[----:B------:R-:W-:Y:S01]  /*24c40*/  MOV R244, R38 ;  /* 0x0000002600f47202 */ /* 0x000fe20000000f00 */
[----:B------:R-:W-:-:S02]  /*24c50*/  IMAD.MOV.U32 R71, RZ, RZ, R36 ;  /* 0x000000ffff477224 */ /* 0x000fc400078e0024 */
[----:B------:R-:W-:Y:S02]  /*24c60*/  IMAD.MOV.U32 R0, RZ, RZ, R39 ;  /* 0x000000ffff007224 */ /* 0x000fe400078e0027 */
[----:B------:R-:W-:Y:S08]  /*24c70*/  HMMA.1688.F32.TF32 R36, R236, R34, R72 ;  /* 0x00000022ec24723c */ /* 0x000ff00000081048 */
[----:B-1----:R-:W-:Y:S01]  /*24c80*/  HMMA.1688.F32.TF32 R72, R44, R10, R112 ;  /* 0x0000000a2c48723c */ /* 0x002fe20000081070 */
[----:B------:R-:W-:Y:S04]  /*24c90*/  STL.64 [R1+0xd0], R40 ;  /* 0x0000d02801007387 */ /* 0x000fe80000100a00 */
[----:B------:R-:W-:Y:S04]  /*24ca0*/  STL.64 [R1+0xd8], R42 ;  /* 0x0000d82a01007387 */ /* 0x000fe80000100a00 */
[----:B------:R1:W-:Y:S04]  /*24cb0*/  STL [R1+0xfe4], R232 ;  /* 0x000fe4e801007387 */ /* 0x0003e80000100800 */
[----:B------:R3:W-:Y:S03]  /*24cc0*/  STL [R1+0xfe0], R233 ;  /* 0x000fe0e901007387 */ /* 0x0007e60000100800 */
[----:B------:R-:W-:Y:S01]  /*24cd0*/  MOV R70, R37 ;  /* 0x0000002500467202 */ /* 0x000fe20000000f00 */
[----:B------:R-:W-:Y:S01]  /*24ce0*/  IMAD.MOV.U32 R69, RZ, RZ, R38 ;  /* 0x000000ffff457224 */ /* 0x000fe200078e0026 */
[----:B------:R-:W-:Y:S01]  /*24cf0*/  MOV R67, R36 ;  /* 0x0000002400437202 */ /* 0x000fe20000000f00 */
[----:B------:R-:W-:Y:S01]  /*24d00*/  IMAD.MOV.U32 R68, RZ, RZ, R39 ;  /* 0x000000ffff447224 */ /* 0x000fe200078e0027 */
[----:B------:R4:W-:Y:S01]  /*24d10*/  STL [R1+0xfdc], R234 ;  /* 0x000fdcea01007387 */ /* 0x0009e20000100800 */
[-C--:B------:R-:W-:Y:S03]  /*24d20*/  HMMA.1688.F32.TF32 R36, R240, R6.reuse, R76 ;  /* 0x00000006f024723c */ /* 0x080fe6000008104c */
[----:B------:R-:W-:Y:S04]  /*24d30*/  STL [R1+0xfd8], R235 ;  /* 0x000fd8eb01007387 */ /* 0x000fe80000100800 */
[----:B------:R-:W-:Y:S01]  /*24d40*/  STL [R1+0xff4], R228 ;  /* 0x000ff4e401007387 */ /* 0x000fe20000100800 */
[----:B------:R-:W-:Y:S03]  /*24d50*/  HMMA.1688.F32.TF32 R76, R44, R6, R108 ;  /* 0x000000062c4c723c */ /* 0x000fe6000008106c */
[----:B------:R-:W-:Y:S01]  /*24d60*/  STL [R1+0xff0], R229 ;  /* 0x000ff0e501007387 */ /* 0x000fe20000100800 */
[----:B-1----:R-:W-:Y:S01]  /*24d70*/  IMAD.MOV.U32 R232, RZ, RZ, R73 ;  /* 0x000000ffffe87224 */ /* 0x002fe200078e0049 */
[----:B---3--:R-:W-:-:S02]  /*24d80*/  MOV R233, R74 ;  /* 0x0000004a00e97202 */ /* 0x008fc40000000f00 */
[----:B------:R-:W-:Y:S01]  /*24d90*/  STL [R1+0xfec], R230 ;  /* 0x000fece601007387 */ /* 0x000fe20000100800 */
[----:B----4-:R-:W-:-:S03]  /*24da0*/  IMAD.MOV.U32 R234, RZ, RZ, R75 ;  /* 0x000000ffffea7224 */ /* 0x010fc600078e004b */
[----:B------:R1:W-:Y:S04]  /*24db0*/  STL [R1+0xfe8], R231 ;  /* 0x000fe8e701007387 */ /* 0x0003e80000100800 */
[----:B------:R-:W-:Y:S04]  /*24dc0*/  LDS R40, [R2+0xc500] ;  /* 0x00c5000002287984 */ /* 0x000fe80000000800 */
[----:B------:R-:W-:Y:S01]  /*24dd0*/  LDS R42, [R2+0xe500] ;  /* 0x00e50000022a7984 */ /* 0x000fe20000000800 */
[----:B-1----:R-:W-:Y:S02]  /*24de0*/  IMAD.MOV.U32 R231, RZ, RZ, R72 ;  /* 0x000000ffffe77224 */ /* 0x002fe400078e0048 */
[----:B------:R-:W-:Y:S01]  /*24df0*/  HMMA.1688.F32.TF32 R72, R44, R14, R116 ;  /* 0x0000000e2c48723c */ /* 0x000fe20000081074 */
[----:B------:R-:W-:Y:S04]  /*24e00*/  STL.64 [R1+0x370], R76 ;  /* 0x0003704c01007387 */ /* 0x000fe80000100a00 */
[----:B------:R-:W-:Y:S04]  /*24e10*/  STL.64 [R1+0x378], R78 ;  /* 0x0003784e01007387 */ /* 0x000fe80000100a00 */
[----:B------:R-:W-:Y:S04]  /*24e20*/  STL [R1+0x1004], R234 ;  /* 0x001004ea01007387 */ /* 0x000fe80000100800 */
[----:B------:R-:W-:Y:S04]  /*24e30*/  STL [R1+0x1000], R233 ;  /* 0x001000e901007387 */ /* 0x000fe80000100800 */
[----:B------:R-:W-:Y:S04]  /*24e40*/  STL [R1+0xffc], R232 ;  /* 0x000ffce801007387 */ /* 0x000fe80000100800 */
[----:B------:R-:W-:Y:S03]  /*24e50*/  STL [R1+0xff8], R231 ;  /* 0x000ff8e701007387 */ /* 0x000fe60000100800 */
[----:B------:R-:W-:Y:S01]  /*24e60*/  IMAD.MOV.U32 R228, RZ, RZ, R73 ;  /* 0x000000ffffe47224 */ /* 0x000fe200078e0049 */
[----:B------:R-:W-:Y:S01]  /*24e70*/  MOV R229, R74 ;  /* 0x0000004a00e57202 */ /* 0x000fe20000000f00 */
[----:B------:R1:W-:Y:S01]  /*24e80*/  STL [R1+0x350], R72 ;  /* 0x0003504801007387 */ /* 0x0003e20000100800 */
[----:B------:R-:W-:-:S03]  /*24e90*/  IMAD.MOV.U32 R230, RZ, RZ, R75 ;  /* 0x000000ffffe67224 */ /* 0x000fc600078e004b */
[----:B------:R-:W-:Y:S04]  /*24ea0*/  LDS R41, [R3+0xc500] ;  /* 0x00c5000003297984 */ /* 0x000fe80000000800 */
[----:B------:R-:W3:Y:S01]  /*24eb0*/  LDS R43, [R3+0xe500] ;  /* 0x00e50000032b7984 */ /* 0x000ee20000000800 */
[----:B-1----:R-:W-:Y:S03]  /*24ec0*/  HMMA.1688.F32.TF32 R72, R44, R18, R120 ;  /* 0x000000122c48723c */ /* 0x002fe60000081078 */
[----:B------:R-:W-:Y:S04]  /*24ed0*/  STL [R1+0x1010], R230 ;  /* 0x001010e601007387 */ /* 0x000fe80000100800 */
[----:B------:R-:W-:Y:S01]  /*24ee0*/  STL [R1+0x100c], R229 ;  /* 0x00100ce501007387 */ /* 0x000fe20000100800 */
[----:B------:R-:W-:-:S03]  /*24ef0*/  IMAD.MOV.U32 R107, RZ, RZ, R252 ;  /* 0x000000ffff6b7224 */ /* 0x000fc600078e00fc */
[----:B------:R-:W-:Y:S04]  /*24f00*/  LDS R112, [R2+0x10100] ;  /* 0x0101000002707984 */ /* 0x000fe80000000800 */
[----:B------:R-:W-:Y:S04]  /*24f10*/  LDS R114, [R2+0x12100] ;  /* 0x0121000002727984 */ /* 0x000fe80000000800 */
[----:B------:R-:W-:Y:S04]  /*24f20*/  LDS R113, [R3+0x10100] ;  /* 0x0101000003717984 */ /* 0x000fe80000000800 */
[----:B------:R-:W-:Y:S01]  /*24f30*/  LDS R115, [R3+0x12100] ;  /* 0x0121000003737984 */ /* 0x000fe20000000800 */
[----:B------:R-:W-:Y:S01]  /*24f40*/  IMAD.MOV.U32 R234, RZ, RZ, R72 ;  /* 0x000000ffffea7224 */ /* 0x000fe200078e0048 */
[----:B------:R-:W-:Y:S01]  /*24f50*/  MOV R233, R73 ;  /* 0x0000004900e97202 */ /* 0x000fe20000000f00 */
[----:B------:R-:W-:-:S02]  /*24f60*/  IMAD.MOV.U32 R232, RZ, RZ, R74 ;  /* 0x000000ffffe87224 */ /* 0x000fc400078e004a */
[----:B------:R-:W-:Y:S02]  /*24f70*/  IMAD.MOV.U32 R231, RZ, RZ, R75 ;  /* 0x000000ffffe77224 */ /* 0x000fe400078e004b */
[----:B------:R-:W-:Y:S01]  /*24f80*/  HMMA.1688.F32.TF32 R72, R44, R22, R124 ;  /* 0x000000162c48723c */ /* 0x000fe2000008107c */
[----:B------:R-:W-:Y:S04]  /*24f90*/  STL [R1+0x1008], R228 ;  /* 0x001008e401007387 */ /* 0x000fe80000100800 */
[----:B------:R-:W-:Y:S04]  /*24fa0*/  STL [R1+0x1020], R231 ;  /* 0x001020e701007387 */ /* 0x000fe80000100800 */
[----:B------:R-:W-:Y:S04]  /*24fb0*/  STL [R1+0x101c], R234 ;  /* 0x00101cea01007387 */ /* 0x000fe80000100800 */
[----:B------:R-:W-:Y:S04]  /*24fc0*/  STL [R1+0x1018], R233 ;  /* 0x001018e901007387 */ /* 0x000fe80000100800 */
[----:B------:R-:W-:Y:S06]  /*24fd0*/  STL [R1+0x1014], R232 ;  /* 0x001014e801007387 */ /* 0x000fec0000100800 */
[----:B------:R-:W-:Y:S01]  /*24fe0*/  STL [R1+0x334], R73 ;  /* 0x0003344901007387 */ /* 0x000fe20000100800 */
[----:B------:R-:W-:-:S03]  /*24ff0*/  MOV R235, R72 ;  /* 0x0000004800eb7202 */ /* 0x000fc60000000f00 */
[----:B------:R1:W-:Y:S02]  /*25000*/  STL.64 [R1+0x338], R74 ;  /* 0x0003384a01007387 */ /* 0x0003e40000100a00 */
[C---:B-1----:R-:W-:Y:S11]  /*25010*/  HMMA.1688.F32.TF32 R72, R44.reuse, R26, R128 ;  /* 0x0000001a2c48723c */ /* 0x042ff60000081080 */
[----:B------:R-:W-:Y:S11]  /*25020*/  @!UPT UIADD3 URZ, URZ, URZ, URZ ;  /* 0x0000003f3f3ff290 */ /* 0x000ff6000fffe03f */
[----:B------:R-:W-:Y:S02]  /*25030*/  @!UPT UIADD3 URZ, URZ, URZ, URZ ;  /* 0x0000003f3f3ff290 */ /* 0x000fe4000fffe03f */
[----:B------:R-:W-:Y:S01]  /*25040*/  IMAD.MOV.U32 R232, RZ, RZ, R72 ;  /* 0x000000ffffe87224 */ /* 0x000fe200078e0048 */
[----:B------:R-:W-:Y:S01]  /*25050*/  MOV R229, R74 ;  /* 0x0000004a00e57202 */ /* 0x000fe20000000f00 */
[----:B------:R-:W-:Y:S02]  /*25060*/  IMAD.MOV.U32 R230, RZ, RZ, R73 ;  /* 0x000000ffffe67224 */ /* 0x000fe400078e0049 */
[----:B------:R-:W-:Y:S02]  /*25070*/  IMAD.MOV.U32 R228, RZ, RZ, R75 ;  /* 0x000000ffffe47224 */ /* 0x000fe400078e004b */
[----:B------:R-:W-:Y:S01]  /*25080*/  HMMA.1688.F32.TF32 R72, R44, R30, R132 ;  /* 0x0000001e2c48723c */ /* 0x000fe20000081084 */
[----:B------:R1:W-:Y:S04]  /*25090*/  STL [R1+0x1024], R235 ;  /* 0x001024eb01007387 */ /* 0x0003e80000100800 */
[----:B------:R4:W-:Y:S04]  /*250a0*/  STL [R1+0x1034], R228 ;  /* 0x001034e401007387 */ /* 0x0009e80000100800 */
[----:B------:R5:W-:Y:S04]  /*250b0*/  STL [R1+0x1030], R229 ;  /* 0x001030e501007387 */ /* 0x000be80000100800 */
[----:B------:R-:W-:Y:S04]  /*250c0*/  STL [R1+0x102c], R232 ;  /* 0x00102ce801007387 */ /* 0x000fe80000100800 */
[----:B------:R1:W-:Y:S07]  /*250d0*/  STL [R1+0x1028], R230 ;  /* 0x001028e601007387 */ /* 0x0003ee0000100800 */
[----:B------:R-:W-:-:S02]  /*250e0*/  IMAD.MOV.U32 R233, RZ, RZ, R75 ;  /* 0x000000ffffe97224 */ /* 0x000fc400078e004b */
[----:B------:R-:W-:Y:S01]  /*250f0*/  IMAD.MOV.U32 R234, RZ, RZ, R74 ;  /* 0x000000ffffea7224 */ /* 0x000fe200078e004a */
[----:B------:R-:W-:Y:S01]  /*25100*/  MOV R231, R73 ;  /* 0x0000004900e77202 */ /* 0x000fe20000000f00 */
[----:B-1----:R-:W-:Y:S01]  /*25110*/  IMAD.MOV.U32 R235, RZ, RZ, R72 ;  /* 0x000000ffffeb7224 */ /* 0x002fe200078e0048 */
[----:B------:R1:W-:Y:S01]  /*25120*/  STL [R1+0x1044], R233 ;  /* 0x001044e901007387 */ /* 0x0003e20000100800 */
[----:B------:R-:W-:-:S03]  /*25130*/  MOV R76, R149 ;  /* 0x00000095004c7202 */ /* 0x000fc60000000f00 */
[----:B------:R1:W-:Y:S01]  /*25140*/  STL [R1+0x1040], R234 ;  /* 0x001040ea01007387 */ /* 0x0003e20000100800 */
[----:B------:R-:W-:-:S03]  /*25150*/  IMAD.MOV.U32 R77, RZ, RZ, R150 ;  /* 0x000000ffff4d7224 */ /* 0x000fc600078e0096 */
[----:B------:R1:W-:Y:S01]  /*25160*/  STL [R1+0x103c], R235 ;  /* 0x00103ceb01007387 */ /* 0x0003e20000100800 */
[----:B------:R-:W-:-:S03]  /*25170*/  IMAD.MOV.U32 R78, RZ, RZ, R151 ;  /* 0x000000ffff4e7224 */ /* 0x000fc600078e0097 */
[----:B------:R1:W-:Y:S04]  /*25180*/  STL [R1+0x1038], R231 ;  /* 0x001038e701007387 */ /* 0x0003e80000100800 */
[----:B------:R-:W3:Y:S04]  /*25190*/  LDL.LU R149, [R1+0x1074] ;  /* 0x0010740001957983 */ /* 0x000ee80000300800 */
[----:B------:R-:W3:Y:S04]  /*251a0*/  LDL.LU R150, [R1+0x1070] ;  /* 0x0010700001967983 */ /* 0x000ee80000300800 */
[----:B------:R-:W3:Y:S01]  /*251b0*/  LDL.LU R151, [R1+0x106c] ;  /* 0x00106c0001977983 */ /* 0x000ee20000300800 */
[----:B------:R-:W-:-:S03]  /*251c0*/  MOV R79, R155 ;  /* 0x0000009b004f7202 */ /* 0x000fc60000000f00 */
[----:B------:R-:W3:Y:S04]  /*251d0*/  LDL.LU R155, [R1+0x1068] ;  /* 0x00106800019b7983 */ /* 0x000ee80000300800 */
[----:B------:R-:W3:Y:S04]  /*251e0*/  LDL.LU R236, [R1+0x70] ;  /* 0x0000700001ec7983 */ /* 0x000ee80000300800 */
[----:B------:R-:W3:Y:S04]  /*251f0*/  LDL.LU R237, [R1+0x74] ;  /* 0x0000740001ed7983 */ /* 0x000ee80000300800 */
[----:B------:R-:W3:Y:S04]  /*25200*/  LDL.LU R238, [R1+0x78] ;  /* 0x0000780001ee7983 */ /* 0x000ee80000300800 */
[----:B------:R-:W3:Y:S01]  /*25210*/  LDL.LU R239, [R1+0x7c] ;  /* 0x00007c0001ef7983 */ /* 0x000ee20000300800 */
[----:B------:R-:W-:Y:S01]  /*25220*/  HMMA.1688.F32.TF32 R44, R44, R34, R136 ;  /* 0x000000222c2c723c */ /* 0x000fe20000081088 */
[----:B------:R-:W-:Y:S01]  /*25230*/  IMAD.MOV.U32 R17, RZ, RZ, R36 ;  /* 0x000000ffff117224 */ /* 0x000fe200078e0024 */
[----:B------:R-:W-:Y:S01]  /*25240*/  MOV R13, R38 ;  /* 0x00000026000d7202 */ /* 0x000fe20000000f00 */
[----:B------:R-:W-:-:S02]  /*25250*/  IMAD.MOV.U32 R16, RZ, RZ, R37 ;  /* 0x000000ffff107224 */ /* 0x000fc400078e0025 */
[----:B------:R-:W-:-:S03]  /*25260*/  IMAD.MOV.U32 R12, RZ, RZ, R39 ;  /* 0x000000ffff0c7224 */ /* 0x000fc600078e0027 */
[----:B------:R-:W-:Y:S11]  /*25270*/  HMMA.1688.F32.TF32 R36, R240, R10, R80 ;  /* 0x0000000af024723c */ /* 0x000ff60000081050 */
[----:B------:R-:W-:Y:S05]  /*25280*/  @!UPT UIADD3 URZ, URZ, URZ, URZ ;  /* 0x0000003f3f3ff290 */ /* 0x000fea000fffe03f */
[----:B----4-:R-:W-:Y:S01]  /*25290*/  MOV R228, R44 ;  /* 0x0000002c00e47202 */ /* 0x010fe20000000f00 */
[----:B-----5:R-:W-:Y:S01]  /*252a0*/  IMAD.MOV.U32 R229, RZ, RZ, R45 ;  /* 0x000000ffffe57224 */ /* 0x020fe200078e002d */
[----:B------:R-:W-:Y:S01]  /*252b0*/  MOV R230, R47 ;  /* 0x0000002f00e67202 */ /* 0x000fe20000000f00 */
[----:B------:R-:W-:Y:S02]  /*252c0*/  IMAD.MOV.U32 R232, RZ, RZ, R46 ;  /* 0x000000ffffe87224 */ /* 0x000fe400078e002e */
[----:B--2---:R-:W-:Y:S03]  /*252d0*/  HMMA.1688.F32.TF32 R44, R48, R6, R140 ;  /* 0x00000006302c723c */ /* 0x004fe6000008108c */
[----:B------:R-:W-:Y:S01]  /*252e0*/  IMAD.MOV.U32 R66, RZ, RZ, R37 ;  /* 0x000000ffff427224 */ /* 0x000fe200078e0025 */
[----:B------:R-:W-:Y:S01]  /*252f0*/  MOV R65, R38 ;  /* 0x0000002600417202 */ /* 0x000fe20000000f00 */
[----:B------:R-:W-:-:S02]  /*25300*/  IMAD.MOV.U32 R64, RZ, RZ, R39 ;  /* 0x000000ffff407224 */ /* 0x000fc400078e0027 */
[----:B------:R-:W-:Y:S02]  /*25310*/  IMAD.MOV.U32 R63, RZ, RZ, R36 ;  /* 0x000000ffff3f7224 */ /* 0x000fe400078e0024 */
[----:B------:R-:W-:Y:S11]  /*25320*/  HMMA.1688.F32.TF32 R36, R240, R14, R84 ;  /* 0x0000000ef024723c */ /* 0x000ff60000081054 */
[----:B------:R-:W-:Y:S04]  /*25330*/  @!UPT UIADD3 URZ, URZ, URZ, URZ ;  /* 0x0000003f3f3ff290 */ /* 0x000fe8000fffe03f */
[----:B------:R-:W-:Y:S01]  /*25340*/  IMAD.MOV.U32 R143, RZ, RZ, R44 ;  /* 0x000000ffff8f7224 */ /* 0x000fe200078e002c */
[----:B------:R-:W-:Y:S01]  /*25350*/  MOV R141, R46 ;  /* 0x0000002e008d7202 */ /* 0x000fe20000000f00 */
[----:B------:R-:W-:Y:S02]  /*25360*/  IMAD.MOV.U32 R142, RZ, RZ, R45 ;  /* 0x000000ffff8e7224 */ /* 0x000fe400078e002d */
[----:B------:R-:W-:Y:S02]  /*25370*/  IMAD.MOV.U32 R140, RZ, RZ, R47 ;  /* 0x000000ffff8c7224 */ /* 0x000fe400078e002f */
[----:B------:R-:W-:Y:S01]  /*25380*/  HMMA.1688.F32.TF32 R44, R48, R10, R144 ;  /* 0x0000000a302c723c */ /* 0x000fe20000081090 */
[----:B------:R-:W-:Y:S01]  /*25390*/  IMAD.MOV.U32 R74, RZ, RZ, R245 ;  /* 0x000000ffff4a7224 */ /* 0x000fe200078e00f5 */
[----:B------:R-:W-:Y:S01]  /*253a0*/  MOV R75, R244 ;  /* 0x000000f4004b7202 */ /* 0x000fe20000000f00 */
[----:B------:R-:W-:Y:S01]  /*253b0*/  IMAD.MOV.U32 R61, RZ, RZ, R38 ;  /* 0x000000ffff3d7224 */ /* 0x000fe200078e0026 */
[----:B------:R-:W-:Y:S01]  /*253c0*/  MOV R62, R37 ;  /* 0x00000025003e7202 */ /* 0x000fe20000000f00 */
[----:B------:R-:W-:Y:S01]  /*253d0*/  IMAD.MOV.U32 R60, RZ, RZ, R39 ;  /* 0x000000ffff3c7224 */ /* 0x000fe200078e0027 */
[----:B------:R-:W-:Y:S01]  /*253e0*/  MOV R59, R36 ;  /* 0x00000024003b7202 */ /* 0x000fe20000000f00 */
[----:B------:R-:W-:Y:S01]  /*253f0*/  LDS R144, [R2+0x10200] ;  /* 0x0102000002907984 */ /* 0x000fe20000000800 */
[----:B------:R-:W-:Y:S03]  /*25400*/  HMMA.1688.F32.TF32 R36, R240, R18, R88 ;  /* 0x00000012f024723c */ /* 0x000fe60000081058 */
[----:B------:R-:W-:Y:S04]  /*25410*/  LDS R146, [R2+0x12200] ;  /* 0x0122000002927984 */ /* 0x000fe80000000800 */
[----:B------:R-:W-:Y:S01]  /*25420*/  LDS R145, [R3+0x10200] ;  /* 0x0102000003917984 */ /* 0x000fe20000000800 */
[----:B------:R-:W-:Y:S03]  /*25430*/  HMMA.1688.F32.TF32 R84, R48, R26, R160 ;  /* 0x0000001a3054723c */ /* 0x000fe600000810a0 */
[----:B------:R-:W-:Y:S05]  /*25440*/  LDS R147, [R3+0x12200] ;  /* 0x0122000003937984 */ /* 0x000fea0000000800 */
[----:B-1----:R-:W-:Y:S01]  /*25450*/  IMAD.MOV.U32 R233, RZ, RZ, R44 ;  /* 0x000000ffffe97224 */ /* 0x002fe200078e002c */
[----:B------:R-:W-:Y:S01]  /*25460*/  MOV R234, R45 ;  /* 0x0000002d00ea7202 */ /* 0x000fe20000000f00 */
[----:B------:R-:W-:-:S02]  /*25470*/  IMAD.MOV.U32 R235, RZ, RZ, R46 ;  /* 0x000000ffffeb7224 */ /* 0x000fc400078e002e */
[----:B------:R-:W-:-:S04]  /*25480*/  IMAD.MOV.U32 R231, RZ, RZ, R47 ;  /* 0x000000ffffe77224 */ /* 0x000fc800078e002f */
[----:B------:R-:W-:Y:S01]  /*25490*/  IMAD.MOV.U32 R58, RZ, RZ, R37 ;  /* 0x000000ffff3a7224 */ /* 0x000fe200078e0025 */
[----:B------:R-:W-:Y:S01]  /*254a0*/  MOV R56, R39 ;  /* 0x0000002700387202 */ /* 0x000fe20000000f00 */
[----:B------:R-:W-:Y:S02]  /*254b0*/  IMAD.MOV.U32 R57, RZ, RZ, R38 ;  /* 0x000000ffff397224 */ /* 0x000fe400078e0026 */
        /* <DEDUP_REMOVED lines=10> */
[----:B------:R-:W-:Y:S02]  /*25560*/  @!UPT UIADD3 URZ, URZ, URZ, URZ ;  /* 0x0000003f3f3ff290 */ /* 0x000fe4000fffe03f */
[----:B------:R-:W-:Y:S01]  /*25570*/  MOV R54, R36 ;  /* 0x0000002400367202 */ /* 0x000fe20000000f00 */
[----:B------:R-:W-:Y:S01]  /*25580*/  IMAD.MOV.U32 R98, RZ, RZ, R37 ;  /* 0x000000ffff627224 */ /* 0x000fe200078e0025 */
[----:B------:R-:W-:Y:S01]  /*25590*/  MOV R96, R39 ;  /* 0x0000002700607202 */ /* 0x000fe20000000f00 */
[----:B------:R-:W-:Y:S01]  /*255a0*/  IMAD.MOV.U32 R97, RZ, RZ, R38 ;  /* 0x000000ffff617224 */ /* 0x000fe200078e0026 */
[----:B------:R-:W-:Y:S04]  /*255b0*/  LDS R36, [R2+0xc600] ;  /* 0x00c6000002247984 */ /* 0x000fe80000000800 */
[----:B------:R-:W-:Y:S04]  /*255c0*/  LDS R38, [R2+0xe600] ;  /* 0x00e6000002267984 */ /* 0x000fe80000000800 */
[----:B------:R-:W-:Y:S04]  /*255d0*/  LDS R37, [R3+0xc600] ;  /* 0x00c6000003257984 */ /* 0x000fe80000000800 */
[----:B------:R-:W1:Y:S01]  /*255e0*/  LDS R39, [R3+0xe600] ;  /* 0x00e6000003277984 */ /* 0x000e620000000800 */
[C---:B---3--:R-:W-:Y:S08]  /*255f0*/  HMMA.1688.F32.TF32 R44, R48.reuse, R14, R148 ;  /* 0x0000000e302c723c */ /* 0x048ff00000081094 */
[C---:B------:R-:W-:Y:S11]  /*25600*/  HMMA.1688.F32.TF32 R80, R48.reuse, R18, R152 ;  /* 0x000000123050723c */ /* 0x040ff60000081098 */
[----:B------:R-:W-:Y:S05]  /*25610*/  @!UPT UIADD3 URZ, URZ, URZ, URZ ;  /* 0x0000003f3f3ff290 */ /* 0x000fea000fffe03f */
[----:B------:R-:W-:Y:S01]  /*25620*/  IMAD.MOV.U32 R151, RZ, RZ, R44 ;  /* 0x000000ffff977224 */ /* 0x000fe200078e002c */
[----:B------:R-:W-:Y:S01]  /*25630*/  MOV R149, R46 ;  /* 0x0000002e00957202 */ /* 0x000fe20000000f00 */
[----:B------:R-:W-:Y:S02]  /*25640*/  IMAD.MOV.U32 R150, RZ, RZ, R45 ;  /* 0x000000ffff967224 */ /* 0x000fe400078e002d */
[----:B------:R-:W-:Y:S02]  /*25650*/  IMAD.MOV.U32 R148, RZ, RZ, R47 ;  /* 0x000000ffff947224 */ /* 0x000fe400078e002f */
[C---:B------:R-:W-:Y:S01]  /*25660*/  HMMA.1688.F32.TF32 R44, R48.reuse, R22, R156 ;  /* 0x00000016302c723c */ /* 0x040fe2000008109c */
[----:B------:R-:W-:Y:S04]  /*25670*/  STL.64 [R1+0x230], R80 ;  /* 0x0002305001007387 */ /* 0x000fe80000100a00 */
[----:B------:R-:W-:Y:S11]  /*25680*/  STL.64 [R1+0x238], R82 ;  /* 0x0002385201007387 */ /* 0x000ff60000100a00 */
[----:B------:R-:W-:Y:S07]  /*25690*/  @!UPT UIADD3 URZ, URZ, URZ, URZ ;  /* 0x0000003f3f3ff290 */ /* 0x000fee000fffe03f */
[----:B------:R-:W-:Y:S04]  /*256a0*/  STL.64 [R1+0x220], R44 ;  /* 0x0002202c01007387 */ /* 0x000fe80000100a00 */
[----:B------:R2:W-:Y:S02]  /*256b0*/  STL.64 [R1+0x228], R46 ;  /* 0x0002282e01007387 */ /* 0x0005e40000100a00 */
[C---:B--2---:R-:W-:Y:S02]  /*256c0*/  HMMA.1688.F32.TF32 R44, R48.reuse, R30, R164 ;  /* 0x0000001e302c723c */ /* 0x044fe400000810a4 */
[----:B------:R-:W-:Y:S04]  /*256d0*/  STL.64 [R1+0x210], R84 ;  /* 0x0002105401007387 */ /* 0x000fe80000100a00 */
[----:B------:R-:W-:Y:S02]  /*256e0*/  STL.64 [R1+0x218], R86 ;  /* 0x0002185601007387 */ /* 0x000fe40000100a00 */
[----:B------:R-:W-:Y:S08]  /*256f0*/  HMMA.1688.F32.TF32 R80, R48, R34, R168 ;  /* 0x000000223050723c */ /* 0x000ff000000810a8 */
[C---:B------:R-:W-:Y:S07]  /*25700*/  HMMA.1688.F32.TF32 R48, R40.reuse, R6, R172 ;  /* 0x000000062830723c */ /* 0x040fee00000810ac */
[----:B------:R-:W-:Y:S04]  /*25710*/  STL.64 [R1+0x200], R44 ;  /* 0x0002002c01007387 */ /* 0x000fe80000100a00 */
[----:B------:R2:W-:Y:S02]  /*25720*/  STL.64 [R1+0x208], R46 ;  /* 0x0002082e01007387 */ /* 0x0005e40000100a00 */
[C---:B--2---:R-:W-:Y:S02]  /*25730*/  HMMA.1688.F32.TF32 R44, R40.reuse, R10, R176 ;  /* 0x0000000a282c723c */ /* 0x044fe400000810b0 */
[----:B------:R-:W-:Y:S04]  /*25740*/  STL.64 [R1+0x1c0], R80 ;  /* 0x0001c05001007387 */ /* 0x000fe80000100a00 */
[----:B------:R2:W-:Y:S04]  /*25750*/  STL.64 [R1+0x1c8], R82 ;  /* 0x0001c85201007387 */ /* 0x0005e80000100a00 */
[----:B------:R-:W-:Y:S04]  /*25760*/  STL.64 [R1+0x1b0], R48 ;  /* 0x0001b03001007387 */ /* 0x000fe80000100a00 */
[----:B------:R3:W-:Y:S01]  /*25770*/  STL.64 [R1+0x1b8], R50 ;  /* 0x0001b83201007387 */ /* 0x0007e20000100a00 */
[C---:B--2---:R-:W-:Y:S08]  /*25780*/  HMMA.1688.F32.TF32 R80, R40.reuse, R14, R180 ;  /* 0x0000000e2850723c */ /* 0x044ff000000810b4 */
[----:B------:R-:W-:Y:S01]  /*25790*/  STL.64 [R1+0x1a0], R44 ;  /* 0x0001a02c01007387 */ /* 0x000fe20000100a00 */
[C---:B---3--:R-:W-:Y:S03]  /*257a0*/  HMMA.1688.F32.TF32 R48, R40.reuse, R18, R184 ;  /* 0x000000122830723c */ /* 0x048fe600000810b8 */
[----:B------:R2:W-:Y:S05]  /*257b0*/  STL.64 [R1+0x1a8], R46 ;  /* 0x0001a82e01007387 */ /* 0x0005ea0000100a00 */
[C---:B--2---:R-:W-:Y:S06]  /*257c0*/  HMMA.1688.F32.TF32 R44, R40.reuse, R22, R188 ;  /* 0x00000016282c723c */ /* 0x044fec00000810bc */
[----:B------:R-:W-:Y:S04]  /*257d0*/  STL.64 [R1+0x190], R80 ;  /* 0x0001905001007387 */ /* 0x000fe80000100a00 */
[----:B------:R2:W-:Y:S05]  /*257e0*/  STL.64 [R1+0x198], R82 ;  /* 0x0001985201007387 */ /* 0x0005ea0000100a00 */
[----:B------:R-:W-:Y:S04]  /*257f0*/  STL.64 [R1+0x180], R48 ;  /* 0x0001803001007387 */ /* 0x000fe80000100a00 */
[----:B------:R3:W-:Y:S01]  /*25800*/  STL.64 [R1+0x188], R50 ;  /* 0x0001883201007387 */ /* 0x0007e20000100a00 */
[C---:B--2---:R-:W-:Y:S03]  /*25810*/  HMMA.1688.F32.TF32 R80, R40.reuse, R26, R192 ;  /* 0x0000001a2850723c */ /* 0x044fe600000810c0 */
[----:B------:R-:W-:Y:S05]  /*25820*/  STL.64 [R1+0x170], R44 ;  /* 0x0001702c01007387 */ /* 0x000fea0000100a00 */
[C---:B---3--:R-:W-:Y:S01]  /*25830*/  HMMA.1688.F32.TF32 R48, R40.reuse, R30, R196 ;  /* 0x0000001e2830723c */ /* 0x048fe200000810c4 */
[----:B------:R2:W-:Y:S07]  /*25840*/  STL.64 [R1+0x178], R46 ;  /* 0x0001782e01007387 */ /* 0x0005ee0000100a00 */
[----:B--2---:R-:W-:Y:S08]  /*25850*/  HMMA.1688.F32.TF32 R44, R40, R34, R200 ;  /* 0x00000022282c723c */ /* 0x004ff000000810c8 */
[C---:B-1----:R-:W-:Y:S01]  /*25860*/  HMMA.1688.F32.TF32 R40, R36.reuse, R6, R204 ;  /* 0x000000062428723c */ /* 0x042fe200000810cc */
[----:B------:R-:W-:Y:S04]  /*25870*/  STL.64 [R1+0x150], R80 ;  /* 0x0001505001007387 */ /* 0x000fe80000100a00 */
[----:B------:R-:W-:Y:S04]  /*25880*/  STL.64 [R1+0x158], R82 ;  /* 0x0001585201007387 */ /* 0x000fe80000100a00 */
[----:B------:R-:W-:Y:S04]  /*25890*/  STL.64 [R1+0x140], R48 ;  /* 0x0001403001007387 */ /* 0x000fe80000100a00 */
[----:B------:R1:W-:Y:S04]  /*258a0*/  STL.64 [R1+0x148], R50 ;  /* 0x0001483201007387 */ /* 0x0003e80000100a00 */
[----:B------:R-:W-:Y:S01]  /*258b0*/  STL.64 [R1+0x130], R44 ;  /* 0x0001302c01007387 */ /* 0x000fe20000100a00 */
[C---:B------:R-:W-:Y:S03]  /*258c0*/  HMMA.1688.F32.TF32 R248, R36.reuse, R22, R220 ;  /* 0x0000001624f8723c */ /* 0x040fe600000810dc */
[----:B------:R2:W-:Y:S05]  /*258d0*/  STL.64 [R1+0x138], R46 ;  /* 0x0001382e01007387 */ /* 0x0005ea0000100a00 */
[C---:B------:R-:W-:Y:S01]  /*258e0*/  HMMA.1688.F32.TF32 R236, R36.reuse, R30, R236 ;  /* 0x0000001e24ec723c */ /* 0x040fe200000810ec */
[----:B------:R-:W-:Y:S07]  /*258f0*/  STL.64 [R1+0x120], R40 ;  /* 0x0001202801007387 */ /* 0x000fee0000100a00 */
[----:B------:R-:W-:Y:S01]  /*25900*/  HMMA.1688.F32.TF32 R244, R36, R26, R224 ;  /* 0x0000001a24f4723c */ /* 0x000fe200000810e0 */
[----:B------:R3:W-:Y:S01]  /*25910*/  STL.64 [R1+0x128], R42 ;  /* 0x0001282a01007387 */ /* 0x0007e20000100a00 */
[----:B------:R-:W-:Y:S01]  /*25920*/  IMAD.MOV.U32 R103, RZ, RZ, R54 ;  /* 0x000000ffff677224 */ /* 0x000fe200078e0036 */
[----:B------:R-:W-:Y:S01]  /*25930*/  MOV R99, R55 ;  /* 0x0000003700637202 */ /* 0x000fe20000000f00 */
[----:B------:R-:W-:Y:S01]  /*25940*/  IMAD.MOV.U32 R93, RZ, RZ, R57 ;  /* 0x000000ffff5d7224 */ /* 0x000fe200078e0039 */
[----:B------:R-:W-:Y:S01]  /*25950*/  MOV R92, R58 ;  /* 0x0000003a005c7202 */ /* 0x000fe20000000f00 */
[----:B------:R-:W-:-:S02]  /*25960*/  IMAD.MOV.U32 R94, RZ, RZ, R56 ;  /* 0x000000ffff5e7224 */ /* 0x000fc400078e0038 */
[----:B------:R-:W-:Y:S01]  /*25970*/  IMAD.MOV.U32 R88, RZ, RZ, R62 ;  /* 0x000000ffff587224 */ /* 0x000fe200078e003e */
[C---:B-1----:R-:W-:Y:S01]  /*25980*/  HMMA.1688.F32.TF32 R48, R36.reuse, R10, R208 ;  /* 0x0000000a2430723c */ /* 0x042fe200000810d0 */
[----:B------:R-:W-:Y:S01]  /*25990*/  IMAD.MOV.U32 R95, RZ, RZ, R59 ;  /* 0x000000ffff5f7224 */ /* 0x000fe200078e003b */
[----:B------:R-:W-:Y:S01]  /*259a0*/  MOV R90, R60 ;  /* 0x0000003c005a7202 */ /* 0x000fe20000000f00 */
[----:B------:R-:W-:Y:S01]  /*259b0*/  IMAD.MOV.U32 R89, RZ, RZ, R61 ;  /* 0x000000ffff597224 */ /* 0x000fe200078e003d */
[----:B------:R-:W-:Y:S02]  /*259c0*/  MOV R84, R66 ;  /* 0x0000004200547202 */ /* 0x000fe40000000f00 */
[----:B------:R-:W-:Y:S01]  /*259d0*/  MOV R91, R63 ;  /* 0x0000003f005b7202 */ /* 0x000fe20000000f00 */
[----:B------:R-:W-:Y:S01]  /*259e0*/  IMAD.MOV.U32 R85, RZ, RZ, R65 ;  /* 0x000000ffff557224 */ /* 0x000fe200078e0041 */
[----:B--2---:R-:W-:Y:S01]  /*259f0*/  HMMA.1688.F32.TF32 R44, R36, R14, R212 ;  /* 0x0000000e242c723c */ /* 0x004fe200000810d4 */
[----:B------:R-:W-:-:S02]  /*25a00*/  IMAD.MOV.U32 R86, RZ, RZ, R64 ;  /* 0x000000ffff567224 */ /* 0x000fc400078e0040 */
[----:B------:R-:W-:Y:S01]  /*25a10*/  IMAD.MOV.U32 R87, RZ, RZ, R67 ;  /* 0x000000ffff577224 */ /* 0x000fe200078e0043 */
[----:B------:R-:W-:Y:S01]  /*25a20*/  MOV R73, R75 ;  /* 0x0000004b00497202 */ /* 0x000fe20000000f00 */
[----:B------:R-:W-:Y:S01]  /*25a30*/  IMAD.MOV.U32 R72, RZ, RZ, R74 ;  /* 0x000000ffff487224 */ /* 0x000fe200078e004a */
[----:B------:R-:W-:Y:S01]  /*25a40*/  MOV R100, R97 ;  /* 0x0000006100647202 */ /* 0x000fe20000000f00 */
[----:B------:R-:W-:Y:S01]  /*25a50*/  IMAD.MOV.U32 R101, RZ, RZ, R96 ;  /* 0x000000ffff657224 */ /* 0x000fe200078e0060 */
[C---:B---3--:R-:W-:Y:S01]  /*25a60*/  HMMA.1688.F32.TF32 R40, R36.reuse, R18, R216 ;  /* 0x000000122428723c */ /* 0x048fe200000810d8 */
[----:B------:R-:W-:Y:S01]  /*25a70*/  MOV R196, R228 ;  /* 0x000000e400c47202 */ /* 0x000fe20000000f00 */
[----:B------:R-:W-:Y:S01]  /*25a80*/  IMAD.MOV.U32 R197, RZ, RZ, R229 ;  /* 0x000000ffffc57224 */ /* 0x000fe200078e00e5 */
[----:B------:R-:W-:Y:S04]  /*25a90*/  LDS R80, [R2+0x10000] ;  /* 0x0100000002507984 */ /* 0x000fe80000000800 */
[----:B------:R-:W-:Y:S04]  /*25aa0*/  STL.64 [R1+0x110], R48 ;  /* 0x0001103001007387 */ /* 0x000fe80000100a00 */
[----:B------:R-:W-:Y:S04]  /*25ab0*/  STL.64 [R1+0x118], R50 ;  /* 0x0001183201007387 */ /* 0x000fe80000100a00 */
[----:B------:R-:W-:Y:S04]  /*25ac0*/  STL.64 [R1+0x100], R44 ;  /* 0x0001002c01007387 */ /* 0x000fe80000100a00 */
[----:B------:R-:W-:Y:S04]  /*25ad0*/  STL.64 [R1+0x108], R46 ;  /* 0x0001082e01007387 */ /* 0x000fe80000100a00 */
[----:B------:R-:W-:Y:S04]  /*25ae0*/  STL [R1+0xfd4], R248 ;  /* 0x000fd4f801007387 */ /* 0x000fe80000100800 */
[----:B------:R-:W-:Y:S04]  /*25af0*/  STL.64 [R1], R40 ;  /* 0x0000002801007387 */ /* 0x000fe80000100a00 */
[----:B------:R-:W-:Y:S04]  /*25b00*/  STL.64 [R1+0x8], R42 ;  /* 0x0000082a01007387 */ /* 0x000fe80000100a00 */
        /* <DEDUP_REMOVED lines=8> */
[----:B------:R-:W3:Y:S04]  /*25b90*/  LDL.LU R252, [R1+0x1064] ;  /* 0x0010640001fc7983 */ /* 0x000ee80000300800 */
[----:B------:R-:W4:Y:S04]  /*25ba0*/  LDL.LU R240, [R1+0x1f0] ;  /* 0x0001f00001f07983 */ /* 0x000f280000300800 */
[----:B------:R-:W4:Y:S04]  /*25bb0*/  LDL.LU R241, [R1+0x1f4] ;  /* 0x0001f40001f17983 */ /* 0x000f280000300800 */
[----:B------:R-:W4:Y:S04]  /*25bc0*/  LDL.LU R242, [R1+0x1f8] ;  /* 0x0001f80001f27983 */ /* 0x000f280000300800 */
[----:B------:R-:W4:Y:S04]  /*25bd0*/  LDL.LU R243, [R1+0x1fc] ;  /* 0x0001fc0001f37983 */ /* 0x000f280000300800 */
[----:B------:R-:W5:Y:S04]  /*25be0*/  LDL.LU R108, [R1+0x300] ;  /* 0x00030000016c7983 */ /* 0x000f680000300800 */
[----:B------:R-:W5:Y:S04]  /*25bf0*/  LDL.LU R109, [R1+0x304] ;  /* 0x00030400016d7983 */ /* 0x000f680000300800 */
[----:B------:R-:W5:Y:S01]  /*25c00*/  LDL.LU R110, [R1+0x308] ;  /* 0x00030800016e7983 */ /* 0x000f620000300800 */
[----:B------:R-:W-:Y:S01]  /*25c10*/  HMMA.1688.F32.TF32 R224, R36, R34, R76 ;  /* 0x0000002224e0723c */ /* 0x000fe2000008104c */
[----:B------:R-:W-:-:S02]  /*25c20*/  IMAD.MOV.U32 R102, RZ, RZ, R103 ;  /* 0x000000ffff667224 */ /* 0x000fc400078e0067 */
[----:B------:R-:W-:Y:S01]  /*25c30*/  IMAD.MOV.U32 R198, RZ, RZ, R232 ;  /* 0x000000ffffc67224 */ /* 0x000fe200078e00e8 */
[----:B------:R-:W-:Y:S03]  /*25c40*/  LDS R82, [R2+0x12000] ;  /* 0x0120000002527984 */ /* 0x000fe60000000800 */
[----:B------:R-:W-:Y:S01]  /*25c50*/  IMAD.MOV.U32 R79, RZ, RZ, R71 ;  /* 0x000000ffff4f7224 */ /* 0x000fe200078e0047 */
[----:B------:R-:W-:Y:S01]  /*25c60*/  MOV R77, R69 ;  /* 0x00000045004d7202 */ /* 0x000fe20000000f00 */
[----:B------:R-:W-:Y:S01]  /*25c70*/  IMAD.MOV.U32 R76, RZ, RZ, R70 ;  /* 0x000000ffff4c7224 */ /* 0x000fe200078e0046 */
[----:B------:R-:W-:Y:S01]  /*25c80*/  LDS R69, [R3+0xc700] ;  /* 0x00c7000003457984 */ /* 0x000fe20000000800 */
[----:B------:R-:W-:-:S03]  /*25c90*/  IMAD.MOV.U32 R78, RZ, RZ, R68 ;  /* 0x000000ffff4e7224 */ /* 0x000fc600078e0044 */
[----:B------:R-:W-:Y:S04]  /*25ca0*/  LDS R68, [R2+0xc700] ;  /* 0x00c7000002447984 */ /* 0x000fe80000000800 */
[----:B------:R-:W-:Y:S04]  /*25cb0*/  LDS R70, [R2+0xe700] ;  /* 0x00e7000002467984 */ /* 0x000fe80000000800 */
[----:B------:R-:W5:Y:S04]  /*25cc0*/  LDS R71, [R3+0xe700] ;  /* 0x00e7000003477984 */ /* 0x000f680000000800 */
[----:B------:R-:W-:Y:S04]  /*25cd0*/  LDS R81, [R3+0x10000] ;  /* 0x0100000003517984 */ /* 0x000fe80000000800 */
[----:B------:R-:W-:Y:S01]  /*25ce0*/  LDS R83, [R3+0x12000] ;  /* 0x0120000003537984 */ /* 0x000fe20000000800 */
[----:B------:R-:W-:Y:S01]  /*25cf0*/  MOV R199, R230 ;  /* 0x000000e600c77202 */ /* 0x000fe20000000f00 */
[----:B------:R-:W-:Y:S01]  /*25d00*/  IMAD.MOV.U32 R133, RZ, RZ, R8 ;  /* 0x000000ffff857224 */ /* 0x000fe200078e0008 */
[----:B------:R-:W-:Y:S01]  /*25d10*/  MOV R132, R9 ;  /* 0x0000000900847202 */ /* 0x000fe20000000f00 */
[----:B------:R-:W-:Y:S01]  /*25d20*/  IMAD.MOV.U32 R134, RZ, RZ, R5 ;  /* 0x000000ffff867224 */ /* 0x000fe200078e0005 */
[----:B------:R-:W-:Y:S01]  /*25d30*/  MOV R135, R4 ;  /* 0x0000000400877202 */ /* 0x000fe20000000f00 */
[----:B------:R-:W-:Y:S04]  /*25d40*/  LDS R208, [R2+0x10400] ;  /* 0x0104000002d07984 */ /* 0x000fe80000000800 */
[----:B------:R-:W-:Y:S04]  /*25d50*/  LDS R210, [R2+0x12400] ;  /* 0x0124000002d27984 */ /* 0x000fe80000000800 */
[----:B------:R-:W-:Y:S04]  /*25d60*/  LDS R209, [R3+0x10400] ;  /* 0x0104000003d17984 */ /* 0x000fe80000000800 */
[----:B------:R-:W-:Y:S01]  /*25d70*/  LDS R211, [R3+0x12400] ;  /* 0x0124000003d37984 */ /* 0x000fe20000000800 */
[----:B---3--:R-:W-:-:S03]  /*25d80*/  IMAD.MOV.U32 R111, RZ, RZ, R252 ;  /* 0x000000ffff6f7224 */ /* 0x008fc600078e00fc */
[----:B------:R-:W3:Y:S01]  /*25d90*/  LDL.LU R252, [R1+0x1060] ;  /* 0x0010600001fc7983 */ /* 0x000ee20000300800 */
[----:B------:R-:W-:Y:S01]  /*25da0*/  MOV R103, R98 ;  /* 0x0000006200677202 */ /* 0x000fe20000000f00 */
[----:B------:R-:W-:Y:S02]  /*25db0*/  IMAD.MOV.U32 R98, RZ, RZ, R99 ;  /* 0x000000ffff627224 */ /* 0x000fe400078e0063 */
[----:B------:R-:W-:Y:S01]  /*25dc0*/  IMAD.MOV.U32 R99, RZ, RZ, R92 ;  /* 0x000000ffff637224 */ /* 0x000fe200078e005c */
[----:B------:R-:W-:Y:S01]  /*25dd0*/  MOV R92, R93 ;  /* 0x0000005d005c7202 */ /* 0x000fe20000000f00 */
[----:B------:R-:W-:Y:S02]  /*25de0*/  IMAD.MOV.U32 R93, RZ, RZ, R94 ;  /* 0x000000ffff5d7224 */ /* 0x000fe400078e005e */
[----:B------:R-:W-:Y:S01]  /*25df0*/  IMAD.MOV.U32 R94, RZ, RZ, R95 ;  /* 0x000000ffff5e7224 */ /* 0x000fe200078e005f */
[----:B------:R-:W-:Y:S01]  /*25e00*/  MOV R95, R88 ;  /* 0x00000058005f7202 */ /* 0x000fe20000000f00 */
[----:B------:R-:W-:-:S02]  /*25e10*/  IMAD.MOV.U32 R88, RZ, RZ, R89 ;  /* 0x000000ffff587224 */ /* 0x000fc400078e0059 */
[----:B------:R-:W-:Y:S01]  /*25e20*/  IMAD.MOV.U32 R89, RZ, RZ, R90 ;  /* 0x000000ffff597224 */ /* 0x000fe200078e005a */
[----:B------:R-:W-:Y:S01]  /*25e30*/  MOV R90, R91 ;  /* 0x0000005b005a7202 */ /* 0x000fe20000000f00 */
[C---:B-----5:R-:W-:Y:S01]  /*25e40*/  HMMA.1688.F32.TF32 R116, R68.reuse, R6, R108 ;  /* 0x000000064474723c */ /* 0x060fe2000008106c */
[----:B------:R-:W-:Y:S02]  /*25e50*/  IMAD.MOV.U32 R91, RZ, RZ, R84 ;  /* 0x000000ffff5b7224 */ /* 0x000fe400078e0054 */
[----:B------:R-:W-:Y:S01]  /*25e60*/  IMAD.MOV.U32 R84, RZ, RZ, R85 ;  /* 0x000000ffff547224 */ /* 0x000fe200078e0055 */
[----:B------:R-:W-:Y:S01]  /*25e70*/  MOV R85, R86 ;  /* 0x0000005600557202 */ /* 0x000fe20000000f00 */
[----:B------:R-:W-:Y:S02]  /*25e80*/  IMAD.MOV.U32 R86, RZ, RZ, R87 ;  /* 0x000000ffff567224 */ /* 0x000fe400078e0057 */
[----:B------:R-:W-:Y:S01]  /*25e90*/  IMAD.MOV.U32 R87, RZ, RZ, R76 ;  /* 0x000000ffff577224 */ /* 0x000fe200078e004c */
[----:B--2---:R-:W-:Y:S01]  /*25ea0*/  HMMA.1688.F32.TF32 R104, R68, R14, R104 ;  /* 0x0000000e4468723c */ /* 0x004fe20000081068 */
[----:B------:R-:W-:Y:S01]  /*25eb0*/  MOV R76, R77 ;  /* 0x0000004d004c7202 */ /* 0x000fe20000000f00 */
[----:B------:R-:W-:-:S02]  /*25ec0*/  IMAD.MOV.U32 R77, RZ, RZ, R78 ;  /* 0x000000ffff4d7224 */ /* 0x000fc400078e004e */
[----:B------:R-:W-:Y:S01]  /*25ed0*/  IMAD.MOV.U32 R78, RZ, RZ, R79 ;  /* 0x000000ffff4e7224 */ /* 0x000fe200078e004f */
[----:B------:R-:W-:Y:S01]  /*25ee0*/  MOV R79, R72 ;  /* 0x00000048004f7202 */ /* 0x000fe20000000f00 */
[----:B------:R-:W-:Y:S02]  /*25ef0*/  IMAD.MOV.U32 R72, RZ, RZ, R73 ;  /* 0x000000ffff487224 */ /* 0x000fe400078e0049 */
[----:B------:R-:W-:Y:S01]  /*25f00*/  IMAD.MOV.U32 R73, RZ, RZ, R0 ;  /* 0x000000ffff497224 */ /* 0x000fe200078e0000 */
[----:B----4-:R-:W-:Y:S01]  /*25f10*/  HMMA.1688.F32.TF32 R108, R68, R10, R240 ;  /* 0x0000000a446c723c */ /* 0x010fe200000810f0 */
[----:B------:R-:W-:Y:S02]  /*25f20*/  IMAD.MOV.U32 R96, RZ, RZ, R92 ;  /* 0x000000ffff607224 */ /* 0x000fe400078e005c */
[----:B------:R-:W-:Y:S01]  /*25f30*/  IMAD.MOV.U32 R97, RZ, RZ, R93 ;  /* 0x000000ffff617224 */ /* 0x000fe200078e005d */
[----:B------:R-:W-:Y:S01]  /*25f40*/  MOV R93, R89 ;  /* 0x00000059005d7202 */ /* 0x000fe20000000f00 */
[----:B------:R-:W-:Y:S01]  /*25f50*/  IMAD.MOV.U32 R92, RZ, RZ, R88 ;  /* 0x000000ffff5c7224 */ /* 0x000fe200078e0058 */
[----:B------:R-:W-:Y:S01]  /*25f60*/  STL.64 [R1+0x300], R116 ;  /* 0x0003007401007387 */ /* 0x000fe20000100a00 */
[----:B------:R-:W-:Y:S01]  /*25f70*/  MOV R88, R84 ;  /* 0x0000005400587202 */ /* 0x000fe20000000f00 */
[----:B------:R-:W-:-:S02]  /*25f80*/  IMAD.MOV.U32 R89, RZ, RZ, R85 ;  /* 0x000000ffff597224 */ /* 0x000fc400078e0055 */
[----:B------:R-:W-:Y:S01]  /*25f90*/  STL.64 [R1+0x308], R118 ;  /* 0x0003087601007387 */ /* 0x000fe20000100a00 */
[----:B------:R-:W-:-:S03]  /*25fa0*/  IMAD.MOV.U32 R84, RZ, RZ, R76 ;  /* 0x000000ffff547224 */ /* 0x000fc600078e004c */
[----:B------:R-:W2:Y:S01]  /*25fb0*/  LDL.LU R240, [R1+0x3b0] ;  /* 0x0003b00001f07983 */ /* 0x000ea20000300800 */
[----:B------:R-:W-:Y:S01]  /*25fc0*/  IMAD.MOV.U32 R85, RZ, RZ, R77 ;  /* 0x000000ffff557224 */ /* 0x000fe200078e004d */
[----:B------:R-:W-:Y:S01]  /*25fd0*/  MOV R77, R73 ;  /* 0x00000049004d7202 */ /* 0x000fe20000000f00 */
[----:B------:R-:W-:Y:S01]  /*25fe0*/  IMAD.MOV.U32 R76, RZ, RZ, R72 ;  /* 0x000000ffff4c7224 */ /* 0x000fe200078e0048 */
[----:B------:R-:W2:Y:S01]  /*25ff0*/  LDL.LU R241, [R1+0x3b4] ;  /* 0x0003b40001f17983 */ /* 0x000ea20000300800 */
[----:B------:R-:W-:Y:S01]  /*26000*/  MOV R72, R29 ;  /* 0x0000001d00487202 */ /* 0x000fe20000000f00 */
[----:B------:R-:W-:Y:S02]  /*26010*/  IMAD.MOV.U32 R73, RZ, RZ, R28 ;  /* 0x000000ffff497224 */ /* 0x000fe400078e001c */
[----:B------:R-:W2:Y:S04]  /*26020*/  LDL.LU R242, [R1+0x3b8] ;  /* 0x0003b80001f27983 */ /* 0x000ea80000300800 */
[----:B------:R-:W2:Y:S04]  /*26030*/  LDL.LU R243, [R1+0x3bc] ;  /* 0x0003bc0001f37983 */ /* 0x000ea80000300800 */
[----:B------:R-:W4:Y:S04]  /*26040*/  LDL.LU R29, [R1+0x105c] ;  /* 0x00105c00011d7983 */ /* 0x000f280000300800 */
[----:B------:R-:W5:Y:S01]  /*26050*/  LDL.LU R28, [R1+0x1058] ;  /* 0x00105800011c7983 */ /* 0x000f620000300800 */
[----:B------:R-:W-:Y:S01]  /*26060*/  IMAD.MOV.U32 R74, RZ, RZ, R53 ;  /* 0x000000ffff4a7224 */ /* 0x000fe200078e0035 */
[----:B------:R-:W-:-:S02]  /*26070*/  MOV R75, R52 ;  /* 0x00000034004b7202 */ /* 0x000fc40000000f00 */
[----:B------:R-:W-:Y:S01]  /*26080*/  MOV R0, R107 ;  /* 0x0000006b00007202 */ /* 0x000fe20000000f00 */
[----:B------:R-:W-:Y:S01]  /*26090*/  IMAD.MOV.U32 R107, RZ, RZ, R103 ;  /* 0x000000ffff6b7224 */ /* 0x000fe200078e0067 */
[----:B------:R-:W-:Y:S01]  /*260a0*/  MOV R103, R99 ;  /* 0x0000006300677202 */ /* 0x000fe20000000f00 */
[----:B------:R-:W-:Y:S02]  /*260b0*/  IMAD.MOV.U32 R99, RZ, RZ, R95 ;  /* 0x000000ffff637224 */ /* 0x000fe400078e005f */
[----:B------:R-:W-:Y:S01]  /*260c0*/  IMAD.MOV.U32 R95, RZ, RZ, R91 ;  /* 0x000000ffff5f7224 */ /* 0x000fe200078e005b */
[----:B------:R-:W-:Y:S01]  /*260d0*/  MOV R91, R87 ;  /* 0x00000057005b7202 */ /* 0x000fe20000000f00 */
[----:B------:R-:W-:Y:S02]  /*260e0*/  IMAD.MOV.U32 R87, RZ, RZ, R79 ;  /* 0x000000ffff577224 */ /* 0x000fe400078e004f */
[----:B------:R-:W-:Y:S01]  /*260f0*/  IMAD.MOV.U32 R79, RZ, RZ, R75 ;  /* 0x000000ffff4f7224 */ /* 0x000fe200078e004b */
[----:B---3--:R-:W-:Y:S04]  /*26100*/  LDSM.16.M88.4 R48, [R252+0xa0080] ;  /* 0x0a008000fc30783b */ /* 0x008fe80000000200 */
[----:B------:R-:W1:Y:S04]  /*26110*/  LDSM.16.M88.4 R44, [R252+0xa0880] ;  /* 0x0a088000fc2c783b */ /* 0x000e680000000200 */
[----:B------:R-:W3:Y:S04]  /*26120*/  LDSM.16.M88.4 R56, [R252+0xa1080] ;  /* 0x0a108000fc38783b */ /* 0x000ee80000000200 */
[----:B------:R-:W-:Y:S04]  /*26130*/  LDSM.16.M88.4 R52, [R252+0xa1880] ;  /* 0x0a188000fc34783b */ /* 0x000fe80000000200 */
[----:B------:R-:W1:Y:S04]  /*26140*/  LDSM.16.M88.4 R64, [R252+0xa2080] ;  /* 0x0a208000fc40783b */ /* 0x000e680000000200 */
[----:B------:R-:W1:Y:S04]  /*26150*/  LDSM.16.M88.4 R60, [R252+0xa2880] ;  /* 0x0a288000fc3c783b */ /* 0x000e680000000200 */
[----:B------:R-:W1:Y:S04]  /*26160*/  LDSM.16.M88.4 R40, [R252+0xa3080] ;  /* 0x0a308000fc28783b */ /* 0x000e680000000200 */
[----:B------:R3:W1:Y:S02]  /*26170*/  LDSM.16.M88.4 R36, [R252+0xa3880] ;  /* 0x0a388000fc24783b */ /* 0x0006640000000200 */
[----:B---3--:R-:W-:-:S02]  /*26180*/  IMAD.MOV.U32 R252, RZ, RZ, R106 ;  /* 0x000000fffffc7224 */ /* 0x008fc400078e006a */
[----:B------:R-:W-:Y:S02]  /*26190*/  IMAD.MOV.U32 R106, RZ, RZ, R102 ;  /* 0x000000ffff6a7224 */ /* 0x000fe400078e0066 */
[----:B------:R-:W-:Y:S01]  /*261a0*/  IMAD.MOV.U32 R102, RZ, RZ, R98 ;  /* 0x000000ffff667224 */ /* 0x000fe200078e0062 */
[----:B------:R-:W-:Y:S01]  /*261b0*/  MOV R98, R94 ;  /* 0x0000005e00627202 */ /* 0x000fe20000000f00 */
[----:B------:R-:W-:Y:S02]  /*261c0*/  IMAD.MOV.U32 R94, RZ, RZ, R90 ;  /* 0x000000ffff5e7224 */ /* 0x000fe400078e005a */
[----:B------:R-:W-:Y:S01]  /*261d0*/  IMAD.MOV.U32 R90, RZ, RZ, R86 ;  /* 0x000000ffff5a7224 */ /* 0x000fe200078e0056 */
[----:B------:R-:W-:Y:S01]  /*261e0*/  MOV R86, R78 ;  /* 0x0000004e00567202 */ /* 0x000fe20000000f00 */
[----:B------:R-:W-:Y:S02]  /*261f0*/  IMAD.MOV.U32 R78, RZ, RZ, R74 ;  /* 0x000000ffff4e7224 */ /* 0x000fe400078e004a */
[----:B------:R-:W3:Y:S04]  /*26200*/  LDL.LU R74, [R1+0xd0] ;  /* 0x0000d000014a7983 */ /* 0x000ee80000300800 */
[----:B------:R-:W2:Y:S01]  /*26210*/  LDL.LU R75, [R1+0xd4] ;  /* 0x0000d400014b7983 */ /* 0x000ea20000300800 */
[----:B------:R-:W-:Y:S01]  /*26220*/  IMAD.MOV.U32 R124, RZ, RZ, R98 ;  /* 0x000000ffff7c7224 */ /* 0x000fe200078e0062 */
[----:B------:R-:W-:Y:S01]  /*26230*/  MOV R126, R92 ;  /* 0x0000005c007e7202 */ /* 0x000fe20000000f00 */
[----:B------:R-:W-:Y:S01]  /*26240*/  IMAD.MOV.U32 R125, RZ, RZ, R99 ;  /* 0x000000ffff7d7224 */ /* 0x000fe200078e0063 */
[----:B------:R-:W2:Y:S01]  /*26250*/  LDL.LU R98, [R1+0xd8] ;  /* 0x0000d80001627983 */ /* 0x000ea20000300800 */
[----:B------:R-:W-:Y:S01]  /*26260*/  IMAD.MOV.U32 R127, RZ, RZ, R93 ;  /* 0x000000ffff7f7224 */ /* 0x000fe200078e005d */
[----:B------:R-:W-:Y:S01]  /*26270*/  MOV R121, R95 ;  /* 0x0000005f00797202 */ /* 0x000fe20000000f00 */
[----:B------:R-:W-:Y:S01]  /*26280*/  IMAD.MOV.U32 R120, RZ, RZ, R94 ;  /* 0x000000ffff787224 */ /* 0x000fe200078e005e */
[----:B------:R-:W2:Y:S01]  /*26290*/  LDL.LU R99, [R1+0xdc] ;  /* 0x0000dc0001637983 */ /* 0x000ea20000300800 */
[----:B------:R-:W-:-:S02]  /*262a0*/  IMAD.MOV.U32 R94, RZ, RZ, R32 ;  /* 0x000000ffff5e7224 */ /* 0x000fc400078e0020 */
[----:B------:R-:W-:Y:S02]  /*262b0*/  IMAD.MOV.U32 R95, RZ, RZ, R33 ;  /* 0x000000ffff5f7224 */ /* 0x000fe400078e0021 */
[----:B------:R-:W-:Y:S01]  /*262c0*/  IMAD.MOV.U32 R122, RZ, RZ, R88 ;  /* 0x000000ffff7a7224 */ /* 0x000fe200078e0058 */
[----:B------:R-:W-:Y:S01]  /*262d0*/  MOV R152, R90 ;  /* 0x0000005a00987202 */ /* 0x000fe20000000f00 */
[----:B------:R-:W-:Y:S01]  /*262e0*/  IMAD.MOV.U32 R123, RZ, RZ, R89 ;  /* 0x000000ffff7b7224 */ /* 0x000fe200078e0059 */
[----:B----4-:R-:W-:Y:S01]  /*262f0*/  MOV R93, R29 ;  /* 0x0000001d005d7202 */ /* 0x010fe20000000f00 */
[----:B-----5:R-:W-:Y:S02]  /*26300*/  IMAD.MOV.U32 R92, RZ, RZ, R28 ;  /* 0x000000ffff5c7224 */ /* 0x020fe400078e001c */
[----:B------:R-:W4:Y:S04]  /*26310*/  LDL.LU R28, [R1+0x1054] ;  /* 0x00105400011c7983 */ /* 0x000f280000300800 */
[----:B------:R-:W5:Y:S04]  /*26320*/  LDL.LU R29, [R1+0x1050] ;  /* 0x00105000011d7983 */ /* 0x000f680000300800 */
[----:B------:R-:W4:Y:S01]  /*26330*/  LDL.LU R32, [R1+0x104c] ;  /* 0x00104c0001207983 */ /* 0x000f220000300800 */
[----:B------:R-:W-:-:S03]  /*26340*/  IMAD.MOV.U32 R153, RZ, RZ, R91 ;  /* 0x000000ffff997224 */ /* 0x000fc600078e005b */
[----:B------:R-:W4:Y:S04]  /*26350*/  LDL.LU R33, [R1+0x1048] ;  /* 0x0010480001217983 */ /* 0x000f280000300800 */
[----:B------:R-:W4:Y:S04]  /*26360*/  LDL.LU R88, [R1+0xf0] ;  /* 0x0000f00001587983 */ /* 0x000f280000300800 */
[----:B------:R-:W4:Y:S04]  /*26370*/  LDL.LU R89, [R1+0xf4] ;  /* 0x0000f40001597983 */ /* 0x000f280000300800 */
[----:B------:R-:W4:Y:S01]  /*26380*/  LDL.LU R90, [R1+0xf8] ;  /* 0x0000f800015a7983 */ /* 0x000f220000300800 */
[----:B------:R-:W-:-:S03]  /*26390*/  MOV R250, R110 ;  /* 0x0000006e00fa7202 */ /* 0x000fc60000000f00 */
[----:B------:R-:W4:Y:S01]  /*263a0*/  LDL.LU R91, [R1+0xfc] ;  /* 0x0000fc00015b7983 */ /* 0x000f220000300800 */
[----:B------:R-:W-:-:S03]  /*263b0*/  IMAD.MOV.U32 R251, RZ, RZ, R111 ;  /* 0x000000fffffb7224 */ /* 0x000fc600078e006f */
[----:B------:R-:W4:Y:S01]  /*263c0*/  LDL.LU R156, [R1+0x1e0] ;  /* 0x0001e000019c7983 */ /* 0x000f220000300800 */
[----:B------:R-:W-:-:S03]  /*263d0*/  MOV R110, R76 ;  /* 0x0000004c006e7202 */ /* 0x000fc60000000f00 */
[----:B------:R-:W4:Y:S01]  /*263e0*/  LDL.LU R157, [R1+0x1e4] ;  /* 0x0001e400019d7983 */ /* 0x000f220000300800 */
[----:B------:R-:W-:Y:S01]  /*263f0*/  MOV R238, R104 ;  /* 0x0000006800ee7202 */ /* 0x000fe20000000f00 */
[----:B------:R-:W-:Y:S02]  /*26400*/  IMAD.MOV.U32 R111, RZ, RZ, R77 ;  /* 0x000000ffff6f7224 */ /* 0x000fe400078e004d */
[----:B------:R-:W4:Y:S01]  /*26410*/  LDL.LU R158, [R1+0x1e8] ;  /* 0x0001e800019e7983 */ /* 0x000f220000300800 */
[----:B------:R-:W-:-:S03]  /*26420*/  IMAD.MOV.U32 R239, RZ, RZ, R105 ;  /* 0x000000ffffef7224 */ /* 0x000fc600078e0069 */
[----:B------:R-:W4:Y:S01]  /*26430*/  LDL.LU R159, [R1+0x1ec] ;  /* 0x0001ec00019f7983 */ /* 0x000f220000300800 */
[----:B------:R-:W-:Y:S01]  /*26440*/  IMAD.MOV.U32 R104, RZ, RZ, R78 ;  /* 0x000000ffff687224 */ /* 0x000fe200078e004e */
[----:B------:R-:W-:Y:S02]  /*26450*/  MOV R105, R79 ;  /* 0x0000004f00697202 */ /* 0x000fe40000000f00 */
[----:B------:R-:W4:Y:S01]  /*26460*/  LDL.LU R76, [R1+0x280] ;  /* 0x00028000014c7983 */ /* 0x000f220000300800 */
[----:B------:R-:W-:Y:S01]  /*26470*/  IMAD.MOV.U32 R136, RZ, RZ, R106 ;  /* 0x000000ffff887224 */ /* 0x000fe200078e006a */
[----:B------:R-:W-:Y:S02]  /*26480*/  MOV R137, R107 ;  /* 0x0000006b00897202 */ /* 0x000fe40000000f00 */
[----:B------:R-:W4:Y:S01]  /*26490*/  LDL.LU R77, [R1+0x284] ;  /* 0x00028400014d7983 */ /* 0x000f220000300800 */
[----:B------:R-:W-:-:S03]  /*264a0*/  IMAD.MOV.U32 R106, RZ, RZ, R72 ;  /* 0x000000ffff6a7224 */ /* 0x000fc600078e0048 */
[----:B------:R-:W4:Y:S01]  /*264b0*/  LDL.LU R78, [R1+0x288] ;  /* 0x00028800014e7983 */ /* 0x000f220000300800 */
[----:B------:R-:W-:Y:S01]  /*264c0*/  IMAD.MOV.U32 R130, RZ, RZ, R96 ;  /* 0x000000ffff827224 */ /* 0x000fe200078e0060 */
[----:B------:R-:W-:Y:S01]  /*264d0*/  MOV R131, R97 ;  /* 0x0000006100837202 */ /* 0x000fe20000000f00 */
[----:B------:R-:W-:Y:S01]  /*264e0*/  IMAD.MOV.U32 R107, RZ, RZ, R73 ;  /* 0x000000ffff6b7224 */ /* 0x000fe200078e0049 */
[----:B------:R-:W4:Y:S04]  /*264f0*/  LDL.LU R79, [R1+0x28c] ;  /* 0x00028c00014f7983 */ /* 0x000f280000300800 */
[----:B------:R-:W4:Y:S04]  /*26500*/  LDL.LU R72, [R1+0x290] ;  /* 0x0002900001487983 */ /* 0x000f280000300800 */
[----:B------:R-:W4:Y:S01]  /*26510*/  LDL.LU R73, [R1+0x294] ;  /* 0x0002940001497983 */ /* 0x000f220000300800 */
[----:B---3--:R-:W-:-:S03]  /*26520*/  MOV R96, R74 ;  /* 0x0000004a00607202 */ /* 0x008fc60000000f00 */
[----:B------:R-:W3:Y:S01]  /*26530*/  LDL.LU R74, [R1+0x298] ;  /* 0x00029800014a7983 */ /* 0x000ee20000300800 */
[----:B--2---:R-:W-:-:S03]  /*26540*/  IMAD.MOV.U32 R97, RZ, RZ, R75 ;  /* 0x000000ffff617224 */ /* 0x004fc600078e004b */
[----:B------:R-:W3:Y:S04]  /*26550*/  LDL.LU R75, [R1+0x29c] ;  /* 0x00029c00014b7983 */ /* 0x000ee80000300800 */
        /* <DEDUP_REMOVED lines=8> */
[----:B------:R-:W1:Y:S04]  /*265e0*/  LDL.LU R172, [R1+0x2d0] ;  /* 0x0002d00001ac7983 */ /* 0x000e680000300800 */
[----:B------:R-:W1:Y:S04]  /*265f0*/  LDL.LU R173, [R1+0x2d4] ;  /* 0x0002d40001ad7983 */ /* 0x000e680000300800 */
[----:B------:R-:W1:Y:S04]  /*26600*/  LDL.LU R174, [R1+0x2d8] ;  /* 0x0002d80001ae7983 */ /* 0x000e680000300800 */
[----:B------:R-:W1:Y:S04]  /*26610*/  LDL.LU R175, [R1+0x2dc] ;  /* 0x0002dc0001af7983 */ /* 0x000e680000300800 */
        /* <DEDUP_REMOVED lines=8> */
[----:B------:R-:W3:Y:S04]  /*266a0*/  LDL.LU R192, [R1+0x3a0] ;  /* 0x0003a00001c07983 */ /* 0x000ee80000300800 */
[----:B------:R-:W3:Y:S04]  /*266b0*/  LDL.LU R193, [R1+0x3a4] ;  /* 0x0003a40001c17983 */ /* 0x000ee80000300800 */
[----:B------:R-:W3:Y:S04]  /*266c0*/  LDL.LU R194, [R1+0x3a8] ;  /* 0x0003a80001c27983 */ /* 0x000ee80000300800 */
[----:B------:R-:W3:Y:S04]  /*266d0*/  LDL.LU R195, [R1+0x3ac] ;  /* 0x0003ac0001c37983 */ /* 0x000ee80000300800 */
[----:B------:R-:W3:Y:S04]  /*266e0*/  LDL.LU R184, [R1+0x380] ;  /* 0x0003800001b87983 */ /* 0x000ee80000300800 */
[----:B------:R-:W3:Y:S04]  /*266f0*/  LDL.LU R185, [R1+0x384] ;  /* 0x0003840001b97983 */ /* 0x000ee80000300800 */
[----:B------:R-:W3:Y:S04]  /*26700*/  LDL.LU R186, [R1+0x388] ;  /* 0x0003880001ba7983 */ /* 0x000ee80000300800 */
[----:B------:R-:W3:Y:S01]  /*26710*/  LDL.LU R187, [R1+0x38c] ;  /* 0x00038c0001bb7983 */ /* 0x000ee20000300800 */
[----:B------:R-:W-:Y:S01]  /*26720*/  HMMA.1688.F32.TF32 R240, R68, R18, R240 ;  /* 0x0000001244f0723c */ /* 0x000fe200000810f0 */
[----:B------:R-:W-:Y:S01]  /*26730*/  MOV R128, R102 ;  /* 0x0000006600807202 */ /* 0x000fe20000000f00 */
[----:B------:R-:W-:Y:S01]  /*26740*/  IMAD.MOV.U32 R129, RZ, RZ, R103 ;  /* 0x000000ffff817224 */ /* 0x000fe200078e0067 */
[----:B------:R-:W-:Y:S01]  /*26750*/  MOV R102, R21 ;  /* 0x0000001500667202 */ /* 0x000fe20000000f00 */
[----:B------:R-:W-:Y:S01]  /*26760*/  IMAD.MOV.U32 R103, RZ, RZ, R20 ;  /* 0x000000ffff677224 */ /* 0x000fe200078e0014 */
[----:B------:R-:W3:Y:S01]  /*26770*/  LDL.LU R176, [R1+0x2e0] ;  /* 0x0002e00001b07983 */ /* 0x000ee20000300800 */
[----:B------:R-:W-:-:S02]  /*26780*/  IMAD.MOV.U32 R138, RZ, RZ, R100 ;  /* 0x000000ffff8a7224 */ /* 0x000fc400078e0064 */
[----:B------:R-:W-:Y:S01]  /*26790*/  IMAD.MOV.U32 R139, RZ, RZ, R101 ;  /* 0x000000ffff8b7224 */ /* 0x000fe200078e0065 */
[----:B------:R-:W3:Y:S01]  /*267a0*/  LDL.LU R177, [R1+0x2e4] ;  /* 0x0002e40001b17983 */ /* 0x000ee20000300800 */
[----:B------:R-:W-:Y:S02]  /*267b0*/  IMAD.MOV.U32 R100, RZ, RZ, R25 ;  /* 0x000000ffff647224 */ /* 0x000fe400078e0019 */
[----:B------:R-:W-:Y:S01]  /*267c0*/  IMAD.MOV.U32 R101, RZ, RZ, R24 ;  /* 0x000000ffff657224 */ /* 0x000fe200078e0018 */
[----:B------:R-:W3:Y:S04]  /*267d0*/  LDL.LU R178, [R1+0x2e8] ;  /* 0x0002e80001b27983 */ /* 0x000ee80000300800 */
[----:B------:R-:W3:Y:S04]  /*267e0*/  LDL.LU R179, [R1+0x2ec] ;  /* 0x0002ec0001b37983 */ /* 0x000ee80000300800 */
[----:B------:R-:W3:Y:S04]  /*267f0*/  LDL.LU R160, [R1+0x2a0] ;  /* 0x0002a00001a07983 */ /* 0x000ee80000300800 */
[----:B------:R-:W3:Y:S01]  /*26800*/  LDL.LU R161, [R1+0x2a4] ;  /* 0x0002a40001a17983 */ /* 0x000ee20000300800 */
[----:B------:R-:W-:-:S03]  /*26810*/  IMAD.MOV.U32 R248, RZ, RZ, R108 ;  /* 0x000000fffff87224 */ /* 0x000fc600078e006c */
[----:B------:R-:W3:Y:S01]  /*26820*/  LDL.LU R162, [R1+0x2a8] ;  /* 0x0002a80001a27983 */ /* 0x000ee20000300800 */
[----:B------:R-:W-:-:S03]  /*26830*/  IMAD.MOV.U32 R249, RZ, RZ, R109 ;  /* 0x000000fffff97224 */ /* 0x000fc600078e006d */
[----:B------:R-:W3:Y:S01]  /*26840*/  LDL.LU R163, [R1+0x2ac] ;  /* 0x0002ac0001a37983 */ /* 0x000ee20000300800 */
[----:B------:R-:W-:-:S03]  /*26850*/  IMAD.MOV.U32 R108, RZ, RZ, R86 ;  /* 0x000000ffff6c7224 */ /* 0x000fc600078e0056 */
[----:B------:R-:W-:Y:S01]  /*26860*/  STL.64 [R1+0xf98], R242 ;  /* 0x000f98f201007387 */ /* 0x000fe20000100a00 */
[----:B------:R-:W-:Y:S01]  /*26870*/  IMAD.MOV.U32 R109, RZ, RZ, R87 ;  /* 0x000000ffff6d7224 */ /* 0x000fe200078e0057 */
[----:B----4-:R-:W-:Y:S02]  /*26880*/  MOV R87, R28 ;  /* 0x0000001c00577202 */ /* 0x010fe40000000f00 */
[----:B------:R-:W-:Y:S01]  /*26890*/  STL.64 [R1+0xf90], R240 ;  /* 0x000f90f001007387 */ /* 0x000fe20000100a00 */
[----:B-----5:R-:W-:Y:S01]  /*268a0*/  IMAD.MOV.U32 R86, RZ, RZ, R29 ;  /* 0x000000ffff567224 */ /* 0x020fe200078e001d */
[C---:B--2---:R-:W-:Y:S08]  /*268b0*/  HMMA.1688.F32.TF32 R24, R68.reuse, R26, R188 ;  /* 0x0000001a4418723c */ /* 0x044ff000000810bc */
[C---:B---3--:R-:W-:Y:S08]  /*268c0*/  HMMA.1688.F32.TF32 R20, R68.reuse, R22, R192 ;  /* 0x000000164414723c */ /* 0x048ff000000810c0 */
[----:B------:R-:W-:Y:S11]  /*268d0*/  HMMA.1688.F32.TF32 R28, R68, R30, R184 ;  /* 0x0000001e441c723c */ /* 0x000ff600000810b8 */
[----:B------:R-:W-:Y:S04]  /*268e0*/  @!UPT UIADD3 URZ, URZ, URZ, URZ ;  /* 0x0000003f3f3ff290 */ /* 0x000fe8000fffe03f */
[----:B------:R-:W-:Y:S01]  /*268f0*/  STL.64 [R1+0xfa8], R22 ;  /* 0x000fa81601007387 */ /* 0x000fe20000100a00 */
[----:B------:R-:W-:-:S03]  /*26900*/  IMAD.MOV.U32 R184, RZ, RZ, R233 ;  /* 0x000000ffffb87224 */ /* 0x000fc600078e00e9 */
[----:B------:R-:W-:Y:S01]  /*26910*/  STL.64 [R1+0xfa0], R20 ;  /* 0x000fa01401007387 */ /* 0x000fe20000100a00 */
[----:B------:R-:W-:-:S03]  /*26920*/  MOV R185, R234 ;  /* 0x000000ea00b97202 */ /* 0x000fc60000000f00 */
[----:B------:R-:W-:Y:S01]  /*26930*/  STL.64 [R1+0xfb8], R26 ;  /* 0x000fb81a01007387 */ /* 0x000fe20000100a00 */
[----:B------:R-:W-:-:S03]  /*26940*/  IMAD.MOV.U32 R186, RZ, RZ, R235 ;  /* 0x000000ffffba7224 */ /* 0x000fc600078e00eb */
[----:B------:R-:W-:Y:S01]  /*26950*/  STL.64 [R1+0xfb0], R24 ;  /* 0x000fb01801007387 */ /* 0x000fe20000100a00 */
[----:B------:R-:W-:-:S03]  /*26960*/  IMAD.MOV.U32 R187, RZ, RZ, R231 ;  /* 0x000000ffffbb7224 */ /* 0x000fc600078e00e7 */
[----:B------:R-:W2:Y:S04]  /*26970*/  LDL.LU R233, [R1+0x1044] ;  /* 0x0010440001e97983 */ /* 0x000ea80000300800 */
[----:B------:R-:W3:Y:S04]  /*26980*/  LDL.LU R234, [R1+0x1040] ;  /* 0x0010400001ea7983 */ /* 0x000ee80000300800 */
[----:B------:R-:W4:Y:S04]  /*26990*/  LDL.LU R235, [R1+0x103c] ;  /* 0x00103c0001eb7983 */ /* 0x000f280000300800 */
[----:B------:R-:W5:Y:S04]  /*269a0*/  LDL.LU R231, [R1+0x1038] ;  /* 0x0010380001e77983 */ /* 0x000f680000300800 */
[----:B------:R-:W5:Y:S04]  /*269b0*/  LDL.LU R228, [R1+0x1034] ;  /* 0x0010340001e47983 */ /* 0x000f680000300800 */
[----:B------:R-:W5:Y:S04]  /*269c0*/  LDL.LU R229, [R1+0x1030] ;  /* 0x0010300001e57983 */ /* 0x000f680000300800 */
[----:B------:R-:W5:Y:S01]  /*269d0*/  LDL.LU R232, [R1+0x102c] ;  /* 0x00102c0001e87983 */ /* 0x000f620000300800 */
[----:B-1----:R-:W-:Y:S03]  /*269e0*/  HMMA.1688.F32.TF32 R8, R80, R44, R172 ;  /* 0x0000002c5008723c */ /* 0x002fe600000810ac */
[----:B------:R-:W5:Y:S01]  /*269f0*/  LDL.LU R230, [R1+0x1028] ;  /* 0x0010280001e67983 */ /* 0x000f620000300800 */
[----:B------:R-:W-:-:S02]  /*26a00*/  IMAD.MOV.U32 R118, RZ, RZ, R13 ;  /* 0x000000ffff767224 */ /* 0x000fc400078e000d */
[----:B------:R-:W-:Y:S02]  /*26a10*/  IMAD.MOV.U32 R119, RZ, RZ, R12 ;  /* 0x000000ffff777224 */ /* 0x000fe400078e000c */
[----:B------:R-:W-:Y:S01]  /*26a20*/  HMMA.1688.F32.TF32 R12, R80, R56, R168 ;  /* 0x00000038500c723c */ /* 0x000fe200000810a8 */
[----:B--2---:R-:W-:Y:S01]  /*26a30*/  IMAD.MOV.U32 R175, RZ, RZ, R233 ;  /* 0x000000ffffaf7224 */ /* 0x004fe200078e00e9 */
[----:B---3--:R-:W-:Y:S01]  /*26a40*/  MOV R174, R234 ;  /* 0x000000ea00ae7202 */ /* 0x008fe20000000f00 */
[----:B----4-:R-:W-:Y:S02]  /*26a50*/  IMAD.MOV.U32 R172, RZ, RZ, R235 ;  /* 0x000000ffffac7224 */ /* 0x010fe400078e00eb */
[----:B------:R-:W2:Y:S01]  /*26a60*/  LDL.LU R235, [R1+0x1024] ;  /* 0x0010240001eb7983 */ /* 0x000ea20000300800 */
[----:B-----5:R-:W-:-:S03]  /*26a70*/  IMAD.MOV.U32 R173, RZ, RZ, R231 ;  /* 0x000000ffffad7224 */ /* 0x020fc600078e00e7 */
[----:B------:R-:W3:Y:S04]  /*26a80*/  LDL.LU R231, [R1+0x1020] ;  /* 0x0010200001e77983 */ /* 0x000ee80000300800 */
[----:B------:R-:W4:Y:S04]  /*26a90*/  LDL.LU R234, [R1+0x101c] ;  /* 0x00101c0001ea7983 */ /* 0x000f280000300800 */
[----:B------:R-:W5:Y:S01]  /*26aa0*/  LDL.LU R233, [R1+0x1018] ;  /* 0x0010180001e97983 */ /* 0x000f620000300800 */
[----:B------:R-:W-:-:S03]  /*26ab0*/  IMAD.MOV.U32 R168, RZ, RZ, R232 ;  /* 0x000000ffffa87224 */ /* 0x000fc600078e00e8 */
[----:B------:R-:W2:Y:S01]  /*26ac0*/  LDL.LU R232, [R1+0x1014] ;  /* 0x0010140001e87983 */ /* 0x000ea20000300800 */
[----:B------:R-:W-:Y:S01]  /*26ad0*/  IMAD.MOV.U32 R170, RZ, RZ, R229 ;  /* 0x000000ffffaa7224 */ /* 0x000fe200078e00e5 */
[----:B------:R-:W-:Y:S01]  /*26ae0*/  MOV R169, R230 ;  /* 0x000000e600a97202 */ /* 0x000fe20000000f00 */
[----:B------:R-:W-:Y:S01]  /*26af0*/  IMAD.MOV.U32 R154, RZ, RZ, R84 ;  /* 0x000000ffff9a7224 */ /* 0x000fe200078e0054 */
[----:B------:R-:W2:Y:S01]  /*26b00*/  LDL.LU R230, [R1+0x1010] ;  /* 0x0010100001e67983 */ /* 0x000ea20000300800 */
[----:B------:R-:W-:Y:S01]  /*26b10*/  MOV R155, R85 ;  /* 0x00000055009b7202 */ /* 0x000fe20000000f00 */
[----:B------:R-:W-:Y:S01]  /*26b20*/  IMAD.MOV.U32 R171, RZ, RZ, R228 ;  /* 0x000000ffffab7224 */ /* 0x000fe200078e00e4 */
[----:B------:R-:W-:Y:S01]  /*26b30*/  MOV R84, R33 ;  /* 0x0000002100547202 */ /* 0x000fe20000000f00 */
[----:B------:R-:W2:Y:S01]  /*26b40*/  LDL.LU R229, [R1+0x100c] ;  /* 0x00100c0001e57983 */ /* 0x000ea20000300800 */
[----:B------:R-:W-:Y:S02]  /*26b50*/  IMAD.MOV.U32 R85, RZ, RZ, R32 ;  /* 0x000000ffff557224 */ /* 0x000fe400078e0020 */
[----:B------:R-:W-:Y:S01]  /*26b60*/  HMMA.1688.F32.TF32 R32, R68, R34, R180 ;  /* 0x000000224420723c */ /* 0x000fe200000810b4 */
[----:B------:R-:W2:Y:S07]  /*26b70*/  LDL.LU R228, [R1+0x1008] ;  /* 0x0010080001e47983 */ /* 0x000eae0000300800 */
[----:B------:R-:W-:Y:S07]  /*26b80*/  HMMA.1688.F32.TF32 R68, R80, R64, R160 ;  /* 0x000000405044723c */ /* 0x000fee00000810a0 */
[----:B---3--:R-:W-:-:S02]  /*26b90*/  MOV R163, R231 ;  /* 0x000000e700a37202 */ /* 0x008fc40000000f00 */
[----:B----4-:R-:W-:Y:S02]  /*26ba0*/  MOV R160, R234 ;  /* 0x000000ea00a07202 */ /* 0x010fe40000000f00 */
[----:B------:R-:W3:Y:S01]  /*26bb0*/  LDL.LU R234, [R1+0x1004] ;  /* 0x0010040001ea7983 */ /* 0x000ee20000300800 */
[----:B-----5:R-:W-:-:S03]  /*26bc0*/  IMAD.MOV.U32 R161, RZ, RZ, R233 ;  /* 0x000000ffffa17224 */ /* 0x020fc600078e00e9 */
[----:B------:R-:W4:Y:S01]  /*26bd0*/  LDL.LU R233, [R1+0x1000] ;  /* 0x0010000001e97983 */ /* 0x000f220000300800 */
[----:B--2---:R-:W-:-:S03]  /*26be0*/  IMAD.MOV.U32 R162, RZ, RZ, R232 ;  /* 0x000000ffffa27224 */ /* 0x004fc600078e00e8 */
[----:B------:R-:W2:Y:S04]  /*26bf0*/  LDL.LU R232, [R1+0xffc] ;  /* 0x000ffc0001e87983 */ /* 0x000ea80000300800 */
[----:B------:R-:W5:Y:S01]  /*26c00*/  LDL.LU R231, [R1+0xff8] ;  /* 0x000ff80001e77983 */ /* 0x000f620000300800 */
[----:B------:R-:W-:Y:S01]  /*26c10*/  IMAD.MOV.U32 R116, RZ, RZ, R17 ;  /* 0x000000ffff747224 */ /* 0x000fe200078e0011 */
[----:B------:R-:W-:Y:S01]  /*26c20*/  MOV R117, R16 ;  /* 0x0000001000757202 */ /* 0x000fe20000000f00 */
[----:B------:R-:W-:Y:S01]  /*26c30*/  HMMA.1688.F32.TF32 R4, R80, R48, R176 ;  /* 0x000000305004723c */ /* 0x000fe200000810b0 */
[----:B------:R-:W-:Y:S01]  /*26c40*/  IMAD.MOV.U32 R191, RZ, RZ, R148 ;  /* 0x000000ffffbf7224 */ /* 0x000fe200078e0094 */
[----:B------:R-:W-:-:S06]  /*26c50*/  MOV R190, R149 ;  /* 0x0000009500be7202 */ /* 0x000fcc0000000f00 */
[C---:B------:R-:W-:Y:S01]  /*26c60*/  HMMA.1688.F32.TF32 R72, R80.reuse, R60, R72 ;  /* 0x0000003c5048723c */ /* 0x040fe20000081048 */
[----:B------:R-:W-:Y:S01]  /*26c70*/  IMAD.MOV.U32 R189, RZ, RZ, R150 ;  /* 0x000000ffffbd7224 */ /* 0x000fe200078e0096 */
[----:B------:R-:W-:Y:S06]  /*26c80*/  LDS R176, [R2+0x10300] ;  /* 0x0103000002b07984 */ /* 0x000fec0000000800 */
[C---:B------:R-:W-:Y:S01]  /*26c90*/  HMMA.1688.F32.TF32 R76, R80.reuse, R40, R76 ;  /* 0x00000028504c723c */ /* 0x040fe2000008104c */
[----:B------:R-:W-:Y:S01]  /*26ca0*/  IMAD.MOV.U32 R188, RZ, RZ, R151 ;  /* 0x000000ffffbc7224 */ /* 0x000fe200078e0097 */
[----:B------:R-:W-:Y:S04]  /*26cb0*/  LDS R178, [R2+0x12300] ;  /* 0x0123000002b27984 */ /* 0x000fe80000000800 */
[----:B------:R-:W-:Y:S02]  /*26cc0*/  LDS R177, [R3+0x10300] ;  /* 0x0103000003b17984 */ /* 0x000fe40000000800 */
[C---:B------:R-:W-:Y:S02]  /*26cd0*/  HMMA.1688.F32.TF32 R16, R80.reuse, R52, R164 ;  /* 0x000000345010723c */ /* 0x040fe400000810a4 */
[----:B------:R-:W1:Y:S06]  /*26ce0*/  LDS R179, [R3+0x12300] ;  /* 0x0123000003b37984 */ /* 0x000e6c0000000800 */
[----:B------:R-:W-:Y:S01]  /*26cf0*/  HMMA.1688.F32.TF32 R80, R80, R36, R156 ;  /* 0x000000245050723c */ /* 0x000fe2000008109c */
[----:B------:R-:W5:Y:S06]  /*26d00*/  LDL.LU R156, [R1+0x350] ;  /* 0x00035000019c7983 */ /* 0x000f6c0000300800 */
[----:B------:R-:W-:Y:S01]  /*26d10*/  IMAD.MOV.U32 R157, RZ, RZ, R228 ;  /* 0x000000ffff9d7224 */ /* 0x000fe200078e00e4 */
[----:B------:R-:W-:Y:S01]  /*26d20*/  MOV R159, R230 ;  /* 0x000000e6009f7202 */ /* 0x000fe20000000f00 */
[----:B------:R-:W5:Y:S01]  /*26d30*/  LDL.LU R228, [R1+0xff4] ;  /* 0x000ff40001e47983 */ /* 0x000f620000300800 */
[----:B------:R-:W-:-:S03]  /*26d40*/  IMAD.MOV.U32 R158, RZ, RZ, R229 ;  /* 0x000000ffff9e7224 */ /* 0x000fc600078e00e5 */
[----:B------:R-:W5:Y:S01]  /*26d50*/  LDL.LU R229, [R1+0xff0] ;  /* 0x000ff00001e57983 */ /* 0x000f620000300800 */
[C---:B------:R-:W-:Y:S03]  /*26d60*/  HMMA.1688.F32.TF32 R84, R112.reuse, R48, R84 ;  /* 0x000000307054723c */ /* 0x040fe60000081054 */
[----:B------:R-:W5:Y:S04]  /*26d70*/  LDL.LU R230, [R1+0xfec] ;  /* 0x000fec0001e67983 */ /* 0x000f680000300800 */
[----:B------:R-:W5:Y:S01]  /*26d80*/  LDL.LU R148, [R1+0x370] ;  /* 0x0003700001947983 */ /* 0x000f620000300800 */
[C---:B------:R-:W-:Y:S03]  /*26d90*/  HMMA.1688.F32.TF32 R88, R112.reuse, R44, R88 ;  /* 0x0000002c7058723c */ /* 0x040fe60000081058 */
[----:B------:R-:W5:Y:S04]  /*26da0*/  LDL.LU R149, [R1+0x374] ;  /* 0x0003740001957983 */ /* 0x000f680000300800 */
[----:B------:R-:W5:Y:S01]  /*26db0*/  LDL.LU R150, [R1+0x378] ;  /* 0x0003780001967983 */ /* 0x000f620000300800 */
[C---:B------:R-:W-:Y:S03]  /*26dc0*/  HMMA.1688.F32.TF32 R92, R112.reuse, R56, R92 ;  /* 0x00000038705c723c */ /* 0x040fe6000008105c */
[----:B------:R-:W5:Y:S05]  /*26dd0*/  LDL.LU R151, [R1+0x37c] ;  /* 0x00037c0001977983 */ /* 0x000f6a0000300800 */
[----:B------:R-:W-:Y:S01]  /*26de0*/  HMMA.1688.F32.TF32 R96, R112, R52, R96 ;  /* 0x000000347060723c */ /* 0x000fe20000081060 */
[----:B------:R-:W-:-:S07]  /*26df0*/  IMAD.MOV.U32 R164, RZ, RZ, R235 ;  /* 0x000000ffffa47224 */ /* 0x000fce00078e00eb */
[C---:B------:R-:W-:Y:S08]  /*26e00*/  HMMA.1688.F32.TF32 R100, R112.reuse, R64, R100 ;  /* 0x000000407064723c */ /* 0x040ff00000081064 */
[C---:B------:R-:W-:Y:S08]  /*26e10*/  HMMA.1688.F32.TF32 R104, R112.reuse, R60, R104 ;  /* 0x0000003c7068723c */ /* 0x040ff00000081068 */
[C---:B------:R-:W-:Y:S08]  /*26e20*/  HMMA.1688.F32.TF32 R108, R112.reuse, R40, R108 ;  /* 0x00000028706c723c */ /* 0x040ff0000008106c */
[----:B------:R-:W-:Y:S07]  /*26e30*/  HMMA.1688.F32.TF32 R112, R112, R36, R152 ;  /* 0x000000247070723c */ /* 0x000fee0000081098 */
[----:B---3--:R-:W-:Y:S01]  /*26e40*/  IMAD.MOV.U32 R155, RZ, RZ, R234 ;  /* 0x000000ffff9b7224 */ /* 0x008fe200078e00ea */
[----:B----4-:R-:W-:Y:S01]  /*26e50*/  MOV R154, R233 ;  /* 0x000000e9009a7202 */ /* 0x010fe20000000f00 */
[----:B--2---:R-:W-:-:S02]  /*26e60*/  IMAD.MOV.U32 R153, RZ, RZ, R232 ;  /* 0x000000ffff997224 */ /* 0x004fc400078e00e8 */
[----:B-----5:R-:W-:Y:S02]  /*26e70*/  IMAD.MOV.U32 R152, RZ, RZ, R231 ;  /* 0x000000ffff987224 */ /* 0x020fe400078e00e7 */
        /* <DEDUP_REMOVED lines=8> */
[----:B------:R-:W5:Y:S04]  /*26f00*/  LDL.LU R192, [R1+0x230] ;  /* 0x0002300001c07983 */ /* 0x000f680000300800 */
[----:B------:R-:W5:Y:S04]  /*26f10*/  LDL.LU R193, [R1+0x234] ;  /* 0x0002340001c17983 */ /* 0x000f680000300800 */
[----:B------:R-:W5:Y:S04]  /*26f20*/  LDL.LU R194, [R1+0x238] ;  /* 0x0002380001c27983 */ /* 0x000f680000300800 */
[----:B------:R-:W5:Y:S01]  /*26f30*/  LDL.LU R195, [R1+0x23c] ;  /* 0x00023c0001c37983 */ /* 0x000f620000300800 */
[----:B------:R-:W-:Y:S01]  /*26f40*/  MOV R180, R143 ;  /* 0x0000008f00b47202 */ /* 0x000fe20000000f00 */
[----:B------:R-:W-:Y:S01]  /*26f50*/  IMAD.MOV.U32 R181, RZ, RZ, R142 ;  /* 0x000000ffffb57224 */ /* 0x000fe200078e008e */
[----:B------:R-:W-:Y:S01]  /*26f60*/  MOV R183, R140 ;  /* 0x0000008c00b77202 */ /* 0x000fe20000000f00 */
[----:B------:R-:W-:Y:S01]  /*26f70*/  IMAD.MOV.U32 R182, RZ, RZ, R141 ;  /* 0x000000ffffb67224 */ /* 0x000fe200078e008d */
[C---:B-1----:R-:W-:Y:S08]  /*26f80*/  HMMA.1688.F32.TF32 R152, R176.reuse, R44, R152 ;  /* 0x0000002cb098723c */ /* 0x042ff00000081098 */
[C---:B------:R-:W-:Y:S08]  /*26f90*/  HMMA.1688.F32.TF32 R156, R176.reuse, R56, R156 ;  /* 0x00000038b09c723c */ /* 0x040ff0000008109c */
[C---:B------:R-:W-:Y:S08]  /*26fa0*/  HMMA.1688.F32.TF32 R160, R176.reuse, R52, R160 ;  /* 0x00000034b0a0723c */ /* 0x040ff000000810a0 */
[C---:B------:R-:W-:Y:S08]  /*26fb0*/  HMMA.1688.F32.TF32 R148, R176.reuse, R48, R148 ;  /* 0x00000030b094723c */ /* 0x040ff00000081094 */
[C---:B------:R-:W-:Y:S08]  /*26fc0*/  HMMA.1688.F32.TF32 R168, R176.reuse, R60, R168 ;  /* 0x0000003cb0a8723c */ /* 0x040ff000000810a8 */
[----:B------:R-:W-:Y:S08]  /*26fd0*/  HMMA.1688.F32.TF32 R172, R176, R40, R172 ;  /* 0x00000028b0ac723c */ /* 0x000ff000000810ac */
[C---:B------:R-:W-:Y:S08]  /*26fe0*/  HMMA.1688.F32.TF32 R180, R208.reuse, R48, R180 ;  /* 0x00000030d0b4723c */ /* 0x040ff000000810b4 */
[C---:B------:R-:W-:Y:S08]  /*26ff0*/  HMMA.1688.F32.TF32 R184, R208.reuse, R44, R184 ;  /* 0x0000002cd0b8723c */ /* 0x040ff000000810b8 */
[----:B------:R-:W-:Y:S08]  /*27000*/  HMMA.1688.F32.TF32 R188, R208, R56, R188 ;  /* 0x00000038d0bc723c */ /* 0x000ff000000810bc */
[C---:B----4-:R-:W-:Y:S08]  /*27010*/  HMMA.1688.F32.TF32 R164, R176.reuse, R64, R164 ;  /* 0x00000040b0a4723c */ /* 0x050ff000000810a4 */
[----:B------:R-:W-:Y:S01]  /*27020*/  HMMA.1688.F32.TF32 R176, R176, R36, R196 ;  /* 0x00000024b0b0723c */ /* 0x000fe200000810c4 */
[----:B------:R-:W4:Y:S04]  /*27030*/  LDL.LU R196, [R1+0x220] ;  /* 0x0002200001c47983 */ /* 0x000f280000300800 */
[----:B------:R-:W4:Y:S04]  /*27040*/  LDL.LU R197, [R1+0x224] ;  /* 0x0002240001c57983 */ /* 0x000f280000300800 */
[----:B------:R-:W4:Y:S04]  /*27050*/  LDL.LU R198, [R1+0x228] ;  /* 0x0002280001c67983 */ /* 0x000f280000300800 */
[----:B------:R-:W4:Y:S10]  /*27060*/  LDL.LU R199, [R1+0x22c] ;  /* 0x00022c0001c77983 */ /* 0x000f340000300800 */
        /* <DEDUP_REMOVED lines=16> */
[C---:B-----5:R-:W-:Y:S03]  /*27170*/  HMMA.1688.F32.TF32 R192, R208.reuse, R52, R192 ;  /* 0x00000034d0c0723c */ /* 0x060fe600000810c0 */
        /* <DEDUP_REMOVED lines=8> */
[----:B------:R-:W-:Y:S04]  /*27200*/  STL [R1+0xf44], R192 ;  /* 0x000f44c001007387 */ /* 0x000fe80000100800 */
[----:B------:R-:W-:Y:S04]  /*27210*/  STL [R1+0xf40], R193 ;  /* 0x000f40c101007387 */ /* 0x000fe80000100800 */
[----:B------:R-:W-:Y:S04]  /*27220*/  STL [R1+0xf3c], R194 ;  /* 0x000f3cc201007387 */ /* 0x000fe80000100800 */
[----:B------:R-:W-:Y:S04]  /*27230*/  STL [R1+0xf38], R195 ;  /* 0x000f38c301007387 */ /* 0x000fe80000100800 */
[----:B------:R-:W3:Y:S04]  /*27240*/  LDL.LU R240, [R1+0x1c0] ;  /* 0x0001c00001f07983 */ /* 0x000ee80000300800 */
        /* <DEDUP_REMOVED lines=19> */
[C---:B----4-:R-:W-:Y:S11]  /*27380*/  HMMA.1688.F32.TF32 R196, R208.reuse, R64, R196 ;  /* 0x00000040d0c4723c */ /* 0x050ff600000810c4 */
[----:B------:R-:W-:Y:S11]  /*27390*/  @!UPT UIADD3 URZ, URZ, URZ, URZ ;  /* 0x0000003f3f3ff290 */ /* 0x000ff6000fffe03f */
[----:B------:R-:W-:Y:S01]  /*273a0*/  @!UPT UIADD3 URZ, URZ, URZ, URZ ;  /* 0x0000003f3f3ff290 */ /* 0x000fe2000fffe03f */
[----:B------:R-:W-:Y:S04]  /*273b0*/  STL [R1+0xf54], R196 ;  /* 0x000f54c401007387 */ /* 0x000fe80000100800 */
[----:B------:R-:W-:Y:S04]  /*273c0*/  STL [R1+0xf50], R197 ;  /* 0x000f50c501007387 */ /* 0x000fe80000100800 */
[----:B------:R-:W-:Y:S04]  /*273d0*/  STL [R1+0xf4c], R198 ;  /* 0x000f4cc601007387 */ /* 0x000fe80000100800 */
[----:B------:R-:W-:Y:S01]  /*273e0*/  STL [R1+0xf48], R199 ;  /* 0x000f48c701007387 */ /* 0x000fe20000100800 */
[C---:B-----5:R-:W-:Y:S08]  /*273f0*/  HMMA.1688.F32.TF32 R200, R208.reuse, R60, R200 ;  /* 0x0000003cd0c8723c */ /* 0x060ff000000810c8 */
[C---:B--2---:R-:W-:Y:S11]  /*27400*/  HMMA.1688.F32.TF32 R204, R208.reuse, R40, R204 ;  /* 0x00000028d0cc723c */ /* 0x044ff600000810cc */
[----:B------:R-:W-:Y:S04]  /*27410*/  @!UPT UIADD3 URZ, URZ, URZ, URZ ;  /* 0x0000003f3f3ff290 */ /* 0x000fe8000fffe03f */
[----:B------:R-:W-:Y:S04]  /*27420*/  STL [R1+0xf64], R200 ;  /* 0x000f64c801007387 */ /* 0x000fe80000100800 */
[----:B------:R-:W-:Y:S04]  /*27430*/  STL [R1+0xf60], R201 ;  /* 0x000f60c901007387 */ /* 0x000fe80000100800 */
[----:B------:R-:W-:Y:S04]  /*27440*/  STL [R1+0xf5c], R202 ;  /* 0x000f5cca01007387 */ /* 0x000fe80000100800 */
[----:B------:R-:W-:Y:S04]  /*27450*/  STL [R1+0xf58], R203 ;  /* 0x000f58cb01007387 */ /* 0x000fe80000100800 */
[----:B------:R-:W-:Y:S04]  /*27460*/  STL [R1+0xf74], R204 ;  /* 0x000f74cc01007387 */ /* 0x000fe80000100800 */
[----:B------:R-:W-:Y:S04]  /*27470*/  STL [R1+0xf70], R205 ;  /* 0x000f70cd01007387 */ /* 0x000fe80000100800 */
[----:B------:R-:W-:Y:S01]  /*27480*/  STL [R1+0xf6c], R206 ;  /* 0x000f6cce01007387 */ /* 0x000fe20000100800 */
[----:B---3--:R-:W-:Y:S03]  /*27490*/  HMMA.1688.F32.TF32 R208, R208, R36, R240 ;  /* 0x00000024d0d0723c */ /* 0x008fe600000810f0 */
[----:B------:R-:W-:Y:S04]  /*274a0*/  STL [R1+0xf68], R207 ;  /* 0x000f68cf01007387 */ /* 0x000fe80000100800 */
[----:B------:R-:W2:Y:S04]  /*274b0*/  LDL.LU R240, [R1+0x170] ;  /* 0x0001700001f07983 */ /* 0x000ea80000300800 */
[----:B------:R-:W2:Y:S04]  /*274c0*/  LDL.LU R241, [R1+0x174] ;  /* 0x0001740001f17983 */ /* 0x000ea80000300800 */
[----:B------:R-:W2:Y:S04]  /*274d0*/  LDL.LU R242, [R1+0x178] ;  /* 0x0001780001f27983 */ /* 0x000ea80000300800 */
[----:B------:R-:W2:Y:S01]  /*274e0*/  LDL.LU R243, [R1+0x17c] ;  /* 0x00017c0001f37983 */ /* 0x000ea20000300800 */
[C---:B------:R-:W-:Y:S08]  /*274f0*/  HMMA.1688.F32.TF32 R116, R144.reuse, R48, R116 ;  /* 0x000000309074723c */ /* 0x040ff00000081074 */
[C---:B------:R-:W-:Y:S08]  /*27500*/  HMMA.1688.F32.TF32 R120, R144.reuse, R44, R120 ;  /* 0x0000002c9078723c */ /* 0x040ff00000081078 */
[C---:B------:R-:W-:Y:S08]  /*27510*/  HMMA.1688.F32.TF32 R124, R144.reuse, R56, R124 ;  /* 0x00000038907c723c */ /* 0x040ff0000008107c */
[C---:B------:R-:W-:Y:S08]  /*27520*/  HMMA.1688.F32.TF32 R128, R144.reuse, R52, R128 ;  /* 0x000000349080723c */ /* 0x040ff00000081080 */
[C---:B------:R-:W-:Y:S08]  /*27530*/  HMMA.1688.F32.TF32 R132, R144.reuse, R64, R132 ;  /* 0x000000409084723c */ /* 0x040ff00000081084 */
[C---:B------:R-:W-:Y:S08]  /*27540*/  HMMA.1688.F32.TF32 R136, R144.reuse, R60, R136 ;  /* 0x0000003c9088723c */ /* 0x040ff00000081088 */
[C---:B------:R-:W-:Y:S01]  /*27550*/  HMMA.1688.F32.TF32 R140, R144.reuse, R40, R232 ;  /* 0x00000028908c723c */ /* 0x040fe200000810e8 */
[----:B------:R-:W-:Y:S07]  /*27560*/  STL [R1+0xf84], R208 ;  /* 0x000f84d001007387 */ /* 0x000fee0000100800 */
[----:B------:R-:W-:Y:S01]  /*27570*/  HMMA.1688.F32.TF32 R144, R144, R36, R228 ;  /* 0x000000249090723c */ /* 0x000fe200000810e4 */
[----:B------:R-:W-:Y:S04]  /*27580*/  LDS R228, [R2+0x10500] ;  /* 0x0105000002e47984 */ /* 0x000fe80000000800 */
[----:B------:R-:W-:Y:S04]  /*27590*/  LDS R230, [R2+0x12500] ;  /* 0x0125000002e67984 */ /* 0x000fe80000000800 */
[----:B------:R-:W-:Y:S04]  /*275a0*/  LDS R229, [R3+0x10500] ;  /* 0x0105000003e57984 */ /* 0x000fe80000000800 */
[----:B------:R-:W1:Y:S04]  /*275b0*/  LDS R231, [R3+0x12500] ;  /* 0x0125000003e77984 */ /* 0x000e680000000800 */
[----:B------:R-:W-:Y:S04]  /*275c0*/  STL [R1+0xf80], R209 ;  /* 0x000f80d101007387 */ /* 0x000fe80000100800 */
[----:B------:R-:W-:Y:S04]  /*275d0*/  STL [R1+0xf7c], R210 ;  /* 0x000f7cd201007387 */ /* 0x000fe80000100800 */
[----:B------:R-:W-:Y:S04]  /*275e0*/  STL [R1+0xf78], R211 ;  /* 0x000f78d301007387 */ /* 0x000fe80000100800 */
[----:B------:R-:W-:Y:S04]  /*275f0*/  LDS R232, [R2+0x10600] ;  /* 0x0106000002e87984 */ /* 0x000fe80000000800 */
[----:B------:R-:W-:Y:S04]  /*27600*/  LDS R234, [R2+0x12600] ;  /* 0x0126000002ea7984 */ /* 0x000fe80000000800 */
[----:B------:R-:W-:Y:S04]  /*27610*/  LDS R233, [R3+0x10600] ;  /* 0x0106000003e97984 */ /* 0x000fe80000000800 */
[----:B------:R-:W3:Y:S01]  /*27620*/  LDS R235, [R3+0x12600] ;  /* 0x0126000003eb7984 */ /* 0x000ee20000000800 */
[C---:B-1----:R-:W-:Y:S08]  /*27630*/  HMMA.1688.F32.TF32 R212, R228.reuse, R48, R212 ;  /* 0x00000030e4d4723c */ /* 0x042ff000000810d4 */
[C---:B------:R-:W-:Y:S11]  /*27640*/  HMMA.1688.F32.TF32 R20, R228.reuse, R52, R20 ;  /* 0x00000034e414723c */ /* 0x040ff60000081014 */
[----:B------:R-:W-:Y:S04]  /*27650*/  @!UPT UIADD3 URZ, URZ, URZ, URZ ;  /* 0x0000003f3f3ff290 */ /* 0x000fe8000fffe03f */
[----:B------:R-:W-:Y:S04]  /*27660*/  STL [R1+0xf8c], R214 ;  /* 0x000f8cd601007387 */ /* 0x000fe80000100800 */
[----:B------:R-:W-:Y:S04]  /*27670*/  STL [R1+0xf88], R215 ;  /* 0x000f88d701007387 */ /* 0x000fe80000100800 */
[----:B------:R-:W4:Y:S04]  /*27680*/  LDL.LU R188, [R1+0x150] ;  /* 0x0001500001bc7983 */ /* 0x000f280000300800 */
[----:B------:R-:W4:Y:S04]  /*27690*/  LDL.LU R189, [R1+0x154] ;  /* 0x0001540001bd7983 */ /* 0x000f280000300800 */
[----:B------:R-:W4:Y:S04]  /*276a0*/  LDL.LU R190, [R1+0x158] ;  /* 0x0001580001be7983 */ /* 0x000f280000300800 */
[----:B------:R-:W4:Y:S04]  /*276b0*/  LDL.LU R191, [R1+0x15c] ;  /* 0x00015c0001bf7983 */ /* 0x000f280000300800 */
[----:B------:R-:W5:Y:S04]  /*276c0*/  LDL.LU R192, [R1+0x140] ;  /* 0x0001400001c07983 */ /* 0x000f680000300800 */
[----:B------:R1:W-:Y:S04]  /*276d0*/  STL.64 [R1+0x10], R20 ;  /* 0x0000101401007387 */ /* 0x0003e80000100a00 */
[----:B------:R1:W-:Y:S04]  /*276e0*/  STL.64 [R1+0x18], R22 ;  /* 0x0000181601007387 */ /* 0x0003e80000100a00 */
[----:B------:R-:W5:Y:S04]  /*276f0*/  LDL.LU R193, [R1+0x144] ;  /* 0x0001440001c17983 */ /* 0x000f680000300800 */
[----:B------:R-:W5:Y:S04]  /*27700*/  LDL.LU R194, [R1+0x148] ;  /* 0x0001480001c27983 */ /* 0x000f680000300800 */
[----:B------:R-:W5:Y:S04]  /*27710*/  LDL.LU R195, [R1+0x14c] ;  /* 0x00014c0001c37983 */ /* 0x000f680000300800 */
        /* <DEDUP_REMOVED lines=12> */
[----:B-1----:R-:W3:Y:S04]  /*277e0*/  LDL.LU R20, [R1+0x100] ;  /* 0x0001000001147983 */ /* 0x002ee80000300800 */
[----:B------:R-:W3:Y:S04]  /*277f0*/  LDL.LU R21, [R1+0x104] ;  /* 0x0001040001157983 */ /* 0x000ee80000300800 */
[----:B------:R-:W3:Y:S04]  /*27800*/  LDL.LU R22, [R1+0x108] ;  /* 0x0001080001167983 */ /* 0x000ee80000300800 */
[----:B------:R-:W3:Y:S01]  /*27810*/  LDL.LU R23, [R1+0x10c] ;  /* 0x00010c0001177983 */ /* 0x000ee20000300800 */
[C---:B--2---:R-:W-:Y:S03]  /*27820*/  HMMA.1688.F32.TF32 R176, R228.reuse, R64, R240 ;  /* 0x00000040e4b0723c */ /* 0x044fe600000810f0 */
[----:B------:R-:W2:Y:S04]  /*27830*/  LDL.LU R240, [R1] ;  /* 0x0000000001f07983 */ /* 0x000ea80000300800 */
[----:B------:R-:W2:Y:S04]  /*27840*/  LDL.LU R241, [R1+0x4] ;  /* 0x0000040001f17983 */ /* 0x000ea80000300800 */
[----:B------:R-:W2:Y:S04]  /*27850*/  LDL.LU R242, [R1+0x8] ;  /* 0x0000080001f27983 */ /* 0x000ea80000300800 */
[----:B------:R-:W2:Y:S01]  /*27860*/  LDL.LU R243, [R1+0xc] ;  /* 0x00000c0001f37983 */ /* 0x000ea20000300800 */
[C---:B----4-:R-:W-:Y:S11]  /*27870*/  HMMA.1688.F32.TF32 R204, R228.reuse, R60, R188 ;  /* 0x0000003ce4cc723c */ /* 0x050ff600000810bc */
[----:B------:R-:W-:Y:S11]  /*27880*/  @!UPT UIADD3 URZ, URZ, URZ, URZ ;  /* 0x0000003f3f3ff290 */ /* 0x000ff6000fffe03f */
[----:B------:R-:W-:Y:S02]  /*27890*/  @!UPT UIADD3 URZ, URZ, URZ, URZ ;  /* 0x0000003f3f3ff290 */ /* 0x000fe4000fffe03f */
[----:B------:R-:W-:Y:S01]  /*278a0*/  IMAD.MOV.U32 R188, RZ, RZ, R204 ;  /* 0x000000ffffbc7224 */ /* 0x000fe200078e00cc */
[----:B------:R-:W-:Y:S01]  /*278b0*/  MOV R189, R205 ;  /* 0x000000cd00bd7202 */ /* 0x000fe20000000f00 */
[----:B------:R-:W-:Y:S02]  /*278c0*/  IMAD.MOV.U32 R184, RZ, RZ, R206 ;  /* 0x000000ffffb87224 */ /* 0x000fe400078e00ce */
[----:B------:R-:W-:Y:S02]  /*278d0*/  IMAD.MOV.U32 R185, RZ, RZ, R207 ;  /* 0x000000ffffb97224 */ /* 0x000fe400078e00cf */
[C---:B-----5:R-:W-:Y:S11]  /*278e0*/  HMMA.1688.F32.TF32 R204, R228.reuse, R40, R192 ;  /* 0x00000028e4cc723c */ /* 0x060ff600000810c0 */
[----:B------:R-:W-:Y:S11]  /*278f0*/  @!UPT UIADD3 URZ, URZ, URZ, URZ ;  /* 0x0000003f3f3ff290 */ /* 0x000ff6000fffe03f */
[----:B------:R-:W-:Y:S02]  /*27900*/  @!UPT UIADD3 URZ, URZ, URZ, URZ ;  /* 0x0000003f3f3ff290 */ /* 0x000fe4000fffe03f */
[----:B------:R-:W-:Y:S01]  /*27910*/  MOV R192, R204 ;  /* 0x000000cc00c07202 */ /* 0x000fe20000000f00 */
[----:B------:R-:W-:Y:S01]  /*27920*/  IMAD.MOV.U32 R193, RZ, RZ, R205 ;  /* 0x000000ffffc17224 */ /* 0x000fe200078e00cd */
[----:B------:R-:W-:Y:S01]  /*27930*/  MOV R195, R207 ;  /* 0x000000cf00c37202 */ /* 0x000fe20000000f00 */
[----:B------:R-:W-:Y:S02]  /*27940*/  IMAD.MOV.U32 R194, RZ, RZ, R206 ;  /* 0x000000ffffc27224 */ /* 0x000fe400078e00ce */
[----:B---3--:R-:W-:Y:S08]  /*27950*/  HMMA.1688.F32.TF32 R204, R228, R36, R196 ;  /* 0x00000024e4cc723c */ /* 0x008ff000000810c4 */
[----:B------:R-:W-:Y:S11]  /*27960*/  HMMA.1688.F32.TF32 R20, R232, R56, R20 ;  /* 0x00000038e814723c */ /* 0x000ff60000081014 */
[----:B------:R-:W-:Y:S05]  /*27970*/  @!UPT UIADD3 URZ, URZ, URZ, URZ ;  /* 0x0000003f3f3ff290 */ /* 0x000fea000fffe03f */
[----:B------:R-:W-:Y:S01]  /*27980*/  IMAD.MOV.U32 R196, RZ, RZ, R204 ;  /* 0x000000ffffc47224 */ /* 0x000fe200078e00cc */
[----:B------:R-:W-:Y:S01]  /*27990*/  MOV R198, R206 ;  /* 0x000000ce00c67202 */ /* 0x000fe20000000f00 */
[----:B------:R-:W-:Y:S02]  /*279a0*/  IMAD.MOV.U32 R197, RZ, RZ, R205 ;  /* 0x000000ffffc57224 */ /* 0x000fe400078e00cd */
[----:B------:R-:W-:-:S04]  /*279b0*/  IMAD.MOV.U32 R199, RZ, RZ, R207 ;  /* 0x000000ffffc77224 */ /* 0x000fc800078e00cf */
        /* <DEDUP_REMOVED lines=9> */
[----:B------:R-:W-:Y:S01]  /*27a50*/  IMAD.MOV.U32 R210, RZ, RZ, R22 ;  /* 0x000000ffffd27224 */ /* 0x000fe200078e0016 */
[----:B------:R-:W-:Y:S01]  /*27a60*/  MOV R20, R248 ;  /* 0x000000f800147202 */ /* 0x000fe20000000f00 */
[----:B------:R-:W-:Y:S01]  /*27a70*/  IMAD.MOV.U32 R21, RZ, RZ, R249 ;  /* 0x000000ffff157224 */ /* 0x000fe200078e00f9 */
[----:B------:R-:W2:Y:S01]  /*27a80*/  LDL.LU R248, [R1+0xfd4] ;  /* 0x000fd40001f87983 */ /* 0x000ea20000300800 */
[----:B------:R-:W-:Y:S01]  /*27a90*/  IMAD.MOV.U32 R211, RZ, RZ, R23 ;  /* 0x000000ffffd37224 */ /* 0x000fe200078e0017 */
[----:B------:R-:W-:Y:S01]  /*27aa0*/  MOV R23, R251 ;  /* 0x000000fb00177202 */ /* 0x000fe20000000f00 */
[----:B------:R-:W-:Y:S01]  /*27ab0*/  IMAD.MOV.U32 R22, RZ, RZ, R250 ;  /* 0x000000ffff167224 */ /* 0x000fe200078e00fa */
[----:B------:R-:W2:Y:S04]  /*27ac0*/  LDL.LU R249, [R1+0xfd0] ;  /* 0x000fd00001f97983 */ /* 0x000ea80000300800 */
[----:B------:R-:W2:Y:S04]  /*27ad0*/  LDL.LU R250, [R1+0xfcc] ;  /* 0x000fcc0001fa7983 */ /* 0x000ea80000300800 */
[----:B------:R-:W2:Y:S01]  /*27ae0*/  LDL.LU R251, [R1+0xfc8] ;  /* 0x000fc80001fb7983 */ /* 0x000ea20000300800 */
[C---:B------:R-:W-:Y:S08]  /*27af0*/  HMMA.1688.F32.TF32 R200, R232.reuse, R48, R200 ;  /* 0x00000030e8c8723c */ /* 0x040ff000000810c8 */
[----:B------:R-:W-:Y:S01]  /*27b00*/  HMMA.1688.F32.TF32 R24, R232, R44, R24 ;  /* 0x0000002ce818723c */ /* 0x000fe20000081018 */
[----:B------:R-:W-:Y:S01]  /*27b10*/  IMAD.MOV.U32 R180, RZ, RZ, R177 ;  /* 0x000000ffffb47224 */ /* 0x000fe200078e00b1 */
[----:B------:R-:W-:Y:S01]  /*27b20*/  MOV R181, R178 ;  /* 0x000000b200b57202 */ /* 0x000fe20000000f00 */
[----:B------:R-:W-:-:S02]  /*27b30*/  IMAD.MOV.U32 R186, RZ, RZ, R176 ;  /* 0x000000ffffba7224 */ /* 0x000fc400078e00b0 */
[----:B------:R-:W-:-:S11]  /*27b40*/  IMAD.MOV.U32 R176, RZ, RZ, R179 ;  /* 0x000000ffffb07224 */ /* 0x000fd600078e00b3 */
[----:B------:R-:W-:Y:S01]  /*27b50*/  IMAD.MOV.U32 R177, RZ, RZ, R200 ;  /* 0x000000ffffb17224 */ /* 0x000fe200078e00c8 */
[----:B------:R-:W-:Y:S01]  /*27b60*/  MOV R178, R201 ;  /* 0x000000c900b27202 */ /* 0x000fe20000000f00 */
[----:B------:R-:W-:Y:S02]  /*27b70*/  IMAD.MOV.U32 R179, RZ, RZ, R202 ;  /* 0x000000ffffb37224 */ /* 0x000fe400078e00ca */
[----:B------:R-:W-:-:S04]  /*27b80*/  IMAD.MOV.U32 R182, RZ, RZ, R203 ;  /* 0x000000ffffb67224 */ /* 0x000fc800078e00cb */
[----:B------:R-:W-:Y:S01]  /*27b90*/  MOV R200, R24 ;  /* 0x0000001800c87202 */ /* 0x000fe20000000f00 */
[----:B------:R-:W-:Y:S01]  /*27ba0*/  IMAD.MOV.U32 R201, RZ, RZ, R25 ;  /* 0x000000ffffc97224 */ /* 0x000fe200078e0019 */
[----:B------:R-:W3:Y:S01]  /*27bb0*/  LDL.LU R24, [R1+0x300] ;  /* 0x0003000001187983 */ /* 0x000ee20000300800 */
[----:B------:R-:W-:Y:S01]  /*27bc0*/  IMAD.MOV.U32 R202, RZ, RZ, R26 ;  /* 0x000000ffffca7224 */ /* 0x000fe200078e001a */
[----:B------:R-:W-:Y:S02]  /*27bd0*/  MOV R203, R27 ;  /* 0x0000001b00cb7202 */ /* 0x000fe40000000f00 */
[----:B------:R-:W3:Y:S04]  /*27be0*/  LDL.LU R25, [R1+0x304] ;  /* 0x0003040001197983 */ /* 0x000ee80000300800 */
[----:B------:R-:W3:Y:S04]  /*27bf0*/  LDL.LU R26, [R1+0x308] ;  /* 0x00030800011a7983 */ /* 0x000ee80000300800 */
[----:B------:R-:W3:Y:S01]  /*27c00*/  LDL.LU R27, [R1+0x30c] ;  /* 0x00030c00011b7983 */ /* 0x000ee20000300800 */
[C---:B------:R-:W-:Y:S08]  /*27c10*/  HMMA.1688.F32.TF32 R216, R228.reuse, R44, R216 ;  /* 0x0000002ce4d8723c */ /* 0x040ff000000810d8 */
[----:B------:R-:W-:Y:S01]  /*27c20*/  HMMA.1688.F32.TF32 R220, R228, R56, R220 ;  /* 0x00000038e4dc723c */ /* 0x000fe200000810dc */
[----:B------:R-:W-:Y:S01]  /*27c30*/  IMAD.MOV.U32 R240, RZ, RZ, R238 ;  /* 0x000000fffff07224 */ /* 0x000fe200078e00ee */
[----:B------:R-:W-:Y:S01]  /*27c40*/  MOV R242, R252 ;  /* 0x000000fc00f27202 */ /* 0x000fe20000000f00 */
[----:B------:R-:W-:Y:S01]  /*27c50*/  IMAD.MOV.U32 R241, RZ, RZ, R239 ;  /* 0x000000fffff17224 */ /* 0x000fe200078e00ef */
[----:B------:R-:W4:Y:S01]  /*27c60*/  LDL.LU R238, [R1+0xfc4] ;  /* 0x000fc40001ee7983 */ /* 0x000f220000300800 */
[----:B------:R-:W-:-:S03]  /*27c70*/  IMAD.MOV.U32 R243, RZ, RZ, R0 ;  /* 0x000000fffff37224 */ /* 0x000fc600078e0000 */
[----:B------:R-:W4:Y:S01]  /*27c80*/  LDL.LU R239, [R1+0xfc0] ;  /* 0x000fc00001ef7983 */ /* 0x000f220000300800 */
[C---:B--2---:R-:W-:Y:S11]  /*27c90*/  HMMA.1688.F32.TF32 R228, R232.reuse, R64, R248 ;  /* 0x00000040e8e4723c */ /* 0x044ff600000810f8 */
[----:B------:R-:W-:Y:S11]  /*27ca0*/  @!UPT UIADD3 URZ, URZ, URZ, URZ ;  /* 0x0000003f3f3ff290 */ /* 0x000ff6000fffe03f */
[----:B------:R-:W-:Y:S02]  /*27cb0*/  @!UPT UIADD3 URZ, URZ, URZ, URZ ;  /* 0x0000003f3f3ff290 */ /* 0x000fe4000fffe03f */
[----:B------:R-:W-:Y:S01]  /*27cc0*/  IMAD.MOV.U32 R183, RZ, RZ, R228 ;  /* 0x000000ffffb77224 */ /* 0x000fe200078e00e4 */
[----:B------:R-:W-:Y:S01]  /*27cd0*/  MOV R187, R229 ;  /* 0x000000e500bb7202 */ /* 0x000fe20000000f00 */
[----:B------:R-:W-:Y:S02]  /*27ce0*/  IMAD.MOV.U32 R190, RZ, RZ, R230 ;  /* 0x000000ffffbe7224 */ /* 0x000fe400078e00e6 */
[----:B------:R-:W-:Y:S02]  /*27cf0*/  IMAD.MOV.U32 R191, RZ, RZ, R231 ;  /* 0x000000ffffbf7224 */ /* 0x000fe400078e00e7 */
[C---:B------:R-:W-:Y:S08]  /*27d00*/  HMMA.1688.F32.TF32 R228, R232.reuse, R60, R244 ;  /* 0x0000003ce8e4723c */ /* 0x040ff000000810f4 */
[----:B------:R-:W-:Y:S01]  /*27d10*/  HMMA.1688.F32.TF32 R244, R232, R36, R224 ;  /* 0x00000024e8f4723c */ /* 0x000fe200000810e0 */
[----:B------:R-:W-:Y:S04]  /*27d20*/  LDS R224, [R2+0x10700] ;  /* 0x0107000002e07984 */ /* 0x000fe80000000800 */
[----:B------:R-:W-:Y:S04]  /*27d30*/  LDS R226, [R2+0x12700] ;  /* 0x0127000002e27984 */ /* 0x000fe80000000800 */
[----:B------:R-:W-:Y:S04]  /*27d40*/  LDS R225, [R3+0x10700] ;  /* 0x0107000003e17984 */ /* 0x000fe80000000800 */
[----:B------:R-:W3:Y:S02]  /*27d50*/  LDS R227, [R3+0x12700] ;  /* 0x0127000003e37984 */ /* 0x000ee40000000800 */
[C---:B---3--:R-:W-:Y:S08]  /*27d60*/  HMMA.1688.F32.TF32 R24, R224.reuse, R48, R24 ;  /* 0x00000030e018723c */ /* 0x048ff00000081018 */
[C---:B------:R-:W-:Y:S08]  /*27d70*/  HMMA.1688.F32.TF32 R20, R224.reuse, R44, R20 ;  /* 0x0000002ce014723c */ /* 0x040ff00000081014 */
[----:B------:R-:W-:Y:S07]  /*27d80*/  HMMA.1688.F32.TF32 R240, R224, R56, R240 ;  /* 0x00000038e0f0723c */ /* 0x000fee00000810f0 */
[----:B------:R-:W-:Y:S04]  /*27d90*/  STL.64 [R1+0x2c0], R24 ;  /* 0x0002c01801007387 */ /* 0x000fe80000100a00 */
[----:B------:R1:W-:Y:S04]  /*27da0*/  STL.64 [R1+0x2c8], R26 ;  /* 0x0002c81a01007387 */ /* 0x0003e80000100a00 */
[----:B-1----:R-:W2:Y:S04]  /*27db0*/  LDL.LU.64 R26, [R1+0xfb8] ;  /* 0x000fb800011a7983 */ /* 0x002ea80000300a00 */
[----:B------:R-:W2:Y:S04]  /*27dc0*/  LDL.LU.64 R24, [R1+0xfb0] ;  /* 0x000fb00001187983 */ /* 0x000ea80000300a00 */
        /* <DEDUP_REMOVED lines=9> */
[----:B------:R-:W-:Y:S01]  /*27e60*/  IMAD.MOV.U32 R0, RZ, RZ, R228 ;  /* 0x000000ffff007224 */ /* 0x000fe200078e00e4 */
[----:B------:R-:W-:Y:S01]  /*27e70*/  MOV R215, R231 ;  /* 0x000000e700d77202 */ /* 0x000fe20000000f00 */
[----:B------:R-:W-:Y:S01]  /*27e80*/  IMAD.MOV.U32 R214, RZ, RZ, R230 ;  /* 0x000000ffffd67224 */ /* 0x000fe200078e00e6 */
[----:B------:R-:W-:Y:S04]  /*27e90*/  LDS R228, [R2+0x14000] ;  /* 0x0140000002e47984 */ /* 0x000fe80000000800 */
[----:B------:R-:W-:Y:S04]  /*27ea0*/  LDS R230, [R2+0x16000] ;  /* 0x0160000002e67984 */ /* 0x000fe80000000800 */
[----:B------:R-:W-:Y:S04]  /*27eb0*/  LDS R229, [R3+0x14000] ;  /* 0x0140000003e57984 */ /* 0x000fe80000000800 */
[----:B------:R-:W1:Y:S02]  /*27ec0*/  LDS R231, [R3+0x16000] ;  /* 0x0160000003e77984 */ /* 0x000e640000000800 */
[----:B-1----:R-:W-:Y:S11]  /*27ed0*/  HMMA.1688.F32.TF32 R4, R228, R50, R4 ;  /* 0x00000032e404723c */ /* 0x002ff60000081004 */
[----:B------:R-:W-:Y:S11]  /*27ee0*/  @!UPT UIADD3 URZ, URZ, URZ, URZ ;  /* 0x0000003f3f3ff290 */ /* 0x000ff6000fffe03f */
[----:B------:R-:W-:Y:S02]  /*27ef0*/  @!UPT UIADD3 URZ, URZ, URZ, URZ ;  /* 0x0000003f3f3ff290 */ /* 0x000fe4000fffe03f */
[----:B------:R-:W-:Y:S01]  /*27f00*/  MOV R57, R4 ;  /* 0x0000000400397202 */ /* 0x000fe20000000f00 */
[----:B------:R-:W-:Y:S01]  /*27f10*/  IMAD.MOV.U32 R56, RZ, RZ, R5 ;  /* 0x000000ffff387224 */ /* 0x000fe200078e0005 */
[----:B----4-:R-:W-:Y:S01]  /*27f20*/  HMMA.1688.F32.TF32 R248, R232, R40, R236 ;  /* 0x00000028e8f8723c */ /* 0x010fe200000810ec */
[----:B------:R-:W-:Y:S04]  /*27f30*/  LDS R232, [R2+0x14100] ;  /* 0x0141000002e87984 */ /* 0x000fe80000000800 */
[----:B------:R-:W-:Y:S04]  /*27f40*/  LDS R234, [R2+0x16100] ;  /* 0x0161000002ea7984 */ /* 0x000fe80000000800 */
[----:B------:R-:W-:Y:S04]  /*27f50*/  LDS R233, [R3+0x14100] ;  /* 0x0141000003e97984 */ /* 0x000fe80000000800 */
[----:B------:R-:W1:Y:S04]  /*27f60*/  LDS R235, [R3+0x16100] ;  /* 0x0161000003eb7984 */ /* 0x000e680000000800 */
[----:B------:R-:W-:Y:S04]  /*27f70*/  LDS R236, [R2+0x14200] ;  /* 0x0142000002ec7984 */ /* 0x000fe80000000800 */
[----:B------:R-:W-:Y:S04]  /*27f80*/  LDS R238, [R2+0x16200] ;  /* 0x0162000002ee7984 */ /* 0x000fe80000000800 */
[----:B------:R-:W-:Y:S04]  /*27f90*/  LDS R237, [R3+0x14200] ;  /* 0x0142000003ed7984 */ /* 0x000fe80000000800 */
[----:B------:R-:W4:Y:S01]  /*27fa0*/  LDS R239, [R3+0x16200] ;  /* 0x0162000003ef7984 */ /* 0x000f220000000800 */
[C---:B--2---:R-:W-:Y:S08]  /*27fb0*/  HMMA.1688.F32.TF32 R24, R224.reuse, R60, R24 ;  /* 0x0000003ce018723c */ /* 0x044ff00000081018 */
[----:B-----5:R-:W-:Y:S07]  /*27fc0*/  HMMA.1688.F32.TF32 R240, R224, R52, R240 ;  /* 0x00000034e0f0723c */ /* 0x020fee00000810f0 */
[----:B------:R-:W-:Y:S01]  /*27fd0*/  IMAD.MOV.U32 R53, RZ, RZ, R6 ;  /* 0x000000ffff357224 */ /* 0x000fe200078e0006 */
[----:B------:R-:W-:-:S02]  /*27fe0*/  MOV R52, R7 ;  /* 0x0000000700347202 */ /* 0x000fc40000000f00 */
[----:B------:R-:W-:Y:S11]  /*27ff0*/  HMMA.1688.F32.TF32 R4, R228, R46, R8 ;  /* 0x0000002ee404723c */ /* 0x000ff60000081008 */
[----:B------:R-:W-:Y:S02]  /*28000*/  @!UPT UIADD3 URZ, URZ, URZ, URZ ;  /* 0x0000003f3f3ff290 */ /* 0x000fe4000fffe03f */
[----:B------:R-:W-:Y:S04]  /*28010*/  STL.64 [R1+0x2a0], R240 ;  /* 0x0002a0f001007387 */ /* 0x000fe80000100a00 */
[----:B------:R3:W-:Y:S02]  /*28020*/  STL.64 [R1+0x2a8], R242 ;  /* 0x0002a8f201007387 */ /* 0x0007e40000100a00 */
[C---:B---3--:R-:W-:Y:S08]  /*28030*/  HMMA.1688.F32.TF32 R240, R224.reuse, R64, R20 ;  /* 0x00000040e0f0723c */ /* 0x048ff00000081014 */
[----:B------:R-:W-:Y:S11]  /*28040*/  HMMA.1688.F32.TF32 R20, R224, R40, R28 ;  /* 0x00000028e014723c */ /* 0x000ff6000008101c */
[----:B------:R-:W-:Y:S04]  /*28050*/  @!UPT UIADD3 URZ, URZ, URZ, URZ ;  /* 0x0000003f3f3ff290 */ /* 0x000fe8000fffe03f */
[----:B------:R-:W-:Y:S04]  /*28060*/  STL.64 [R1+0x290], R240 ;  /* 0x000290f001007387 */ /* 0x000fe80000100a00 */
[----:B------:R-:W-:Y:S05]  /*28070*/  STL.64 [R1+0x298], R242 ;  /* 0x000298f201007387 */ /* 0x000fea0000100a00 */
[----:B------:R-:W-:Y:S01]  /*28080*/  IMAD.MOV.U32 R65, RZ, RZ, R20 ;  /* 0x000000ffff417224 */ /* 0x000fe200078e0014 */
[----:B------:R-:W-:Y:S01]  /*28090*/  MOV R61, R22 ;  /* 0x00000016003d7202 */ /* 0x000fe20000000f00 */
[----:B------:R-:W-:-:S02]  /*280a0*/  IMAD.MOV.U32 R64, RZ, RZ, R21 ;  /* 0x000000ffff407224 */ /* 0x000fc400078e0015 */
[----:B------:R-:W-:Y:S02]  /*280b0*/  IMAD.MOV.U32 R60, RZ, RZ, R23 ;  /* 0x000000ffff3c7224 */ /* 0x000fe400078e0017 */
[----:B------:R-:W-:Y:S01]  /*280c0*/  HMMA.1688.F32.TF32 R20, R224, R36, R32 ;  /* 0x00000024e014723c */ /* 0x000fe20000081020 */
[----:B------:R-:W-:Y:S04]  /*280d0*/  STL.64 [R1+0x280], R24 ;  /* 0x0002801801007387 */ /* 0x000fe80000100a00 */
[----:B------:R-:W-:Y:S04]  /*280e0*/  STL.64 [R1+0x288], R26 ;  /* 0x0002881a01007387 */ /* 0x000fe80000100a00 */
[----:B------:R2:W-:Y:S04]  /*280f0*/  STL [R1+0xee4], R60 ;  /* 0x000ee43c01007387 */ /* 0x0005e80000100800 */
[----:B------:R3:W-:Y:S04]  /*28100*/  STL [R1+0xee0], R61 ;  /* 0x000ee03d01007387 */ /* 0x0007e80000100800 */
[----:B------:R5:W-:Y:S01]  /*28110*/  STL [R1+0xedc], R64 ;  /* 0x000edc4001007387 */ /* 0x000be20000100800 */
[----:B--2---:R-:W-:-:S03]  /*28120*/  IMAD.MOV.U32 R60, RZ, RZ, R4 ;  /* 0x000000ffff3c7224 */ /* 0x004fc600078e0004 */
[----:B------:R2:W-:Y:S01]  /*28130*/  STL [R1+0xed8], R65 ;  /* 0x000ed84101007387 */ /* 0x0005e20000100800 */
[----:B---3--:R-:W-:Y:S01]  /*28140*/  IMAD.MOV.U32 R61, RZ, RZ, R5 ;  /* 0x000000ffff3d7224 */ /* 0x008fe200078e0005 */
[----:B-----5:R-:W-:Y:S01]  /*28150*/  MOV R64, R6 ;  /* 0x0000000600407202 */ /* 0x020fe20000000f00 */
[----:B--2---:R-:W-:Y:S02]  /*28160*/  IMAD.MOV.U32 R65, RZ, RZ, R7 ;  /* 0x000000ffff417224 */ /* 0x004fe400078e0007 */
[C---:B------:R-:W-:Y:S01]  /*28170*/  HMMA.1688.F32.TF32 R4, R228.reuse, R58, R12 ;  /* 0x0000003ae404723c */ /* 0x040fe2000008100c */
[----:B------:R-:W-:Y:S01]  /*28180*/  IMAD.MOV.U32 R44, RZ, RZ, R23 ;  /* 0x000000ffff2c7224 */ /* 0x000fe200078e0017 */
[----:B------:R-:W-:Y:S01]  /*28190*/  MOV R48, R21 ;  /* 0x0000001500307202 */ /* 0x000fe20000000f00 */
[----:B------:R-:W-:Y:S02]  /*281a0*/  IMAD.MOV.U32 R45, RZ, RZ, R22 ;  /* 0x000000ffff2d7224 */ /* 0x000fe400078e0016 */
[----:B------:R-:W-:Y:S01]  /*281b0*/  IMAD.MOV.U32 R49, RZ, RZ, R20 ;  /* 0x000000ffff317224 */ /* 0x000fe200078e0014 */
[----:B------:R2:W-:Y:S04]  /*281c0*/  STL [R1+0xef4], R44 ;  /* 0x000ef42c01007387 */ /* 0x0005e80000100800 */
[----:B------:R3:W-:Y:S04]  /*281d0*/  STL [R1+0xef0], R45 ;  /* 0x000ef02d01007387 */ /* 0x0007e80000100800 */
[----:B------:R5:W-:Y:S04]  /*281e0*/  STL [R1+0xeec], R48 ;  /* 0x000eec3001007387 */ /* 0x000be80000100800 */
[----:B------:R1:W-:Y:S01]  /*281f0*/  STL [R1+0xee8], R49 ;  /* 0x000ee83101007387 */ /* 0x0003e20000100800 */
[C---:B------:R-:W-:Y:S08]  /*28200*/  HMMA.1688.F32.TF32 R12, R228.reuse, R62, R72 ;  /* 0x0000003ee40c723c */ /* 0x040ff00000081048 */
[----:B------:R-:W-:Y:S01]  /*28210*/  HMMA.1688.F32.TF32 R8, R228, R42, R76 ;  /* 0x0000002ae408723c */ /* 0x000fe2000008104c */
[----:B--2---:R-:W-:Y:S01]  /*28220*/  IMAD.MOV.U32 R44, RZ, RZ, R4 ;  /* 0x000000ffff2c7224 */ /* 0x004fe200078e0004 */
[----:B---3--:R-:W-:Y:S01]  /*28230*/  MOV R45, R5 ;  /* 0x00000005002d7202 */ /* 0x008fe20000000f00 */
[----:B-----5:R-:W-:-:S05]  /*28240*/  IMAD.MOV.U32 R48, RZ, RZ, R6 ;  /* 0x000000ffff307224 */ /* 0x020fca00078e0006 */
[----:B-1----:R-:W-:Y:S01]  /*28250*/  HMMA.1688.F32.TF32 R224, R232, R54, R96 ;  /* 0x00000036e8e0723c */ /* 0x002fe20000081060 */
[----:B------:R-:W-:-:S07]  /*28260*/  IMAD.MOV.U32 R49, RZ, RZ, R7 ;  /* 0x000000ffff317224 */ /* 0x000fce00078e0007 */
[----:B----4-:R-:W-:Y:S01]  /*28270*/  HMMA.1688.F32.TF32 R240, R236, R66, R132 ;  /* 0x00000042ecf0723c */ /* 0x010fe20000081084 */
[----:B------:R-:W-:Y:S01]  /*28280*/  IMAD.MOV.U32 R27, RZ, RZ, R252 ;  /* 0x000000ffff1b7224 */ /* 0x000fe200078e00fc */
[----:B------:R-:W-:Y:S01]  /*28290*/  MOV R26, R0 ;  /* 0x00000000001a7202 */ /* 0x000fe20000000f00 */
[----:B------:R-:W-:Y:S01]  /*282a0*/  IMAD.MOV.U32 R33, RZ, RZ, R205 ;  /* 0x000000ffff217224 */ /* 0x000fe200078e00cd */
[----:B------:R-:W-:Y:S01]  /*282b0*/  MOV R32, R204 ;  /* 0x000000cc00207202 */ /* 0x000fe20000000f00 */
[----:B------:R-:W-:Y:S01]  /*282c0*/  IMAD.MOV.U32 R34, RZ, RZ, R206 ;  /* 0x000000ffff227224 */ /* 0x000fe200078e00ce */
[----:B------:R-:W-:Y:S01]  /*282d0*/  MOV R35, R207 ;  /* 0x000000cf00237202 */ /* 0x000fe20000000f00 */
[----:B------:R-:W-:Y:S01]  /*282e0*/  IMAD.MOV.U32 R28, RZ, RZ, R200 ;  /* 0x000000ffff1c7224 */ /* 0x000fe200078e00c8 */
[----:B------:R-:W-:Y:S01]  /*282f0*/  HMMA.1688.F32.TF32 R4, R228, R54, R16 ;  /* 0x00000036e404723c */ /* 0x000fe20000081010 */
[----:B------:R-:W-:Y:S01]  /*28300*/  IMAD.MOV.U32 R29, RZ, RZ, R201 ;  /* 0x000000ffff1d7224 */ /* 0x000fe200078e00c9 */
[----:B------:R-:W-:Y:S01]  /*28310*/  MOV R30, R202 ;  /* 0x000000ca001e7202 */ /* 0x000fe20000000f00 */
[----:B------:R-:W-:Y:S01]  /*28320*/  IMAD.MOV.U32 R31, RZ, RZ, R203 ;  /* 0x000000ffff1f7224 */ /* 0x000fe200078e00cb */
[----:B------:R-:W-:Y:S01]  /*28330*/  MOV R24, R177 ;  /* 0x000000b100187202 */ /* 0x000fe20000000f00 */
[----:B------:R-:W-:Y:S01]  /*28340*/  IMAD.MOV.U32 R25, RZ, RZ, R178 ;  /* 0x000000ffff197224 */ /* 0x000fe200078e00b2 */
[----:B------:R-:W-:Y:S04]  /*28350*/  LDS R20, [R2+0x14500] ;  /* 0x0145000002147984 */ /* 0x000fe80000000800 */
[----:B------:R-:W-:Y:S04]  /*28360*/  LDS R22, [R2+0x16500] ;  /* 0x0165000002167984 */ /* 0x000fe80000000800 */
[----:B------:R-:W-:Y:S04]  /*28370*/  LDS R21, [R3+0x14500] ;  /* 0x0145000003157984 */ /* 0x000fe80000000800 */
[----:B------:R-:W1:Y:S06]  /*28380*/  LDS R23, [R3+0x16500] ;  /* 0x0165000003177984 */ /* 0x000e6c0000000800 */
[----:B------:R-:W-:Y:S01]  /*28390*/  MOV R41, R4 ;  /* 0x0000000400297202 */ /* 0x000fe20000000f00 */
[----:B------:R-:W-:Y:S01]  /*283a0*/  IMAD.MOV.U32 R40, RZ, RZ, R5 ;  /* 0x000000ffff287224 */ /* 0x000fe200078e0005 */
[----:B------:R-:W-:Y:S01]  /*283b0*/  MOV R36, R7 ;  /* 0x0000000700247202 */ /* 0x000fe20000000f00 */
[----:B------:R-:W-:-:S02]  /*283c0*/  IMAD.MOV.U32 R37, RZ, RZ, R6 ;  /* 0x000000ffff257224 */ /* 0x000fc400078e0006 */
[C---:B------:R-:W-:Y:S11]  /*283d0*/  HMMA.1688.F32.TF32 R4, R228.reuse, R66, R68 ;  /* 0x00000042e404723c */ /* 0x040ff60000081044 */
[----:B------:R-:W-:Y:S11]  /*283e0*/  @!UPT UIADD3 URZ, URZ, URZ, URZ ;  /* 0x0000003f3f3ff290 */ /* 0x000ff6000fffe03f */
[----:B------:R-:W-:Y:S01]  /*283f0*/  @!UPT UIADD3 URZ, URZ, URZ, URZ ;  /* 0x0000003f3f3ff290 */ /* 0x000fe2000fffe03f */
[----:B------:R-:W-:Y:S04]  /*28400*/  STL.64 [R1+0x190], R4 ;  /* 0x0001900401007387 */ /* 0x000fe80000100a00 */
[----:B------:R2:W-:Y:S02]  /*28410*/  STL.64 [R1+0x198], R6 ;  /* 0x0001980601007387 */ /* 0x0005e40000100a00 */
[----:B--2---:R-:W-:Y:S02]  /*28420*/  HMMA.1688.F32.TF32 R4, R228, R38, R80 ;  /* 0x00000026e404723c */ /* 0x004fe40000081050 */
[----:B------:R-:W-:Y:S04]  /*28430*/  STL.64 [R1+0x180], R12 ;  /* 0x0001800c01007387 */ /* 0x000fe80000100a00 */
[----:B------:R2:W-:Y:S04]  /*28440*/  STL.64 [R1+0x188], R14 ;  /* 0x0001880e01007387 */ /* 0x0005e80000100a00 */
[----:B------:R-:W-:Y:S04]  /*28450*/  STL.64 [R1+0x170], R8 ;  /* 0x0001700801007387 */ /* 0x000fe80000100a00 */
[----:B------:R3:W-:Y:S01]  /*28460*/  STL.64 [R1+0x178], R10 ;  /* 0x0001780a01007387 */ /* 0x0007e20000100a00 */
[----:B--2---:R-:W-:Y:S08]  /*28470*/  HMMA.1688.F32.TF32 R12, R232, R50, R84 ;  /* 0x00000032e80c723c */ /* 0x004ff00000081054 */
[----:B------:R-:W-:Y:S01]  /*28480*/  HMMA.1688.F32.TF32 R228, R236, R42, R140 ;  /* 0x0000002aece4723c */ /* 0x000fe2000008108c */
[----:B------:R-:W-:Y:S04]  /*28490*/  STL.64 [R1+0x160], R4 ;  /* 0x0001600401007387 */ /* 0x000fe80000100a00 */
[----:B------:R2:W-:Y:S03]  /*284a0*/  STL.64 [R1+0x168], R6 ;  /* 0x0001680601007387 */ /* 0x0005e60000100a00 */
[----:B---3--:R-:W-:Y:S01]  /*284b0*/  HMMA.1688.F32.TF32 R8, R232, R46, R88 ;  /* 0x0000002ee808723c */ /* 0x008fe20000081058 */
[----:B------:R-:W-:Y:S01]  /*284c0*/  MOV R78, R214 ;  /* 0x000000d6004e7202 */ /* 0x000fe20000000f00 */
[----:B------:R-:W-:Y:S01]  /*284d0*/  IMAD.MOV.U32 R79, RZ, RZ, R215 ;  /* 0x000000ffff4f7224 */ /* 0x000fe200078e00d7 */
[----:B------:R-:W-:Y:S01]  /*284e0*/  MOV R69, R209 ;  /* 0x000000d100457202 */ /* 0x000fe20000000f00 */
[----:B------:R-:W-:-:S02]  /*284f0*/  IMAD.MOV.U32 R68, RZ, RZ, R208 ;  /* 0x000000ffff447224 */ /* 0x000fc400078e00d0 */
[----:B------:R-:W-:Y:S02]  /*28500*/  IMAD.MOV.U32 R70, RZ, RZ, R210 ;  /* 0x000000ffff467224 */ /* 0x000fe400078e00d2 */
[----:B------:R-:W-:Y:S01]  /*28510*/  IMAD.MOV.U32 R71, RZ, RZ, R211 ;  /* 0x000000ffff477224 */ /* 0x000fe200078e00d3 */
[----:B--2---:R-:W-:Y:S01]  /*28520*/  HMMA.1688.F32.TF32 R4, R232, R58, R92 ;  /* 0x0000003ae804723c */ /* 0x004fe2000008105c */
[----:B------:R-:W-:Y:S04]  /*28530*/  STL.64 [R1+0x150], R12 ;  /* 0x0001500c01007387 */ /* 0x000fe80000100a00 */
[----:B------:R2:W-:Y:S01]  /*28540*/  STL.64 [R1+0x158], R14 ;  /* 0x0001580e01007387 */ /* 0x0005e20000100a00 */
[----:B------:R-:W-:Y:S01]  /*28550*/  IMAD.MOV.U32 R80, RZ, RZ, R196 ;  /* 0x000000ffff507224 */ /* 0x000fe200078e00c4 */
[----:B------:R-:W-:Y:S01]  /*28560*/  MOV R81, R197 ;  /* 0x000000c500517202 */ /* 0x000fe20000000f00 */
[----:B------:R-:W-:-:S02]  /*28570*/  IMAD.MOV.U32 R82, RZ, RZ, R198 ;  /* 0x000000ffff527224 */ /* 0x000fc400078e00c6 */
[----:B------:R-:W-:Y:S01]  /*28580*/  IMAD.MOV.U32 R72, RZ, RZ, R183 ;  /* 0x000000ffff487224 */ /* 0x000fe200078e00b7 */
[----:B------:R-:W-:Y:S01]  /*28590*/  MOV R74, R190 ;  /* 0x000000be004a7202 */ /* 0x000fe20000000f00 */
[----:B------:R-:W-:Y:S02]  /*285a0*/  IMAD.MOV.U32 R83, RZ, RZ, R199 ;  /* 0x000000ffff537224 */ /* 0x000fe400078e00c7 */
[----:B------:R-:W-:Y:S01]  /*285b0*/  IMAD.MOV.U32 R73, RZ, RZ, R187 ;  /* 0x000000ffff497224 */ /* 0x000fe200078e00bb */
[----:B------:R-:W-:Y:S04]  /*285c0*/  STL.64 [R1+0x140], R8 ;  /* 0x0001400801007387 */ /* 0x000fe80000100a00 */
[----:B------:R3:W-:Y:S04]  /*285d0*/  STL.64 [R1+0x148], R10 ;  /* 0x0001480a01007387 */ /* 0x0007e80000100a00 */
[----:B------:R-:W-:Y:S04]  /*285e0*/  STL [R1+0xed4], R224 ;  /* 0x000ed4e001007387 */ /* 0x000fe80000100800 */
[----:B------:R-:W-:Y:S01]  /*285f0*/  STL.64 [R1+0x130], R4 ;  /* 0x0001300401007387 */ /* 0x000fe20000100a00 */
[----:B--2---:R-:W-:Y:S03]  /*28600*/  HMMA.1688.F32.TF32 R12, R232, R62, R104 ;  /* 0x0000003ee80c723c */ /* 0x004fe60000081068 */
[----:B------:R2:W-:Y:S01]  /*28610*/  STL.64 [R1+0x138], R6 ;  /* 0x0001380601007387 */ /* 0x0005e20000100a00 */
[----:B------:R-:W-:-:S02]  /*28620*/  IMAD.MOV.U32 R76, RZ, RZ, R26 ;  /* 0x000000ffff4c7224 */ /* 0x000fc400078e001a */
[----:B------:R-:W-:Y:S02]  /*28630*/  IMAD.MOV.U32 R77, RZ, RZ, R27 ;  /* 0x000000ffff4d7224 */ /* 0x000fe400078e001b */
[----:B------:R-:W-:Y:S01]  /*28640*/  IMAD.MOV.U32 R75, RZ, RZ, R191 ;  /* 0x000000ffff4b7224 */ /* 0x000fe200078e00bf */
[C---:B---3--:R-:W-:Y:S01]  /*28650*/  HMMA.1688.F32.TF32 R8, R232.reuse, R42, R108 ;  /* 0x0000002ae808723c */ /* 0x048fe2000008106c */
[----:B------:R-:W-:Y:S01]  /*28660*/  IMAD.MOV.U32 R132, RZ, RZ, R44 ;  /* 0x000000ffff847224 */ /* 0x000fe200078e002c */
[----:B------:R-:W-:Y:S01]  /*28670*/  MOV R133, R45 ;  /* 0x0000002d00857202 */ /* 0x000fe20000000f00 */
[----:B------:R-:W-:Y:S01]  /*28680*/  IMAD.MOV.U32 R134, RZ, RZ, R48 ;  /* 0x000000ffff867224 */ /* 0x000fe200078e0030 */
[----:B------:R-:W-:Y:S04]  /*28690*/  LDS R84, [R2+0x14600] ;  /* 0x0146000002547984 */ /* 0x000fe80000000800 */
[----:B--2---:R-:W-:Y:S01]  /*286a0*/  HMMA.1688.F32.TF32 R4, R232, R66, R100 ;  /* 0x00000042e804723c */ /* 0x004fe20000081064 */
[----:B------:R-:W-:Y:S04]  /*286b0*/  STL [R1+0xed0], R225 ;  /* 0x000ed0e101007387 */ /* 0x000fe80000100800 */
[----:B------:R-:W-:Y:S04]  /*286c0*/  STL [R1+0xecc], R226 ;  /* 0x000ecce201007387 */ /* 0x000fe80000100800 */
[----:B------:R-:W-:Y:S01]  /*286d0*/  STL [R1+0xec8], R227 ;  /* 0x000ec8e301007387 */ /* 0x000fe20000100800 */
[----:B------:R-:W-:-:S03]  /*286e0*/  IMAD.MOV.U32 R135, RZ, RZ, R49 ;  /* 0x000000ffff877224 */ /* 0x000fc600078e0031 */
[----:B------:R-:W-:Y:S04]  /*286f0*/  LDS R86, [R2+0x16600] ;  /* 0x0166000002567984 */ /* 0x000fe80000000800 */
[----:B------:R-:W-:Y:S04]  /*28700*/  LDS R85, [R3+0x14600] ;  /* 0x0146000003557984 */ /* 0x000fe80000000800 */
[----:B------:R-:W2:Y:S04]  /*28710*/  LDS R87, [R3+0x16600] ;  /* 0x0166000003577984 */ /* 0x000ea80000000800 */
[----:B------:R-:W-:Y:S04]  /*28720*/  STL.64 [R1+0x120], R4 ;  /* 0x0001200401007387 */ /* 0x000fe80000100a00 */
[----:B------:R3:W-:Y:S04]  /*28730*/  STL.64 [R1+0x128], R6 ;  /* 0x0001280601007387 */ /* 0x0007e80000100a00 */
[----:B------:R-:W-:Y:S04]  /*28740*/  STL.64 [R1+0x110], R12 ;  /* 0x0001100c01007387 */ /* 0x000fe80000100a00 */
[----:B------:R4:W-:Y:S01]  /*28750*/  STL.64 [R1+0x118], R14 ;  /* 0x0001180e01007387 */ /* 0x0009e20000100a00 */
[----:B---3--:R-:W-:Y:S03]  /*28760*/  HMMA.1688.F32.TF32 R4, R232, R38, R112 ;  /* 0x00000026e804723c */ /* 0x008fe60000081070 */
[----:B------:R-:W-:Y:S04]  /*28770*/  STL.64 [R1+0x100], R8 ;  /* 0x0001000801007387 */ /* 0x000fe80000100a00 */
[----:B------:R3:W-:Y:S01]  /*28780*/  STL.64 [R1+0x108], R10 ;  /* 0x0001080a01007387 */ /* 0x0007e20000100a00 */
[C---:B----4-:R-:W-:Y:S03]  /*28790*/  HMMA.1688.F32.TF32 R12, R236.reuse, R50, R116 ;  /* 0x00000032ec0c723c */ /* 0x050fe60000081074 */
[----:B------:R-:W-:Y:S04]  /*287a0*/  LDS R140, [R2+0x18000] ;  /* 0x01800000028c7984 */ /* 0x000fe80000000800 */
[----:B------:R-:W-:Y:S01]  /*287b0*/  LDS R142, [R2+0x1a000] ;  /* 0x01a00000028e7984 */ /* 0x000fe20000000800 */
[C---:B---3--:R-:W-:Y:S01]  /*287c0*/  HMMA.1688.F32.TF32 R8, R236.reuse, R46, R120 ;  /* 0x0000002eec08723c */ /* 0x048fe20000081078 */
[----:B------:R-:W-:Y:S01]  /*287d0*/  IMAD.MOV.U32 R92, RZ, RZ, R186 ;  /* 0x000000ffff5c7224 */ /* 0x000fe200078e00ba */
[----:B------:R-:W-:Y:S01]  /*287e0*/  MOV R93, R180 ;  /* 0x000000b4005d7202 */ /* 0x000fe20000000f00 */
[----:B------:R-:W-:Y:S01]  /*287f0*/  IMAD.MOV.U32 R94, RZ, RZ, R181 ;  /* 0x000000ffff5e7224 */ /* 0x000fe200078e00b5 */
[----:B------:R-:W-:Y:S04]  /*28800*/  LDS R141, [R3+0x18000] ;  /* 0x01800000038d7984 */ /* 0x000fe80000000800 */
[----:B------:R-:W-:Y:S04]  /*28810*/  STL.64 [R1+0xf0], R4 ;  /* 0x0000f00401007387 */ /* 0x000fe80000100a00 */
[----:B------:R3:W-:Y:S04]  /*28820*/  STL.64 [R1+0xf8], R6 ;  /* 0x0000f80601007387 */ /* 0x0007e80000100a00 */
[----:B------:R-:W-:Y:S04]  /*28830*/  STL.64 [R1+0xe0], R12 ;  /* 0x0000e00c01007387 */ /* 0x000fe80000100a00 */
[----:B------:R-:W-:Y:S04]  /*28840*/  STL.64 [R1+0xe8], R14 ;  /* 0x0000e80e01007387 */ /* 0x000fe80000100a00 */
[----:B------:R-:W-:Y:S04]  /*28850*/  STL.64 [R1+0xd0], R8 ;  /* 0x0000d00801007387 */ /* 0x000fe80000100a00 */
[----:B------:R-:W-:Y:S04]  /*28860*/  STL.64 [R1+0xd8], R10 ;  /* 0x0000d80a01007387 */ /* 0x000fe80000100a00 */
[----:B------:R-:W-:Y:S04]  /*28870*/  LDS R8, [R2+0x14300] ;  /* 0x0143000002087984 */ /* 0x000fe80000000800 */
[----:B------:R-:W-:Y:S04]  /*28880*/  LDS R10, [R2+0x16300] ;  /* 0x01630000020a7984 */ /* 0x000fe80000000800 */
[----:B------:R-:W-:Y:S04]  /*28890*/  LDS R9, [R3+0x14300] ;  /* 0x0143000003097984 */ /* 0x000fe80000000800 */
[----:B------:R-:W4:Y:S01]  /*288a0*/  LDS R11, [R3+0x16300] ;  /* 0x01630000030b7984 */ /* 0x000f220000000800 */
[C---:B---3--:R-:W-:Y:S01]  /*288b0*/  HMMA.1688.F32.TF32 R4, R236.reuse, R58, R124 ;  /* 0x0000003aec04723c */ /* 0x048fe2000008107c */
[----:B------:R-:W-:Y:S01]  /*288c0*/  IMAD.MOV.U32 R95, RZ, RZ, R176 ;  /* 0x000000ffff5f7224 */ /* 0x000fe200078e00b0 */
[----:B------:R-:W-:Y:S01]  /*288d0*/  MOV R27, R182 ;  /* 0x000000b6001b7202 */ /* 0x000fe20000000f00 */
[----:B------:R-:W-:Y:S01]  /*288e0*/  IMAD.MOV.U32 R26, RZ, RZ, R179 ;  /* 0x000000ffff1a7224 */ /* 0x000fe200078e00b3 */
[----:B------:R-:W-:Y:S04]  /*288f0*/  LDS R143, [R3+0x1a000] ;  /* 0x01a00000038f7984 */ /* 0x000fe80000000800 */
[----:B------:R-:W-:Y:S01]  /*28900*/  HMMA.1688.F32.TF32 R232, R236, R62, R136 ;  /* 0x0000003eece8723c */ /* 0x000fe20000081088 */
[----:B------:R-:W-:Y:S04]  /*28910*/  LDS R124, [R2+0x18100] ;  /* 0x01810000027c7984 */ /* 0x000fe80000000800 */
[----:B------:R-:W-:Y:S03]  /*28920*/  LDS R126, [R2+0x1a100] ;  /* 0x01a10000027e7984 */ /* 0x000fe60000000800 */
[-C--:B-1----:R-:W-:Y:S01]  /*28930*/  HMMA.1688.F32.TF32 R220, R20, R58.reuse, R220 ;  /* 0x0000003a14dc723c */ /* 0x082fe200000810dc */
[----:B------:R-:W-:Y:S04]  /*28940*/  LDS R125, [R3+0x18100] ;  /* 0x01810000037d7984 */ /* 0x000fe80000000800 */
[----:B------:R-:W-:Y:S03]  /*28950*/  LDS R127, [R3+0x1a100] ;  /* 0x01a10000037f7984 */ /* 0x000fe60000000800 */
[----:B------:R-:W-:Y:S01]  /*28960*/  IMAD.MOV.U32 R224, RZ, RZ, R4 ;  /* 0x000000ffffe07224 */ /* 0x000fe200078e0004 */
[----:B------:R-:W-:Y:S01]  /*28970*/  MOV R226, R6 ;  /* 0x0000000600e27202 */ /* 0x000fe20000000f00 */
[----:B------:R-:W-:Y:S01]  /*28980*/  IMAD.MOV.U32 R225, RZ, RZ, R5 ;  /* 0x000000ffffe17224 */ /* 0x000fe200078e0005 */
[----:B--2---:R-:W-:Y:S01]  /*28990*/  HMMA.1688.F32.TF32 R32, R84, R58, R32 ;  /* 0x0000003a5420723c */ /* 0x004fe20000081020 */
[----:B------:R-:W-:Y:S01]  /*289a0*/  IMAD.MOV.U32 R227, RZ, RZ, R7 ;  /* 0x000000ffffe37224 */ /* 0x000fe200078e0007 */
[----:B------:R-:W-:Y:S04]  /*289b0*/  LDS R120, [R2+0x18200] ;  /* 0x0182000002787984 */ /* 0x000fe80000000800 */
[----:B------:R-:W-:Y:S02]  /*289c0*/  LDS R122, [R2+0x1a200] ;  /* 0x01a20000027a7984 */ /* 0x000fe40000000800 */
[C---:B------:R-:W-:Y:S02]  /*289d0*/  HMMA.1688.F32.TF32 R4, R236.reuse, R54, R128 ;  /* 0x00000036ec04723c */ /* 0x040fe40000081080 */
[----:B------:R-:W-:Y:S04]  /*289e0*/  LDS R121, [R3+0x18200] ;  /* 0x0182000003797984 */ /* 0x000fe80000000800 */
[----:B------:R-:W-:Y:S02]  /*289f0*/  LDS R123, [R3+0x1a200] ;  /* 0x01a20000037b7984 */ /* 0x000fe40000000800 */
[----:B------:R-:W-:Y:S08]  /*28a00*/  HMMA.1688.F32.TF32 R236, R236, R38, R144 ;  /* 0x00000026ecec723c */ /* 0x000ff00000081090 */
[C---:B----4-:R-:W-:Y:S08]  /*28a10*/  HMMA.1688.F32.TF32 R12, R8.reuse, R46, R152 ;  /* 0x0000002e080c723c */ /* 0x050ff00000081098 */
[----:B------:R-:W-:Y:S01]  /*28a20*/  HMMA.1688.F32.TF32 R16, R8, R50, R148 ;  /* 0x000000320810723c */ /* 0x000fe20000081094 */
[----:B------:R-:W-:Y:S04]  /*28a30*/  STL.64 [R1+0xb0], R4 ;  /* 0x0000b00401007387 */ /* 0x000fe80000100a00 */
[----:B------:R-:W-:Y:S04]  /*28a40*/  STL.64 [R1+0xb8], R6 ;  /* 0x0000b80601007387 */ /* 0x000fe80000100a00 */
[----:B------:R-:W-:Y:S04]  /*28a50*/  STL [R1+0xeb4], R236 ;  /* 0x000eb4ec01007387 */ /* 0x000fe80000100800 */
[----:B------:R-:W-:Y:S04]  /*28a60*/  STL [R1+0xeb0], R237 ;  /* 0x000eb0ed01007387 */ /* 0x000fe80000100800 */
[----:B------:R-:W-:Y:S04]  /*28a70*/  STL [R1+0xeac], R238 ;  /* 0x000eacee01007387 */ /* 0x000fe80000100800 */
[----:B------:R-:W-:Y:S01]  /*28a80*/  STL [R1+0xea8], R239 ;  /* 0x000ea8ef01007387 */ /* 0x000fe20000100800 */
[----:B------:R-:W-:-:S03]  /*28a90*/  IMAD.MOV.U32 R252, RZ, RZ, R15 ;  /* 0x000000fffffc7224 */ /* 0x000fc600078e000f */
[----:B------:R-:W-:Y:S04]  /*28aa0*/  STL.64 [R1+0x250], R12 ;  /* 0x0002500c01007387 */ /* 0x000fe80000100a00 */
[----:B------:R-:W-:Y:S04]  /*28ab0*/  STL.64 [R1+0x260], R16 ;  /* 0x0002601001007387 */ /* 0x000fe80000100a00 */
[----:B------:R-:W-:Y:S04]  /*28ac0*/  STL.64 [R1+0x268], R18 ;  /* 0x0002681201007387 */ /* 0x000fe80000100a00 */
[----:B------:R1:W-:Y:S04]  /*28ad0*/  STL [R1+0x258], R14 ;  /* 0x0002580e01007387 */ /* 0x0003e80000100800 */
[----:B------:R-:W-:Y:S04]  /*28ae0*/  LDS R4, [R2+0x14400] ;  /* 0x0144000002047984 */ /* 0x000fe80000000800 */
[----:B------:R-:W-:Y:S01]  /*28af0*/  LDS R6, [R2+0x16400] ;  /* 0x0164000002067984 */ /* 0x000fe20000000800 */
[----:B-1----:R-:W-:Y:S03]  /*28b00*/  HMMA.1688.F32.TF32 R12, R8, R58, R156 ;  /* 0x0000003a080c723c */ /* 0x002fe6000008109c */
[----:B------:R1:W-:Y:S01]  /*28b10*/  STL [R1+0xeb8], R252 ;  /* 0x000eb8fc01007387 */ /* 0x0003e20000100800 */
[----:B------:R-:W-:Y:S01]  /*28b20*/  MOV R16, R192 ;  /* 0x000000c000107202 */ /* 0x000fe20000000f00 */
[----:B------:R-:W-:Y:S01]  /*28b30*/  IMAD.MOV.U32 R17, RZ, RZ, R193 ;  /* 0x000000ffff117224 */ /* 0x000fe200078e00c1 */
[----:B------:R-:W-:Y:S01]  /*28b40*/  MOV R19, R195 ;  /* 0x000000c300137202 */ /* 0x000fe20000000f00 */
[----:B------:R-:W-:Y:S01]  /*28b50*/  IMAD.MOV.U32 R18, RZ, RZ, R194 ;  /* 0x000000ffff127224 */ /* 0x000fe200078e00c2 */
[----:B------:R-:W-:Y:S04]  /*28b60*/  LDS R5, [R3+0x14400] ;  /* 0x0144000003057984 */ /* 0x000fe80000000800 */
[----:B------:R-:W2:Y:S01]  /*28b70*/  LDS R7, [R3+0x16400] ;  /* 0x0164000003077984 */ /* 0x000ea20000000800 */
[----:B------:R-:W-:Y:S01]  /*28b80*/  MOV R136, R60 ;  /* 0x0000003c00887202 */ /* 0x000fe20000000f00 */
[----:B------:R-:W-:Y:S01]  /*28b90*/  IMAD.MOV.U32 R137, RZ, RZ, R61 ;  /* 0x000000ffff897224 */ /* 0x000fe200078e003d */
[----:B------:R-:W-:Y:S01]  /*28ba0*/  MOV R139, R65 ;  /* 0x00000041008b7202 */ /* 0x000fe20000000f00 */
[----:B------:R-:W-:Y:S01]  /*28bb0*/  IMAD.MOV.U32 R138, RZ, RZ, R64 ;  /* 0x000000ffff8a7224 */ /* 0x000fe200078e0040 */
[----:B------:R-:W-:Y:S04]  /*28bc0*/  LDS R156, [R2+0x14700] ;  /* 0x01470000029c7984 */ /* 0x000fe80000000800 */
[----:B------:R-:W-:Y:S03]  /*28bd0*/  LDS R158, [R2+0x16700] ;  /* 0x01670000029e7984 */ /* 0x000fe60000000800 */
[----:B------:R-:W-:Y:S01]  /*28be0*/  IMAD.MOV.U32 R236, RZ, RZ, R12 ;  /* 0x000000ffffec7224 */ /* 0x000fe200078e000c */
[----:B------:R-:W-:Y:S01]  /*28bf0*/  MOV R237, R13 ;  /* 0x0000000d00ed7202 */ /* 0x000fe20000000f00 */
[----:B------:R-:W-:Y:S01]  /*28c00*/  IMAD.MOV.U32 R238, RZ, RZ, R14 ;  /* 0x000000ffffee7224 */ /* 0x000fe200078e000e */
[----:B------:R-:W-:Y:S01]  /*28c10*/  LDS R157, [R3+0x14700] ;  /* 0x01470000039d7984 */ /* 0x000fe20000000800 */
[----:B------:R-:W-:-:S02]  /*28c20*/  IMAD.MOV.U32 R239, RZ, RZ, R15 ;  /* 0x000000ffffef7224 */ /* 0x000fc400078e000f */
[----:B------:R-:W-:Y:S01]  /*28c30*/  HMMA.1688.F32.TF32 R12, R8, R54, R160 ;  /* 0x00000036080c723c */ /* 0x000fe200000810a0 */
[----:B------:R-:W-:Y:S04]  /*28c40*/  STL [R1+0xec4], R238 ;  /* 0x000ec4ee01007387 */ /* 0x000fe80000100800 */
[----:B------:R-:W-:Y:S04]  /*28c50*/  STL [R1+0xec0], R237 ;  /* 0x000ec0ed01007387 */ /* 0x000fe80000100800 */
[----:B------:R-:W-:Y:S04]  /*28c60*/  STL [R1+0xebc], R236 ;  /* 0x000ebcec01007387 */ /* 0x000fe80000100800 */
[----:B------:R-:W-:Y:S10]  /*28c70*/  LDS R159, [R3+0x16700] ;  /* 0x01670000039f7984 */ /* 0x000ff40000000800 */
[----:B------:R-:W-:Y:S01]  /*28c80*/  STL.64 [R1+0x230], R12 ;  /* 0x0002300c01007387 */ /* 0x000fe20000100a00 */
[----:B-1----:R-:W-:-:S03]  /*28c90*/  MOV R252, R15 ;  /* 0x0000000f00fc7202 */ /* 0x002fc60000000f00 */
[----:B------:R1:W-:Y:S04]  /*28ca0*/  STL [R1+0x238], R14 ;  /* 0x0002380e01007387 */ /* 0x0003e80000100800 */
[----:B------:R-:W3:Y:S04]  /*28cb0*/  LDL.LU R214, [R1+0xf8c] ;  /* 0x000f8c0001d67983 */ /* 0x000ee80000300800 */
[----:B------:R-:W3:Y:S01]  /*28cc0*/  LDL.LU R215, [R1+0xf88] ;  /* 0x000f880001d77983 */ /* 0x000ee20000300800 */
[----:B-1----:R-:W-:Y:S03]  /*28cd0*/  HMMA.1688.F32.TF32 R12, R8, R66, R164 ;  /* 0x00000042080c723c */ /* 0x002fe600000810a4 */
[----:B------:R-:W2:Y:S04]  /*28ce0*/  LDL.LU R208, [R1+0xf84] ;  /* 0x000f840001d07983 */ /* 0x000ea80000300800 */
[----:B------:R-:W2:Y:S04]  /*28cf0*/  LDL.LU R209, [R1+0xf80] ;  /* 0x000f800001d17983 */ /* 0x000ea80000300800 */
[----:B------:R-:W2:Y:S04]  /*28d00*/  LDL.LU R210, [R1+0xf7c] ;  /* 0x000f7c0001d27983 */ /* 0x000ea80000300800 */
[----:B------:R-:W2:Y:S04]  /*28d10*/  LDL.LU R211, [R1+0xf78] ;  /* 0x000f780001d37983 */ /* 0x000ea80000300800 */
[----:B------:R-:W4:Y:S04]  /*28d20*/  LDL.LU R204, [R1+0xf74] ;  /* 0x000f740001cc7983 */ /* 0x000f280000300800 */
[----:B------:R-:W4:Y:S01]  /*28d30*/  LDL.LU R205, [R1+0xf70] ;  /* 0x000f700001cd7983 */ /* 0x000f220000300800 */
[----:B------:R-:W-:Y:S01]  /*28d40*/  IMAD.MOV.U32 R166, RZ, RZ, R12 ;  /* 0x000000ffffa67224 */ /* 0x000fe200078e000c */
[----:B------:R-:W-:Y:S01]  /*28d50*/  MOV R164, R14 ;  /* 0x0000000e00a47202 */ /* 0x000fe20000000f00 */
[----:B------:R-:W-:Y:S01]  /*28d60*/  IMAD.MOV.U32 R165, RZ, RZ, R13 ;  /* 0x000000ffffa57224 */ /* 0x000fe200078e000d */
[----:B------:R-:W4:Y:S01]  /*28d70*/  LDL.LU R206, [R1+0xf6c] ;  /* 0x000f6c0001ce7983 */ /* 0x000f220000300800 */
[----:B------:R-:W-:-:S02]  /*28d80*/  IMAD.MOV.U32 R0, RZ, RZ, R15 ;  /* 0x000000ffff007224 */ /* 0x000fc400078e000f */
[----:B------:R-:W-:Y:S01]  /*28d90*/  HMMA.1688.F32.TF32 R12, R8, R62, R168 ;  /* 0x0000003e080c723c */ /* 0x000fe200000810a8 */
[----:B------:R-:W4:Y:S04]  /*28da0*/  LDL.LU R207, [R1+0xf68] ;  /* 0x000f680001cf7983 */ /* 0x000f280000300800 */
[----:B------:R-:W5:Y:S04]  /*28db0*/  LDL.LU R200, [R1+0xf64] ;  /* 0x000f640001c87983 */ /* 0x000f680000300800 */
[----:B------:R-:W5:Y:S04]  /*28dc0*/  LDL.LU R201, [R1+0xf60] ;  /* 0x000f600001c97983 */ /* 0x000f680000300800 */
[----:B------:R-:W5:Y:S04]  /*28dd0*/  LDL.LU R202, [R1+0xf5c] ;  /* 0x000f5c0001ca7983 */ /* 0x000f680000300800 */
[----:B------:R-:W5:Y:S04]  /*28de0*/  LDL.LU R203, [R1+0xf58] ;  /* 0x000f580001cb7983 */ /* 0x000f680000300800 */
[----:B------:R-:W3:Y:S03]  /*28df0*/  LDL.LU R196, [R1+0xf54] ;  /* 0x000f540001c47983 */ /* 0x000ee60000300800 */
[----:B------:R-:W-:Y:S01]  /*28e00*/  IMAD.MOV.U32 R170, RZ, RZ, R12 ;  /* 0x000000ffffaa7224 */ /* 0x000fe200078e000c */
[----:B------:R-:W-:Y:S01]  /*28e10*/  MOV R169, R13 ;  /* 0x0000000d00a97202 */ /* 0x000fe20000000f00 */
[----:B------:R-:W-:Y:S01]  /*28e20*/  IMAD.MOV.U32 R168, RZ, RZ, R14 ;  /* 0x000000ffffa87224 */ /* 0x000fe200078e000e */
[----:B------:R-:W3:Y:S01]  /*28e30*/  LDL.LU R197, [R1+0xf50] ;  /* 0x000f500001c57983 */ /* 0x000ee20000300800 */
[----:B------:R-:W-:-:S02]  /*28e40*/  IMAD.MOV.U32 R167, RZ, RZ, R15 ;  /* 0x000000ffffa77224 */ /* 0x000fc400078e000f */
[----:B------:R-:W-:Y:S01]  /*28e50*/  HMMA.1688.F32.TF32 R12, R8, R42, R172 ;  /* 0x0000002a080c723c */ /* 0x000fe200000810ac */
[----:B------:R-:W3:Y:S04]  /*28e60*/  LDL.LU R198, [R1+0xf4c] ;  /* 0x000f4c0001c67983 */ /* 0x000ee80000300800 */
[----:B------:R-:W3:Y:S04]  /*28e70*/  LDL.LU R199, [R1+0xf48] ;  /* 0x000f480001c77983 */ /* 0x000ee80000300800 */
[----:B------:R-:W3:Y:S04]  /*28e80*/  LDL.LU R192, [R1+0xf44] ;  /* 0x000f440001c07983 */ /* 0x000ee80000300800 */
[----:B------:R-:W3:Y:S04]  /*28e90*/  LDL.LU R193, [R1+0xf40] ;  /* 0x000f400001c17983 */ /* 0x000ee80000300800 */
[----:B------:R-:W3:Y:S04]  /*28ea0*/  LDL.LU R194, [R1+0xf3c] ;  /* 0x000f3c0001c27983 */ /* 0x000ee80000300800 */
[----:B------:R-:W3:Y:S03]  /*28eb0*/  LDL.LU R195, [R1+0xf38] ;  /* 0x000f380001c37983 */ /* 0x000ee60000300800 */
[----:B------:R-:W-:Y:S01]  /*28ec0*/  MOV R238, R12 ;  /* 0x0000000c00ee7202 */ /* 0x000fe20000000f00 */
        /* <DEDUP_REMOVED lines=28> */
[C---:B--2---:R-:W-:Y:S08]  /*29090*/  HMMA.1688.F32.TF32 R208, R4.reuse, R38, R208 ;  /* 0x0000002604d0723c */ /* 0x044ff000000810d0 */
[C---:B----4-:R-:W-:Y:S08]  /*290a0*/  HMMA.1688.F32.TF32 R204, R4.reuse, R42, R204 ;  /* 0x0000002a04cc723c */ /* 0x050ff000000810cc */
[C---:B-----5:R-:W-:Y:S08]  /*290b0*/  HMMA.1688.F32.TF32 R200, R4.reuse, R62, R200 ;  /* 0x0000003e04c8723c */ /* 0x060ff000000810c8 */
[C---:B---3--:R-:W-:Y:S08]  /*290c0*/  HMMA.1688.F32.TF32 R196, R4.reuse, R66, R196 ;  /* 0x0000004204c4723c */ /* 0x048ff000000810c4 */
[----:B------:R-:W-:Y:S08]  /*290d0*/  HMMA.1688.F32.TF32 R192, R4, R54, R192 ;  /* 0x0000003604c0723c */ /* 0x000ff000000810c0 */
[----:B------:R-:W-:Y:S08]  /*290e0*/  HMMA.1688.F32.TF32 R176, R8, R38, R176 ;  /* 0x0000002608b0723c */ /* 0x000ff000000810b0 */
[C---:B------:R-:W-:Y:S08]  /*290f0*/  HMMA.1688.F32.TF32 R180, R4.reuse, R50, R180 ;  /* 0x0000003204b4723c */ /* 0x040ff000000810b4 */
[C---:B------:R-:W-:Y:S08]  /*29100*/  HMMA.1688.F32.TF32 R184, R4.reuse, R46, R184 ;  /* 0x0000002e04b8723c */ /* 0x040ff000000810b8 */
[----:B------:R-:W-:Y:S01]  /*29110*/  HMMA.1688.F32.TF32 R188, R4, R58, R188 ;  /* 0x0000003a04bc723c */ /* 0x000fe200000810bc */
[----:B------:R-:W1:Y:S04]  /*29120*/  LDSM.16.M88.4 R100, [R91+0xa0080] ;  /* 0x0a0080005b64783b */ /* 0x000e680000000200 */
[----:B------:R-:W-:Y:S03]  /*29130*/  LDSM.16.M88.4 R108, [R91+0xa1080] ;  /* 0x0a1080005b6c783b */ /* 0x000fe60000000200 */
[C---:B------:R-:W-:Y:S01]  /*29140*/  HMMA.1688.F32.TF32 R4, R20.reuse, R54, R96 ;  /* 0x000000361404723c */ /* 0x040fe20000081060 */
[----:B------:R-:W2:Y:S04]  /*29150*/  LDSM.16.M88.4 R96, [R91+0xa0880] ;  /* 0x0a0880005b60783b */ /* 0x000ea80000000200 */
[----:B------:R-:W3:Y:S04]  /*29160*/  LDSM.16.M88.4 R104, [R91+0xa1880] ;  /* 0x0a1880005b68783b */ /* 0x000ee80000000200 */
[----:B------:R-:W4:Y:S01]  /*29170*/  LDSM.16.M88.4 R116, [R91+0xa2080] ;  /* 0x0a2080005b74783b */ /* 0x000f220000000200 */
[C---:B------:R-:W-:Y:S03]  /*29180*/  HMMA.1688.F32.TF32 R8, R20.reuse, R66, R92 ;  /* 0x000000421408723c */ /* 0x040fe6000008105c */
[----:B------:R-:W2:Y:S04]  /*29190*/  LDSM.16.M88.4 R112, [R91+0xa2880] ;  /* 0x0a2880005b70783b */ /* 0x000ea80000000200 */
[----:B------:R-:W1:Y:S04]  /*291a0*/  LDSM.16.M88.4 R92, [R91+0xa3080] ;  /* 0x0a3080005b5c783b */ /* 0x000e680000000200 */
[----:B------:R-:W1:Y:S04]  /*291b0*/  LDSM.16.M88.4 R88, [R91+0xa3880] ;  /* 0x0a3880005b58783b */ /* 0x000e680000000200 */
[----:B------:R-:W-:Y:S04]  /*291c0*/  STL.64 [R1+0xe70], R178 ;  /* 0x000e70b201007387 */ /* 0x000fe80000100a00 */
[----:B------:R-:W-:Y:S04]  /*291d0*/  STL.64 [R1+0xe68], R176 ;  /* 0x000e68b001007387 */ /* 0x000fe80000100a00 */
[----:B------:R-:W-:Y:S04]  /*291e0*/  STL.64 [R1+0xe80], R182 ;  /* 0x000e80b601007387 */ /* 0x000fe80000100a00 */
[----:B------:R-:W-:Y:S04]  /*291f0*/  STL.64 [R1+0xe78], R180 ;  /* 0x000e78b401007387 */ /* 0x000fe80000100a00 */
[----:B------:R-:W-:Y:S04]  /*29200*/  STL.64 [R1+0xe90], R186 ;  /* 0x000e90ba01007387 */ /* 0x000fe80000100a00 */
[----:B------:R1:W-:Y:S04]  /*29210*/  STL.64 [R1+0xe88], R184 ;  /* 0x000e88b801007387 */ /* 0x0003e80000100a00 */
[----:B------:R-:W-:Y:S04]  /*29220*/  STL.64 [R1+0xea0], R190 ;  /* 0x000ea0be01007387 */ /* 0x000fe80000100a00 */
[----:B------:R1:W-:Y:S04]  /*29230*/  STL.64 [R1+0xe98], R188 ;  /* 0x000e98bc01007387 */ /* 0x0003e80000100a00 */
[----:B------:R-:W5:Y:S04]  /*29240*/  LDL.LU R128, [R1+0x2c0] ;  /* 0x0002c00001807983 */ /* 0x000f680000300800 */
[----:B------:R-:W5:Y:S04]  /*29250*/  LDL.LU R129, [R1+0x2c4] ;  /* 0x0002c40001817983 */ /* 0x000f680000300800 */
[----:B------:R-:W5:Y:S04]  /*29260*/  LDL.LU R130, [R1+0x2c8] ;  /* 0x0002c80001827983 */ /* 0x000f680000300800 */
[----:B------:R-:W5:Y:S04]  /*29270*/  LDL.LU R131, [R1+0x2cc] ;  /* 0x0002cc0001837983 */ /* 0x000f680000300800 */
[----:B-1----:R-:W-:Y:S04]  /*29280*/  STL [R1+0xddc], R102 ;  /* 0x000ddc6601007387 */ /* 0x002fe80000100800 */
[----:B------:R-:W-:Y:S04]  /*29290*/  STL [R1+0xdd8], R103 ;  /* 0x000dd86701007387 */ /* 0x000fe80000100800 */
[----:B--2---:R-:W-:Y:S04]  /*292a0*/  STL [R1+0xde4], R98 ;  /* 0x000de46201007387 */ /* 0x004fe80000100800 */
[----:B------:R-:W-:Y:S04]  /*292b0*/  STL [R1+0xde0], R99 ;  /* 0x000de06301007387 */ /* 0x000fe80000100800 */
[----:B------:R-:W-:Y:S04]  /*292c0*/  STL [R1+0xdec], R110 ;  /* 0x000dec6e01007387 */ /* 0x000fe80000100800 */
[----:B------:R-:W-:Y:S04]  /*292d0*/  STL [R1+0xde8], R111 ;  /* 0x000de86f01007387 */ /* 0x000fe80000100800 */
[----:B---3--:R-:W-:Y:S04]  /*292e0*/  STL [R1+0xdf4], R106 ;  /* 0x000df46a01007387 */ /* 0x008fe80000100800 */
[----:B------:R-:W-:Y:S04]  /*292f0*/  STL [R1+0xdf0], R107 ;  /* 0x000df06b01007387 */ /* 0x000fe80000100800 */
[----:B----4-:R-:W-:Y:S04]  /*29300*/  STL [R1+0xdfc], R118 ;  /* 0x000dfc7601007387 */ /* 0x010fe80000100800 */
        /* <DEDUP_REMOVED lines=8> */
[----:B------:R-:W3:Y:S04]  /*29390*/  LDL.LU R45, [R1+0xef0] ;  /* 0x000ef000012d7983 */ /* 0x000ee80000300800 */
        /* <DEDUP_REMOVED lines=25> */
[----:B------:R-:W4:Y:S01]  /*29530*/  LDL.LU R163, [R1+0x28c] ;  /* 0x00028c0001a37983 */ /* 0x000f220000300800 */
[----:B------:R-:W-:Y:S01]  /*29540*/  IMAD.MOV.U32 R144, RZ, RZ, R57 ;  /* 0x000000ffff907224 */ /* 0x000fe200078e0039 */
[----:B------:R-:W-:Y:S01]  /*29550*/  MOV R145, R56 ;  /* 0x0000003800917202 */ /* 0x000fe20000000f00 */
[----:B------:R-:W-:Y:S01]  /*29560*/  HMMA.1688.F32.TF32 R216, R20, R46, R216 ;  /* 0x0000002e14d8723c */ /* 0x000fe200000810d8 */
[----:B------:R-:W-:-:S02]  /*29570*/  IMAD.MOV.U32 R146, RZ, RZ, R53 ;  /* 0x000000ffff927224 */ /* 0x000fc400078e0035 */
[----:B------:R-:W-:-:S05]  /*29580*/  IMAD.MOV.U32 R147, RZ, RZ, R52 ;  /* 0x000000ffff937224 */ /* 0x000fca00078e0034 */
[C---:B------:R-:W-:Y:S08]  /*29590*/  HMMA.1688.F32.TF32 R28, R84.reuse, R46, R28 ;  /* 0x0000002e541c723c */ /* 0x040ff0000008101c */
[C---:B------:R-:W-:Y:S08]  /*295a0*/  HMMA.1688.F32.TF32 R68, R84.reuse, R54, R68 ;  /* 0x000000365444723c */ /* 0x040ff00000081044 */
[----:B------:R-:W-:Y:S08]  /*295b0*/  HMMA.1688.F32.TF32 R72, R84, R66, R72 ;  /* 0x000000425448723c */ /* 0x000ff00000081048 */
[-C--:B------:R-:W-:Y:S08]  /*295c0*/  HMMA.1688.F32.TF32 R12, R20, R62.reuse, R12 ;  /* 0x0000003e140c723c */ /* 0x080ff0000008100c */
[----:B------:R-:W-:Y:S08]  /*295d0*/  HMMA.1688.F32.TF32 R76, R84, R62, R76 ;  /* 0x0000003e544c723c */ /* 0x000ff0000008104c */
[C---:B------:R-:W-:Y:S08]  /*295e0*/  HMMA.1688.F32.TF32 R212, R20.reuse, R50, R212 ;  /* 0x0000003214d4723c */ /* 0x040ff000000810d4 */
[C---:B------:R-:W-:Y:S08]  /*295f0*/  HMMA.1688.F32.TF32 R16, R20.reuse, R42, R16 ;  /* 0x0000002a1410723c */ /* 0x040ff00000081010 */
[----:B------:R-:W-:Y:S08]  /*29600*/  HMMA.1688.F32.TF32 R20, R20, R38, R80 ;  /* 0x000000261414723c */ /* 0x000ff00000081050 */
[C---:B------:R-:W-:Y:S08]  /*29610*/  HMMA.1688.F32.TF32 R80, R84.reuse, R42, R248 ;  /* 0x0000002a5450723c */ /* 0x040ff000000810f8 */
[-C--:B------:R-:W-:Y:S08]  /*29620*/  HMMA.1688.F32.TF32 R24, R84, R50.reuse, R24 ;  /* 0x000000325418723c */ /* 0x080ff00000081018 */
[----:B-----5:R-:W-:Y:S07]  /*29630*/  HMMA.1688.F32.TF32 R172, R156, R50, R128 ;  /* 0x000000329cac723c */ /* 0x020fee0000081080 */
[----:B------:R-:W-:-:S02]  /*29640*/  IMAD.MOV.U32 R128, RZ, RZ, R41 ;  /* 0x000000ffff807224 */ /* 0x000fc400078e0029 */
[----:B------:R-:W-:Y:S01]  /*29650*/  IMAD.MOV.U32 R129, RZ, RZ, R40 ;  /* 0x000000ffff817224 */ /* 0x000fe200078e0028 */
[----:B------:R-:W-:Y:S01]  /*29660*/  MOV R130, R37 ;  /* 0x0000002500827202 */ /* 0x000fe20000000f00 */
[----:B------:R-:W-:Y:S01]  /*29670*/  IMAD.MOV.U32 R131, RZ, RZ, R36 ;  /* 0x000000ffff837224 */ /* 0x000fe200078e0024 */
[----:B------:R-:W-:Y:S01]  /*29680*/  HMMA.1688.F32.TF32 R84, R84, R38, R244 ;  /* 0x000000265454723c */ /* 0x000fe200000810f4 */
[----:B--2---:R-:W-:Y:S01]  /*29690*/  MOV R151, R44 ;  /* 0x0000002c00977202 */ /* 0x004fe20000000f00 */
[----:B---3--:R-:W-:-:S06]  /*296a0*/  IMAD.MOV.U32 R150, RZ, RZ, R45 ;  /* 0x000000ffff967224 */ /* 0x008fcc00078e002d */
[C---:B----4-:R-:W-:Y:S08]  /*296b0*/  HMMA.1688.F32.TF32 R56, R156.reuse, R58, R184 ;  /* 0x0000003a9c38723c */ /* 0x050ff000000810b8 */
[----:B------:R-:W-:Y:S01]  /*296c0*/  HMMA.1688.F32.TF32 R44, R156, R46, R188 ;  /* 0x0000002e9c2c723c */ /* 0x000fe200000810bc */
[----:B------:R-:W-:Y:S01]  /*296d0*/  IMAD.MOV.U32 R155, RZ, RZ, R60 ;  /* 0x000000ffff9b7224 */ /* 0x000fe200078e003c */
[----:B------:R-:W-:Y:S01]  /*296e0*/  MOV R154, R61 ;  /* 0x0000003d009a7202 */ /* 0x000fe20000000f00 */
[----:B------:R-:W-:-:S02]  /*296f0*/  IMAD.MOV.U32 R153, RZ, RZ, R64 ;  /* 0x000000ffff997224 */ /* 0x000fc400078e0040 */
[----:B------:R-:W-:-:S03]  /*29700*/  IMAD.MOV.U32 R152, RZ, RZ, R65 ;  /* 0x000000ffff987224 */ /* 0x000fc600078e0041 */
[C---:B------:R-:W-:Y:S07]  /*29710*/  HMMA.1688.F32.TF32 R52, R156.reuse, R54, R180 ;  /* 0x000000369c34723c */ /* 0x040fee00000810b4 */
[----:B------:R-:W-:Y:S01]  /*29720*/  STL [R1+0xe24], R56 ;  /* 0x000e243801007387 */ /* 0x000fe20000100800 */
[C---:B------:R-:W-:Y:S08]  /*29730*/  HMMA.1688.F32.TF32 R40, R156.reuse, R42, R152 ;  /* 0x0000002a9c28723c */ /* 0x040ff00000081098 */
[C---:B------:R-:W-:Y:S01]  /*29740*/  HMMA.1688.F32.TF32 R64, R156.reuse, R66, R176 ;  /* 0x000000429c40723c */ /* 0x040fe200000810b0 */
[----:B------:R-:W-:Y:S04]  /*29750*/  STL.64 [R1+0x1f0], R44 ;  /* 0x0001f02c01007387 */ /* 0x000fe80000100a00 */
[----:B------:R1:W-:Y:S03]  /*29760*/  STL.64 [R1+0x1f8], R46 ;  /* 0x0001f82e01007387 */ /* 0x0003e60000100a00 */
[----:B------:R-:W-:Y:S01]  /*29770*/  HMMA.1688.F32.TF32 R60, R156, R62, R160 ;  /* 0x0000003e9c3c723c */ /* 0x000fe200000810a0 */
[----:B------:R-:W-:Y:S04]  /*29780*/  STL [R1+0xe20], R57 ;  /* 0x000e203901007387 */ /* 0x000fe80000100800 */
[----:B------:R-:W-:Y:S04]  /*29790*/  STL [R1+0xe1c], R58 ;  /* 0x000e1c3a01007387 */ /* 0x000fe80000100800 */
[----:B------:R-:W-:Y:S04]  /*297a0*/  STL [R1+0xe18], R59 ;  /* 0x000e183b01007387 */ /* 0x000fe80000100800 */
[----:B------:R2:W-:Y:S04]  /*297b0*/  STL [R1+0xe34], R52 ;  /* 0x000e343401007387 */ /* 0x0005e80000100800 */
[----:B------:R3:W-:Y:S04]  /*297c0*/  STL [R1+0xe30], R53 ;  /* 0x000e303501007387 */ /* 0x0007e80000100800 */
[----:B------:R4:W-:Y:S04]  /*297d0*/  STL [R1+0xe2c], R54 ;  /* 0x000e2c3601007387 */ /* 0x0009e80000100800 */
[----:B------:R2:W-:Y:S04]  /*297e0*/  STL [R1+0xe28], R55 ;  /* 0x000e283701007387 */ /* 0x0005e80000100800 */
        /* <DEDUP_REMOVED lines=11> */
[----:B------:R-:W-:-:S03]  /*298a0*/  MOV R148, R49 ;  /* 0x0000003100947202 */ /* 0x000fc60000000f00 */
[----:B------:R1:W-:Y:S01]  /*298b0*/  STL [R1+0xe58], R43 ;  /* 0x000e582b01007387 */ /* 0x0003e20000100800 */
[----:B------:R-:W-:-:S03]  /*298c0*/  IMAD.MOV.U32 R149, RZ, RZ, R48 ;  /* 0x000000ffff957224 */ /* 0x000fc600078e0030 */
[----:B------:R-:W5:Y:S01]  /*298d0*/  LDL.LU R248, [R1+0x110] ;  /* 0x0001100001f87983 */ /* 0x000f620000300800 */
[C---:B------:R-:W-:Y:S03]  /*298e0*/  HMMA.1688.F32.TF32 R48, R140.reuse, R104, R128 ;  /* 0x000000688c30723c */ /* 0x040fe60000081080 */
[----:B------:R-:W5:Y:S04]  /*298f0*/  LDL.LU R249, [R1+0x114] ;  /* 0x0001140001f97983 */ /* 0x000f680000300800 */
[----:B------:R-:W5:Y:S04]  /*29900*/  LDL.LU R250, [R1+0x118] ;  /* 0x0001180001fa7983 */ /* 0x000f680000300800 */
[----:B------:R-:W5:Y:S01]  /*29910*/  LDL.LU R251, [R1+0x11c] ;  /* 0x00011c0001fb7983 */ /* 0x000f620000300800 */
[----:B-1----:R-:W-:Y:S03]  /*29920*/  HMMA.1688.F32.TF32 R44, R140, R108, R132 ;  /* 0x0000006c8c2c723c */ /* 0x002fe60000081084 */
[----:B------:R-:W5:Y:S04]  /*29930*/  LDL.LU R128, [R1+0x190] ;  /* 0x0001900001807983 */ /* 0x000f680000300800 */
[----:B------:R-:W5:Y:S04]  /*29940*/  LDL.LU R129, [R1+0x194] ;  /* 0x0001940001817983 */ /* 0x000f680000300800 */
[----:B------:R-:W5:Y:S04]  /*29950*/  LDL.LU R130, [R1+0x198] ;  /* 0x0001980001827983 */ /* 0x000f680000300800 */
[----:B------:R-:W5:Y:S04]  /*29960*/  LDL.LU R131, [R1+0x19c] ;  /* 0x00019c0001837983 */ /* 0x000f680000300800 */
[----:B------:R-:W5:Y:S04]  /*29970*/  LDL.LU R132, [R1+0x180] ;  /* 0x0001800001847983 */ /* 0x000f680000300800 */
[----:B------:R-:W5:Y:S04]  /*29980*/  LDL.LU R133, [R1+0x184] ;  /* 0x0001840001857983 */ /* 0x000f680000300800 */
[----:B------:R-:W5:Y:S01]  /*29990*/  LDL.LU R134, [R1+0x188] ;  /* 0x0001880001867983 */ /* 0x000f620000300800 */
[----:B------:R-:W-:Y:S03]  /*299a0*/  HMMA.1688.F32.TF32 R156, R156, R38, R148 ;  /* 0x000000269c9c723c */ /* 0x000fe60000081094 */
[----:B------:R-:W5:Y:S04]  /*299b0*/  LDL.LU R135, [R1+0x18c] ;  /* 0x00018c0001877983 */ /* 0x000f680000300800 */
[----:B------:R-:W5:Y:S01]  /*299c0*/  LDL.LU R244, [R1+0x120] ;  /* 0x0001200001f47983 */ /* 0x000f620000300800 */
[C---:B------:R-:W-:Y:S03]  /*299d0*/  HMMA.1688.F32.TF32 R36, R140.reuse, R96, R136 ;  /* 0x000000608c24723c */ /* 0x040fe60000081088 */
        /* <DEDUP_REMOVED lines=24> */
[----:B--2---:R-:W2:Y:S04]  /*29b60*/  LDL.LU R52, [R1+0x100] ;  /* 0x0001000001347983 */ /* 0x004ea80000300800 */
[----:B---3--:R-:W2:Y:S04]  /*29b70*/  LDL.LU R53, [R1+0x104] ;  /* 0x0001040001357983 */ /* 0x008ea80000300800 */
[----:B----4-:R-:W2:Y:S04]  /*29b80*/  LDL.LU R54, [R1+0x108] ;  /* 0x0001080001367983 */ /* 0x010ea80000300800 */
        /* <DEDUP_REMOVED lines=15> */
[----:B------:R-:W-:Y:S01]  /*29c80*/  IMAD.MOV.U32 R182, RZ, RZ, R226 ;  /* 0x000000ffffb67224 */ /* 0x000fe200078e00e2 */
[----:B------:R-:W4:Y:S01]  /*29c90*/  LDL.LU R224, [R1+0xed4] ;  /* 0x000ed40001e07983 */ /* 0x000f220000300800 */
[----:B------:R-:W-:-:S03]  /*29ca0*/  IMAD.MOV.U32 R183, RZ, RZ, R227 ;  /* 0x000000ffffb77224 */ /* 0x000fc600078e00e3 */
[----:B------:R-:W4:Y:S04]  /*29cb0*/  LDL.LU R225, [R1+0xed0] ;  /* 0x000ed00001e17983 */ /* 0x000f280000300800 */
[----:B------:R-:W4:Y:S04]  /*29cc0*/  LDL.LU R226, [R1+0xecc] ;  /* 0x000ecc0001e27983 */ /* 0x000f280000300800 */
[----:B------:R-:W4:Y:S01]  /*29cd0*/  LDL.LU R227, [R1+0xec8] ;  /* 0x000ec80001e37983 */ /* 0x000f220000300800 */
[C---:B-----5:R-:W-:Y:S08]  /*29ce0*/  HMMA.1688.F32.TF32 R128, R140.reuse, R116, R128 ;  /* 0x000000748c80723c */ /* 0x060ff00000081080 */
[C---:B------:R-:W-:Y:S08]  /*29cf0*/  HMMA.1688.F32.TF32 R132, R140.reuse, R112, R132 ;  /* 0x000000708c84723c */ /* 0x040ff00000081084 */
[C---:B------:R-:W-:Y:S08]  /*29d00*/  HMMA.1688.F32.TF32 R136, R140.reuse, R92, R136 ;  /* 0x0000005c8c88723c */ /* 0x040ff00000081088 */
[----:B------:R-:W-:Y:S01]  /*29d10*/  HMMA.1688.F32.TF32 R140, R140, R88, R176 ;  /* 0x000000588c8c723c */ /* 0x000fe200000810b0 */
[----:B------:R-:W5:Y:S04]  /*29d20*/  LDL.LU R176, [R1+0xb0] ;  /* 0x0000b00001b07983 */ /* 0x000f680000300800 */
[----:B------:R-:W5:Y:S04]  /*29d30*/  LDL.LU R177, [R1+0xb4] ;  /* 0x0000b40001b17983 */ /* 0x000f680000300800 */
[----:B------:R-:W5:Y:S04]  /*29d40*/  LDL.LU R178, [R1+0xb8] ;  /* 0x0000b80001b27983 */ /* 0x000f680000300800 */
[----:B------:R-:W5:Y:S01]  /*29d50*/  LDL.LU R179, [R1+0xbc] ;  /* 0x0000bc0001b37983 */ /* 0x000f620000300800 */
[C---:B--2---:R-:W-:Y:S11]  /*29d60*/  HMMA.1688.F32.TF32 R40, R124.reuse, R92, R52 ;  /* 0x0000005c7c28723c */ /* 0x044ff60000081034 */
[----:B------:R-:W-:Y:S11]  /*29d70*/  @!UPT UIADD3 URZ, URZ, URZ, URZ ;  /* 0x0000003f3f3ff290 */ /* 0x000ff6000fffe03f */
[----:B------:R-:W-:Y:S02]  /*29d80*/  @!UPT UIADD3 URZ, URZ, URZ, URZ ;  /* 0x0000003f3f3ff290 */ /* 0x000fe4000fffe03f */
[----:B------:R-:W-:Y:S01]  /*29d90*/  MOV R106, R40 ;  /* 0x00000028006a7202 */ /* 0x000fe20000000f00 */
[----:B------:R-:W-:Y:S01]  /*29da0*/  IMAD.MOV.U32 R107, RZ, RZ, R41 ;  /* 0x000000ffff6b7224 */ /* 0x000fe200078e0029 */
[----:B------:R-:W-:Y:S01]  /*29db0*/  MOV R111, R43 ;  /* 0x0000002b006f7202 */ /* 0x000fe20000000f00 */
[----:B------:R-:W-:Y:S02]  /*29dc0*/  IMAD.MOV.U32 R110, RZ, RZ, R42 ;  /* 0x000000ffff6e7224 */ /* 0x000fe400078e002a */
[----:B---3--:R-:W-:Y:S11]  /*29dd0*/  HMMA.1688.F32.TF32 R40, R124, R88, R56 ;  /* 0x000000587c28723c */ /* 0x008ff60000081038 */
[----:B------:R-:W-:Y:S11]  /*29de0*/  @!UPT UIADD3 URZ, URZ, URZ, URZ ;  /* 0x0000003f3f3ff290 */ /* 0x000ff6000fffe03f */
[----:B------:R-:W-:Y:S02]  /*29df0*/  @!UPT UIADD3 URZ, URZ, URZ, URZ ;  /* 0x0000003f3f3ff290 */ /* 0x000fe4000fffe03f */
[----:B------:R-:W-:Y:S01]  /*29e00*/  IMAD.MOV.U32 R114, RZ, RZ, R40 ;  /* 0x000000ffff727224 */ /* 0x000fe200078e0028 */
[----:B------:R-:W-:Y:S01]  /*29e10*/  MOV R118, R42 ;  /* 0x0000002a00767202 */ /* 0x000fe20000000f00 */
[----:B------:R-:W-:Y:S02]  /*29e20*/  IMAD.MOV.U32 R115, RZ, RZ, R41 ;  /* 0x000000ffff737224 */ /* 0x000fe400078e0029 */
[----:B------:R-:W-:Y:S02]  /*29e30*/  IMAD.MOV.U32 R119, RZ, RZ, R43 ;  /* 0x000000ffff777224 */ /* 0x000fe400078e002b */
[C---:B----4-:R-:W-:Y:S11]  /*29e40*/  HMMA.1688.F32.TF32 R40, R120.reuse, R100, R188 ;  /* 0x000000647828723c */ /* 0x050ff600000810bc */
        /* <DEDUP_REMOVED lines=34> */
[----:B------:R-:W-:Y:S07]  /*2a070*/  HMMA.1688.F32.TF32 R40, R120, R112, R232 ;  /* 0x000000707828723c */ /* 0x000fee00000810e8 */
[----:B------:R-:W-:Y:S01]  /*2a080*/  IMAD.MOV.U32 R232, RZ, RZ, R238 ;  /* 0x000000ffffe87224 */ /* 0x000fe200078e00ee */
[----:B------:R-:W-:Y:S01]  /*2a090*/  MOV R233, R237 ;  /* 0x000000ed00e97202 */ /* 0x000fe20000000f00 */
[----:B------:R-:W2:Y:S01]  /*2a0a0*/  LDL.LU R238, [R1+0xec4] ;  /* 0x000ec40001ee7983 */ /* 0x000ea20000300800 */
[----:B------:R-:W-:-:S03]  /*2a0b0*/  IMAD.MOV.U32 R234, RZ, RZ, R236 ;  /* 0x000000ffffea7224 */ /* 0x000fc600078e00ec */
[----:B------:R-:W3:Y:S04]  /*2a0c0*/  LDL.LU R237, [R1+0xec0] ;  /* 0x000ec00001ed7983 */ /* 0x000ee80000300800 */
[----:B------:R-:W4:Y:S01]  /*2a0d0*/  LDL.LU R236, [R1+0xebc] ;  /* 0x000ebc0001ec7983 */ /* 0x000f220000300800 */
[----:B------:R-:W-:-:S03]  /*2a0e0*/  IMAD.MOV.U32 R179, RZ, RZ, R252 ;  /* 0x000000ffffb37224 */ /* 0x000fc600078e00fc */
[----:B------:R-:W5:Y:S04]  /*2a0f0*/  LDL.LU R176, [R1+0x230] ;  /* 0x0002300001b07983 */ /* 0x000f680000300800 */
[----:B------:R-:W5:Y:S04]  /*2a100*/  LDL.LU R177, [R1+0x234] ;  /* 0x0002340001b17983 */ /* 0x000f680000300800 */
[----:B------:R-:W5:Y:S01]  /*2a110*/  LDL.LU R178, [R1+0x238] ;  /* 0x0002380001b27983 */ /* 0x000f620000300800 */
[----:B------:R-:W-:-:S03]  /*2a120*/  IMAD.MOV.U32 R183, RZ, RZ, R239 ;  /* 0x000000ffffb77224 */ /* 0x000fc600078e00ef */
[----:B------:R-:W5:Y:S01]  /*2a130*/  LDL.LU R252, [R1+0xeb8] ;  /* 0x000eb80001fc7983 */ /* 0x000f620000300800 */
[----:B------:R-:W-:Y:S01]  /*2a140*/  IMAD.MOV.U32 R64, RZ, RZ, R40 ;  /* 0x000000ffff407224 */ /* 0x000fe200078e0028 */
[----:B------:R-:W-:Y:S01]  /*2a150*/  MOV R66, R42 ;  /* 0x0000002a00427202 */ /* 0x000fe20000000f00 */
[----:B------:R-:W-:Y:S02]  /*2a160*/  IMAD.MOV.U32 R65, RZ, RZ, R41 ;  /* 0x000000ffff417224 */ /* 0x000fe400078e0029 */
[----:B------:R-:W-:Y:S02]  /*2a170*/  IMAD.MOV.U32 R67, RZ, RZ, R43 ;  /* 0x000000ffff437224 */ /* 0x000fe400078e002b */
[----:B------:R-:W-:Y:S01]  /*2a180*/  HMMA.1688.F32.TF32 R40, R120, R92, R228 ;  /* 0x0000005c7828723c */ /* 0x000fe200000810e4 */
[----:B------:R-:W-:Y:S02]  /*2a190*/  IMAD.MOV.U32 R235, RZ, RZ, R171 ;  /* 0x000000ffffeb7224 */ /* 0x000fe400078e00ab */
[----:B------:R-:W-:Y:S01]  /*2a1a0*/  LDS R171, [R3+0x1a300] ;  /* 0x01a3000003ab7984 */ /* 0x000fe20000000800 */
[----:B--2---:R-:W-:Y:S01]  /*2a1b0*/  IMAD.MOV.U32 R182, RZ, RZ, R238 ;  /* 0x000000ffffb67224 */ /* 0x004fe200078e00ee */
[----:B---3--:R-:W-:Y:S01]  /*2a1c0*/  MOV R181, R237 ;  /* 0x000000ed00b57202 */ /* 0x008fe20000000f00 */
[----:B----4-:R-:W-:-:S02]  /*2a1d0*/  IMAD.MOV.U32 R180, RZ, RZ, R236 ;  /* 0x000000ffffb47224 */ /* 0x010fc400078e00ec */
        /* <DEDUP_REMOVED lines=8> */
[----:B------:R-:W4:Y:S04]  /*2a260*/  LDL.LU R184, [R1+0x250] ;  /* 0x0002500001b87983 */ /* 0x000f280000300800 */
[----:B------:R-:W4:Y:S04]  /*2a270*/  LDL.LU R185, [R1+0x254] ;  /* 0x0002540001b97983 */ /* 0x000f280000300800 */
[----:B------:R-:W4:Y:S01]  /*2a280*/  LDL.LU R186, [R1+0x258] ;  /* 0x0002580001ba7983 */ /* 0x000f220000300800 */
[----:B------:R-:W-:Y:S01]  /*2a290*/  IMAD.MOV.U32 R228, RZ, RZ, R170 ;  /* 0x000000ffffe47224 */ /* 0x000fe200078e00aa */
[----:B------:R-:W-:Y:S01]  /*2a2a0*/  MOV R230, R168 ;  /* 0x000000a800e67202 */ /* 0x000fe20000000f00 */
[----:B------:R-:W-:Y:S01]  /*2a2b0*/  IMAD.MOV.U32 R229, RZ, RZ, R169 ;  /* 0x000000ffffe57224 */ /* 0x000fe200078e00a9 */
[----:B------:R-:W-:Y:S04]  /*2a2c0*/  LDS R168, [R2+0x18300] ;  /* 0x0183000002a87984 */ /* 0x000fe80000000800 */
[----:B------:R-:W-:Y:S04]  /*2a2d0*/  LDS R170, [R2+0x1a300] ;  /* 0x01a3000002aa7984 */ /* 0x000fe80000000800 */
[----:B------:R-:W1:Y:S01]  /*2a2e0*/  LDS R169, [R3+0x18300] ;  /* 0x0183000003a97984 */ /* 0x000e620000000800 */
[----:B-----5:R-:W-:Y:S01]  /*2a2f0*/  MOV R187, R252 ;  /* 0x000000fc00bb7202 */ /* 0x020fe20000000f00 */
[C---:B-1----:R-:W-:Y:S08]  /*2a300*/  HMMA.1688.F32.TF32 R180, R168.reuse, R108, R180 ;  /* 0x0000006ca8b4723c */ /* 0x042ff000000810b4 */
[C---:B------:R-:W-:Y:S08]  /*2a310*/  HMMA.1688.F32.TF32 R176, R168.reuse, R104, R176 ;  /* 0x00000068a8b0723c */ /* 0x040ff000000810b0 */
        /* <DEDUP_REMOVED lines=17> */
[----:B-1----:R-:W3:Y:S04]  /*2a430*/  LDL.LU.64 R178, [R1+0xe70] ;  /* 0x000e700001b27983 */ /* 0x002ee80000300a00 */
[----:B------:R-:W3:Y:S01]  /*2a440*/  LDL.LU.64 R176, [R1+0xe68] ;  /* 0x000e680001b07983 */ /* 0x000ee20000300a00 */
[----:B--2---:R-:W-:Y:S01]  /*2a450*/  HMMA.1688.F32.TF32 R120, R120, R88, R236 ;  /* 0x000000587878723c */ /* 0x004fe200000810ec */
[----:B------:R-:W-:-:S02]  /*2a460*/  IMAD.MOV.U32 R231, RZ, RZ, R167 ;  /* 0x000000ffffe77224 */ /* 0x000fc400078e00a7 */
[----:B------:R-:W-:Y:S04]  /*2a470*/  LDS R167, [R3+0x1a400] ;  /* 0x01a4000003a77984 */ /* 0x000fe80000000800 */
[----:B------:R-:W-:Y:S01]  /*2a480*/  MOV R236, R166 ;  /* 0x000000a600ec7202 */ /* 0x000fe20000000f00 */
[----:B------:R-:W-:Y:S01]  /*2a490*/  IMAD.MOV.U32 R237, RZ, RZ, R165 ;  /* 0x000000ffffed7224 */ /* 0x000fe200078e00a5 */
[----:B------:R-:W-:Y:S01]  /*2a4a0*/  LDS R166, [R2+0x1a400] ;  /* 0x01a4000002a67984 */ /* 0x000fe20000000800 */
[----:B------:R-:W-:Y:S01]  /*2a4b0*/  IMAD.MOV.U32 R238, RZ, RZ, R164 ;  /* 0x000000ffffee7224 */ /* 0x000fe200078e00a4 */
[----:B------:R-:W-:Y:S02]  /*2a4c0*/  MOV R239, R0 ;  /* 0x0000000000ef7202 */ /* 0x000fe40000000f00 */
[----:B------:R-:W-:Y:S04]  /*2a4d0*/  LDS R164, [R2+0x18400] ;  /* 0x0184000002a47984 */ /* 0x000fe80000000800 */
[----:B------:R-:W5:Y:S01]  /*2a4e0*/  LDS R165, [R3+0x18400] ;  /* 0x0184000003a57984 */ /* 0x000f620000000800 */
[C---:B------:R-:W-:Y:S08]  /*2a4f0*/  HMMA.1688.F32.TF32 R236, R168.reuse, R116, R236 ;  /* 0x00000074a8ec723c */ /* 0x040ff000000810ec */
[C---:B------:R-:W-:Y:S11]  /*2a500*/  HMMA.1688.F32.TF32 R232, R168.reuse, R92, R232 ;  /* 0x0000005ca8e8723c */ /* 0x040ff600000810e8 */
[----:B------:R-:W-:Y:S04]  /*2a510*/  @!UPT UIADD3 URZ, URZ, URZ, URZ ;  /* 0x0000003f3f3ff290 */ /* 0x000fe8000fffe03f */
[----:B------:R-:W-:Y:S04]  /*2a520*/  STL.64 [R1+0x170], R236 ;  /* 0x000170ec01007387 */ /* 0x000fe80000100a00 */
[----:B------:R1:W-:Y:S02]  /*2a530*/  STL.64 [R1+0x178], R238 ;  /* 0x000178ee01007387 */ /* 0x0003e40000100a00 */
[C---:B-1----:R-:W-:Y:S11]  /*2a540*/  HMMA.1688.F32.TF32 R236, R168.reuse, R112, R228 ;  /* 0x00000070a8ec723c */ /* 0x042ff600000810e4 */
[----:B------:R-:W-:Y:S11]  /*2a550*/  @!UPT UIADD3 URZ, URZ, URZ, URZ ;  /* 0x0000003f3f3ff290 */ /* 0x000ff6000fffe03f */
[----:B------:R-:W-:Y:S01]  /*2a560*/  @!UPT UIADD3 URZ, URZ, URZ, URZ ;  /* 0x0000003f3f3ff290 */ /* 0x000fe2000fffe03f */
[----:B------:R-:W-:Y:S04]  /*2a570*/  STL.64 [R1+0x180], R236 ;  /* 0x000180ec01007387 */ /* 0x000fe80000100a00 */
[----:B------:R-:W-:Y:S04]  /*2a580*/  STL.64 [R1+0x188], R238 ;  /* 0x000188ee01007387 */ /* 0x000fe80000100a00 */
[----:B------:R-:W-:Y:S04]  /*2a590*/  STL.64 [R1+0x190], R232 ;  /* 0x000190e801007387 */ /* 0x000fe80000100a00 */
[----:B------:R-:W-:Y:S01]  /*2a5a0*/  STL.64 [R1+0x198], R234 ;  /* 0x000198ea01007387 */ /* 0x000fe20000100a00 */
[----:B---3--:R-:W-:Y:S08]  /*2a5b0*/  HMMA.1688.F32.TF32 R228, R168, R88, R176 ;  /* 0x00000058a8e4723c */ /* 0x008ff000000810b0 */
[C---:B-----5:R-:W-:Y:S08]  /*2a5c0*/  HMMA.1688.F32.TF32 R176, R164.reuse, R100, R180 ;  /* 0x00000064a4b0723c */ /* 0x060ff000000810b4 */
[C---:B----4-:R-:W-:Y:S07]  /*2a5d0*/  HMMA.1688.F32.TF32 R168, R164.reuse, R96, R184 ;  /* 0x00000060a4a8723c */ /* 0x050fee00000810b8 */
[----:B------:R-:W-:Y:S01]  /*2a5e0*/  STL.64 [R1+0x120], R228 ;  /* 0x000120e401007387 */ /* 0x000fe20000100a00 */
[C---:B------:R-:W-:Y:S03]  /*2a5f0*/  HMMA.1688.F32.TF32 R180, R164.reuse, R108, R188 ;  /* 0x0000006ca4b4723c */ /* 0x040fe600000810bc */
[----:B------:R-:W-:Y:S04]  /*2a600*/  STL.64 [R1+0x128], R230 ;  /* 0x000128e601007387 */ /* 0x000fe80000100a00 */
[----:B------:R-:W-:Y:S04]  /*2a610*/  STL.64 [R1+0x110], R176 ;  /* 0x000110b001007387 */ /* 0x000fe80000100a00 */
[----:B------:R1:W-:Y:S04]  /*2a620*/  STL.64 [R1+0x118], R178 ;  /* 0x000118b201007387 */ /* 0x0003e80000100a00 */
[----:B------:R-:W-:Y:S04]  /*2a630*/  STL.64 [R1+0xc0], R168 ;  /* 0x0000c0a801007387 */ /* 0x000fe80000100a00 */
[----:B------:R2:W-:Y:S01]  /*2a640*/  STL.64 [R1+0xc8], R170 ;  /* 0x0000c8aa01007387 */ /* 0x0005e20000100a00 */
[C---:B-1----:R-:W-:Y:S08]  /*2a650*/  HMMA.1688.F32.TF32 R176, R164.reuse, R104, R192 ;  /* 0x00000068a4b0723c */ /* 0x042ff000000810c0 */
[----:B--2---:R-:W-:Y:S01]  /*2a660*/  HMMA.1688.F32.TF32 R168, R164, R116, R196 ;  /* 0x00000074a4a8723c */ /* 0x004fe200000810c4 */
[----:B------:R-:W-:Y:S04]  /*2a670*/  STL.64 [R1+0xb0], R180 ;  /* 0x0000b0b401007387 */ /* 0x000fe80000100a00 */
[----:B------:R-:W-:Y:S10]  /*2a680*/  STL.64 [R1+0xb8], R182 ;  /* 0x0000b8b601007387 */ /* 0x000ff40000100a00 */
[----:B------:R-:W-:Y:S04]  /*2a690*/  STL.64 [R1+0x60], R176 ;  /* 0x000060b001007387 */ /* 0x000fe80000100a00 */
[----:B------:R1:W-:Y:S04]  /*2a6a0*/  STL.64 [R1+0x68], R178 ;  /* 0x000068b201007387 */ /* 0x0003e80000100a00 */
[----:B------:R2:W-:Y:S01]  /*2a6b0*/  STL.64 [R1+0x30], R168 ;  /* 0x000030a801007387 */ /* 0x0005e20000100a00 */
[----:B------:R-:W-:-:S02]  /*2a6c0*/  IMAD.MOV.U32 R0, RZ, RZ, R170 ;  /* 0x000000ffff007224 */ /* 0x000fc400078e00aa */
[----:B------:R-:W-:Y:S01]  /*2a6d0*/  IMAD.MOV.U32 R252, RZ, RZ, R171 ;  /* 0x000000fffffc7224 */ /* 0x000fe200078e00ab */
[C---:B-1----:R-:W-:Y:S08]  /*2a6e0*/  HMMA.1688.F32.TF32 R176, R164.reuse, R112, R200 ;  /* 0x00000070a4b0723c */ /* 0x042ff000000810c8 */
[C---:B--2---:R-:W-:Y:S08]  /*2a6f0*/  HMMA.1688.F32.TF32 R168, R164.reuse, R92, R204 ;  /* 0x0000005ca4a8723c */ /* 0x044ff000000810cc */
[----:B------:R-:W-:Y:S01]  /*2a700*/  HMMA.1688.F32.TF32 R164, R164, R88, R208 ;  /* 0x00000058a4a4723c */ /* 0x000fe200000810d0 */
[----:B------:R-:W-:Y:S04]  /*2a710*/  STL [R1+0xdd4], R252 ;  /* 0x000dd4fc01007387 */ /* 0x000fe80000100800 */
[----:B------:R-:W-:Y:S04]  /*2a720*/  STL [R1+0xdd0], R0 ;  /* 0x000dd00001007387 */ /* 0x000fe80000100800 */
[----:B------:R1:W-:Y:S04]  /*2a730*/  STL.64 [R1+0x20], R176 ;  /* 0x000020b001007387 */ /* 0x0003e80000100a00 */
[----:B------:R2:W-:Y:S04]  /*2a740*/  STL.64 [R1+0x28], R178 ;  /* 0x000028b201007387 */ /* 0x0005e80000100a00 */
[----:B------:R-:W-:Y:S04]  /*2a750*/  STL.64 [R1+0x10], R168 ;  /* 0x000010a801007387 */ /* 0x000fe80000100a00 */
[----:B-1----:R-:W5:Y:S04]  /*2a760*/  LDL.LU R176, [R1+0x1f0] ;  /* 0x0001f00001b07983 */ /* 0x002f680000300800 */
[----:B------:R-:W-:Y:S04]  /*2a770*/  STL.64 [R1], R164 ;  /* 0x000000a401007387 */ /* 0x000fe80000100a00 */
[----:B------:R-:W-:Y:S04]  /*2a780*/  STL.64 [R1+0x8], R166 ;  /* 0x000008a601007387 */ /* 0x000fe80000100a00 */
[----:B------:R-:W5:Y:S04]  /*2a790*/  LDL.LU R177, [R1+0x1f4] ;  /* 0x0001f40001b17983 */ /* 0x000f680000300800 */
[----:B--2---:R-:W5:Y:S04]  /*2a7a0*/  LDL.LU R178, [R1+0x1f8] ;  /* 0x0001f80001b27983 */ /* 0x004f680000300800 */
[----:B------:R-:W5:Y:S01]  /*2a7b0*/  LDL.LU R179, [R1+0x1fc] ;  /* 0x0001fc0001b37983 */ /* 0x000f620000300800 */
[----:B------:R-:W-:Y:S01]  /*2a7c0*/  MOV R60, R40 ;  /* 0x00000028003c7202 */ /* 0x000fe20000000f00 */
[----:B------:R-:W-:Y:S01]  /*2a7d0*/  IMAD.MOV.U32 R61, RZ, RZ, R41 ;  /* 0x000000ffff3d7224 */ /* 0x000fe200078e0029 */
[----:B------:R-:W-:Y:S01]  /*2a7e0*/  MOV R63, R43 ;  /* 0x0000002b003f7202 */ /* 0x000fe20000000f00 */
[----:B------:R-:W-:Y:S01]  /*2a7f0*/  IMAD.MOV.U32 R62, RZ, RZ, R42 ;  /* 0x000000ffff3e7224 */ /* 0x000fe200078e002a */
[----:B------:R-:W-:Y:S01]  /*2a800*/  MOV R41, R121 ;  /* 0x0000007900297202 */ /* 0x000fe20000000f00 */
[----:B------:R-:W-:Y:S01]  /*2a810*/  IMAD.MOV.U32 R40, RZ, RZ, R120 ;  /* 0x000000ffff287224 */ /* 0x000fe200078e0078 */
[----:B------:R-:W-:Y:S01]  /*2a820*/  LDS R121, [R3+0x18600] ;  /* 0x0186000003797984 */ /* 0x000fe20000000800 */
[----:B------:R-:W-:-:S02]  /*2a830*/  IMAD.MOV.U32 R42, RZ, RZ, R122 ;  /* 0x000000ffff2a7224 */ /* 0x000fc400078e007a */
[----:B------:R-:W-:Y:S01]  /*2a840*/  IMAD.MOV.U32 R43, RZ, RZ, R123 ;  /* 0x000000ffff2b7224 */ /* 0x000fe200078e007b */
[----:B------:R-:W-:Y:S04]  /*2a850*/  LDS R120, [R2+0x18600] ;  /* 0x0186000002787984 */ /* 0x000fe80000000800 */
[----:B------:R-:W-:Y:S04]  /*2a860*/  LDS R122, [R2+0x1a600] ;  /* 0x01a60000027a7984 */ /* 0x000fe80000000800 */
[----:B------:R-:W1:Y:S01]  /*2a870*/  LDS R123, [R3+0x1a600] ;  /* 0x01a60000037b7984 */ /* 0x000e620000000800 */
[C---:B------:R-:W-:Y:S08]  /*2a880*/  HMMA.1688.F32.TF32 R144, R124.reuse, R100, R144 ;  /* 0x000000647c90723c */ /* 0x040ff00000081090 */
        /* <DEDUP_REMOVED lines=8> */
[----:B------:R-:W2:Y:S01]  /*2a910*/  LDS R127, [R3+0x1a500] ;  /* 0x01a50000037f7984 */ /* 0x000ea20000000800 */
[----:B------:R-:W-:Y:S01]  /*2a920*/  MOV R252, R170 ;  /* 0x000000aa00fc7202 */ /* 0x000fe20000000f00 */
[----:B------:R-:W-:-:S02]  /*2a930*/  IMAD.MOV.U32 R0, RZ, RZ, R171 ;  /* 0x000000ffff007224 */ /* 0x000fc400078e00ab */
[----:B-1----:R-:W-:Y:S01]  /*2a940*/  HMMA.1688.F32.TF32 R168, R120, R88, R84 ;  /* 0x0000005878a8723c */ /* 0x002fe20000081054 */
[----:B------:R-:W-:Y:S04]  /*2a950*/  LDS R84, [R2+0x18700] ;  /* 0x0187000002547984 */ /* 0x000fe80000000800 */
[----:B------:R-:W-:Y:S04]  /*2a960*/  LDS R86, [R2+0x1a700] ;  /* 0x01a7000002567984 */ /* 0x000fe80000000800 */
[----:B------:R-:W-:Y:S04]  /*2a970*/  LDS R85, [R3+0x18700] ;  /* 0x0187000003557984 */ /* 0x000fe80000000800 */
[----:B------:R-:W5:Y:S01]  /*2a980*/  LDS R87, [R3+0x1a700] ;  /* 0x01a7000003577984 */ /* 0x000f620000000800 */
[----:B------:R-:W-:-:S02]  /*2a990*/  IMAD.MOV.U32 R188, RZ, RZ, R106 ;  /* 0x000000ffffbc7224 */ /* 0x000fc400078e006a */
[----:B------:R-:W-:Y:S01]  /*2a9a0*/  IMAD.MOV.U32 R189, RZ, RZ, R107 ;  /* 0x000000ffffbd7224 */ /* 0x000fe200078e006b */
[----:B------:R-:W-:Y:S01]  /*2a9b0*/  MOV R190, R110 ;  /* 0x0000006e00be7202 */ /* 0x000fe20000000f00 */
[----:B------:R-:W-:Y:S01]  /*2a9c0*/  IMAD.MOV.U32 R191, RZ, RZ, R111 ;  /* 0x000000ffffbf7224 */ /* 0x000fe200078e006f */
[----:B------:R-:W-:Y:S04]  /*2a9d0*/  LDS R208, [R2+0x1c000] ;  /* 0x01c0000002d07984 */ /* 0x000fe80000000800 */
[----:B------:R-:W-:Y:S04]  /*2a9e0*/  LDS R210, [R2+0x1e000] ;  /* 0x01e0000002d27984 */ /* 0x000fe80000000800 */
[----:B------:R-:W-:Y:S04]  /*2a9f0*/  LDS R209, [R3+0x1c000] ;  /* 0x01c0000003d17984 */ /* 0x000fe80000000800 */
[----:B------:R-:W-:Y:S01]  /*2aa00*/  LDS R211, [R3+0x1e000] ;  /* 0x01e0000003d37984 */ /* 0x000fe20000000800 */
[C---:B--2---:R-:W-:Y:S08]  /*2aa10*/  HMMA.1688.F32.TF32 R236, R124.reuse, R100, R212 ;  /* 0x000000647cec723c */ /* 0x044ff000000810d4 */
[C---:B------:R-:W-:Y:S08]  /*2aa20*/  HMMA.1688.F32.TF32 R232, R124.reuse, R96, R216 ;  /* 0x000000607ce8723c */ /* 0x040ff000000810d8 */
[C---:B------:R-:W-:Y:S08]  /*2aa30*/  HMMA.1688.F32.TF32 R228, R124.reuse, R108, R220 ;  /* 0x0000006c7ce4723c */ /* 0x040ff000000810dc */
[C---:B------:R-:W-:Y:S01]  /*2aa40*/  HMMA.1688.F32.TF32 R4, R124.reuse, R104, R4 ;  /* 0x000000687c04723c */ /* 0x040fe20000081004 */
[----:B------:R-:W-:Y:S07]  /*2aa50*/  STL.64 [R1+0xd30], R238 ;  /* 0x000d30ee01007387 */ /* 0x000fee0000100a00 */
[C---:B------:R-:W-:Y:S01]  /*2aa60*/  HMMA.1688.F32.TF32 R8, R124.reuse, R116, R8 ;  /* 0x000000747c08723c */ /* 0x040fe20000081008 */
[----:B------:R1:W-:Y:S07]  /*2aa70*/  STL.64 [R1+0xd28], R236 ;  /* 0x000d28ec01007387 */ /* 0x0003ee0000100a00 */
[C---:B------:R-:W-:Y:S01]  /*2aa80*/  HMMA.1688.F32.TF32 R12, R124.reuse, R112, R12 ;  /* 0x000000707c0c723c */ /* 0x040fe2000008100c */
[----:B------:R-:W-:Y:S07]  /*2aa90*/  STL.64 [R1+0xd40], R234 ;  /* 0x000d40ea01007387 */ /* 0x000fee0000100a00 */
[C---:B------:R-:W-:Y:S01]  /*2aaa0*/  HMMA.1688.F32.TF32 R16, R124.reuse, R92, R16 ;  /* 0x0000005c7c10723c */ /* 0x040fe20000081010 */
[----:B------:R2:W-:Y:S04]  /*2aab0*/  STL.64 [R1+0xd38], R232 ;  /* 0x000d38e801007387 */ /* 0x0005e80000100a00 */
[----:B------:R-:W-:Y:S03]  /*2aac0*/  STL.64 [R1+0xd50], R230 ;  /* 0x000d50e601007387 */ /* 0x000fe60000100a00 */
[----:B------:R-:W-:Y:S01]  /*2aad0*/  HMMA.1688.F32.TF32 R20, R124, R88, R20 ;  /* 0x000000587c14723c */ /* 0x000fe20000081014 */
[----:B------:R4:W-:Y:S04]  /*2aae0*/  STL.64 [R1+0xd48], R228 ;  /* 0x000d48e401007387 */ /* 0x0009e80000100a00 */
[----:B------:R-:W-:Y:S03]  /*2aaf0*/  STL.64 [R1+0xd60], R6 ;  /* 0x000d600601007387 */ /* 0x000fe60000100a00 */
[C---:B------:R-:W-:Y:S01]  /*2ab00*/  HMMA.1688.F32.TF32 R24, R120.reuse, R100, R24 ;  /* 0x000000647818723c */ /* 0x040fe20000081018 */
[----:B------:R-:W-:Y:S07]  /*2ab10*/  STL.64 [R1+0xd58], R4 ;  /* 0x000d580401007387 */ /* 0x000fee0000100a00 */
[----:B------:R-:W-:Y:S01]  /*2ab20*/  HMMA.1688.F32.TF32 R28, R120, R96, R28 ;  /* 0x00000060781c723c */ /* 0x000fe2000008101c */
[----:B------:R-:W-:Y:S04]  /*2ab30*/  STL.64 [R1+0xd78], R10 ;  /* 0x000d780a01007387 */ /* 0x000fe80000100a00 */
[----:B------:R5:W-:Y:S04]  /*2ab40*/  STL.64 [R1+0xd70], R8 ;  /* 0x000d700801007387 */ /* 0x000be80000100a00 */
[----:B------:R-:W-:Y:S04]  /*2ab50*/  STL.64 [R1+0xd88], R14 ;  /* 0x000d880e01007387 */ /* 0x000fe80000100a00 */
[----:B------:R1:W-:Y:S04]  /*2ab60*/  STL.64 [R1+0xd80], R12 ;  /* 0x000d800c01007387 */ /* 0x0003e80000100a00 */
[----:B------:R-:W-:Y:S04]  /*2ab70*/  STL.64 [R1+0xd98], R18 ;  /* 0x000d981201007387 */ /* 0x000fe80000100a00 */
[----:B------:R2:W-:Y:S04]  /*2ab80*/  STL.64 [R1+0xd90], R16 ;  /* 0x000d901001007387 */ /* 0x0005e80000100a00 */
[----:B------:R-:W-:Y:S04]  /*2ab90*/  STL.64 [R1+0xda8], R22 ;  /* 0x000da81601007387 */ /* 0x000fe80000100a00 */
[----:B------:R2:W-:Y:S01]  /*2aba0*/  STL.64 [R1+0xda0], R20 ;  /* 0x000da01401007387 */ /* 0x0005e20000100a00 */
[----:B-1----:R-:W-:-:S03]  /*2abb0*/  IMAD.MOV.U32 R236, RZ, RZ, R40 ;  /* 0x000000ffffec7224 */ /* 0x002fc600078e0028 */
[----:B------:R-:W-:Y:S04]  /*2abc0*/  STL.64 [R1+0xdb8], R26 ;  /* 0x000db81a01007387 */ /* 0x000fe80000100a00 */
[----:B------:R-:W-:Y:S04]  /*2abd0*/  STL.64 [R1+0xdb0], R24 ;  /* 0x000db01801007387 */ /* 0x000fe80000100a00 */
[----:B------:R-:W-:Y:S01]  /*2abe0*/  STL.64 [R1+0xdc8], R30 ;  /* 0x000dc81e01007387 */ /* 0x000fe20000100a00 */
[----:B------:R-:W-:-:S03]  /*2abf0*/  MOV R237, R41 ;  /* 0x0000002900ed7202 */ /* 0x000fc60000000f00 */
[----:B------:R-:W-:Y:S01]  /*2ac00*/  STL.64 [R1+0xdc0], R28 ;  /* 0x000dc01c01007387 */ /* 0x000fe20000100a00 */
[----:B------:R-:W-:-:S03]  /*2ac10*/  IMAD.MOV.U32 R238, RZ, RZ, R42 ;  /* 0x000000ffffee7224 */ /* 0x000fc600078e002a */
[----:B------:R-:W3:Y:S01]  /*2ac20*/  LDL.LU R40, [R1+0xe64] ;  /* 0x000e640001287983 */ /* 0x000ee20000300800 */
[----:B------:R-:W-:Y:S01]  /*2ac30*/  IMAD.MOV.U32 R239, RZ, RZ, R43 ;  /* 0x000000ffffef7224 */ /* 0x000fe200078e002b */
[----:B--2---:R-:W-:Y:S01]  /*2ac40*/  MOV R232, R60 ;  /* 0x0000003c00e87202 */ /* 0x004fe20000000f00 */
[----:B------:R-:W-:Y:S01]  /*2ac50*/  IMAD.MOV.U32 R233, RZ, RZ, R61 ;  /* 0x000000ffffe97224 */ /* 0x000fe200078e003d */
[----:B------:R-:W-:Y:S01]  /*2ac60*/  MOV R235, R63 ;  /* 0x0000003f00eb7202 */ /* 0x000fe20000000f00 */
[----:B------:R-:W-:Y:S02]  /*2ac70*/  IMAD.MOV.U32 R234, RZ, RZ, R62 ;  /* 0x000000ffffea7224 */ /* 0x000fe400078e003e */
[----:B----4-:R-:W-:Y:S01]  /*2ac80*/  IMAD.MOV.U32 R228, RZ, RZ, R64 ;  /* 0x000000ffffe47224 */ /* 0x010fe200078e0040 */
[----:B------:R-:W-:Y:S01]  /*2ac90*/  MOV R230, R66 ;  /* 0x0000004200e67202 */ /* 0x000fe20000000f00 */
[----:B------:R-:W-:Y:S01]  /*2aca0*/  IMAD.MOV.U32 R229, RZ, RZ, R65 ;  /* 0x000000ffffe57224 */ /* 0x000fe200078e0041 */
[----:B-----5:R-:W-:Y:S01]  /*2acb0*/  MOV R8, R52 ;  /* 0x0000003400087202 */ /* 0x020fe20000000f00 */
[----:B------:R-:W-:-:S02]  /*2acc0*/  IMAD.MOV.U32 R231, RZ, RZ, R67 ;  /* 0x000000ffffe77224 */ /* 0x000fc400078e0043 */
[----:B------:R-:W-:Y:S01]  /*2acd0*/  IMAD.MOV.U32 R9, RZ, RZ, R53 ;  /* 0x000000ffff097224 */ /* 0x000fe200078e0035 */
[----:B------:R-:W-:Y:S01]  /*2ace0*/  MOV R11, R55 ;  /* 0x00000037000b7202 */ /* 0x000fe20000000f00 */
[----:B------:R-:W-:Y:S02]  /*2acf0*/  IMAD.MOV.U32 R10, RZ, RZ, R54 ;  /* 0x000000ffff0a7224 */ /* 0x000fe400078e0036 */
[----:B------:R-:W-:Y:S01]  /*2ad00*/  IMAD.MOV.U32 R12, RZ, RZ, R56 ;  /* 0x000000ffff0c7224 */ /* 0x000fe200078e0038 */
[----:B------:R-:W-:Y:S01]  /*2ad10*/  MOV R14, R58 ;  /* 0x0000003a000e7202 */ /* 0x000fe20000000f00 */
[----:B------:R-:W-:Y:S02]  /*2ad20*/  IMAD.MOV.U32 R13, RZ, RZ, R57 ;  /* 0x000000ffff0d7224 */ /* 0x000fe400078e0039 */
[----:B------:R-:W-:Y:S01]  /*2ad30*/  IMAD.MOV.U32 R15, RZ, RZ, R59 ;  /* 0x000000ffff0f7224 */ /* 0x000fe200078e003b */
[----:B------:R-:W-:Y:S01]  /*2ad40*/  MOV R17, R91 ;  /* 0x0000005b00117202 */ /* 0x000fe20000000f00 */
[----:B------:R-:W-:Y:S01]  /*2ad50*/  IMAD.MOV.U32 R16, RZ, RZ, R90 ;  /* 0x000000ffff107224 */ /* 0x000fe200078e005a */
[----:B------:R-:W-:Y:S01]  /*2ad60*/  HMMA.1688.F32.TF32 R4, R84, R96, R176 ;  /* 0x000000605404723c */ /* 0x000fe200000810b0 */
[----:B------:R-:W-:Y:S11]  /*2ad70*/  IMAD.MOV.U32 R18, RZ, RZ, R94 ;  /* 0x000000ffff127224 */ /* 0x000ff600078e005e */
[----:B------:R-:W-:Y:S11]  /*2ad80*/  @!UPT UIADD3 URZ, URZ, URZ, URZ ;  /* 0x0000003f3f3ff290 */ /* 0x000ff6000fffe03f */
[----:B------:R1:W-:Y:S04]  /*2ad90*/  STL.64 [R1+0x1f0], R4 ;  /* 0x0001f00401007387 */ /* 0x0003e80000100a00 */
[----:B------:R2:W-:Y:S04]  /*2ada0*/  STL.64 [R1+0x1f8], R6 ;  /* 0x0001f80601007387 */ /* 0x0005e80000100a00 */
        /* <DEDUP_REMOVED lines=20> */
[----:B------:R-:W-:-:S03]  /*2aef0*/  MOV R20, R114 ;  /* 0x0000007200147202 */ /* 0x000fc60000000f00 */
[----:B------:R-:W5:Y:S01]  /*2af00*/  LDL.LU R90, [R1+0xe14] ;  /* 0x000e1400015a7983 */ /* 0x000f620000300800 */
[----:B------:R-:W-:-:S03]  /*2af10*/  IMAD.MOV.U32 R21, RZ, RZ, R115 ;  /* 0x000000ffff157224 */ /* 0x000fc600078e0073 */
[----:B------:R-:W5:Y:S01]  /*2af20*/  LDL.LU R91, [R1+0xe10] ;  /* 0x000e1000015b7983 */ /* 0x000f620000300800 */
[----:B------:R-:W-:-:S03]  /*2af30*/  IMAD.MOV.U32 R22, RZ, RZ, R118 ;  /* 0x000000ffff167224 */ /* 0x000fc600078e0076 */
        /* <DEDUP_REMOVED lines=10> */
[----:B------:R-:W-:-:S02]  /*2afe0*/  MOV R125, R99 ;  /* 0x00000063007d7202 */ /* 0x000fc40000000f00 */
[----:B------:R-:W5:Y:S01]  /*2aff0*/  LDL.LU R110, [R1+0xdec] ;  /* 0x000dec00016e7983 */ /* 0x000f620000300800 */
[----:B------:R-:W-:-:S03]  /*2b000*/  IMAD.MOV.U32 R126, RZ, RZ, R102 ;  /* 0x000000ffff7e7224 */ /* 0x000fc600078e0066 */
[----:B------:R-:W5:Y:S01]  /*2b010*/  LDL.LU R111, [R1+0xde8] ;  /* 0x000de800016f7983 */ /* 0x000f620000300800 */
[----:B------:R-:W-:-:S03]  /*2b020*/  IMAD.MOV.U32 R127, RZ, RZ, R103 ;  /* 0x000000ffff7f7224 */ /* 0x000fc600078e0067 */
[----:B------:R-:W5:Y:S04]  /*2b030*/  LDL.LU R98, [R1+0xde4] ;  /* 0x000de40001627983 */ /* 0x000f680000300800 */
[----:B------:R-:W5:Y:S04]  /*2b040*/  LDL.LU R99, [R1+0xde0] ;  /* 0x000de00001637983 */ /* 0x000f680000300800 */
[----:B------:R-:W5:Y:S04]  /*2b050*/  LDL.LU R102, [R1+0xddc] ;  /* 0x000ddc0001667983 */ /* 0x000f680000300800 */
[----:B------:R-:W5:Y:S01]  /*2b060*/  LDL.LU R103, [R1+0xdd8] ;  /* 0x000dd80001677983 */ /* 0x000f620000300800 */
[C---:B------:R-:W-:Y:S03]  /*2b070*/  HMMA.1688.F32.TF32 R164, R120.reuse, R92, R80 ;  /* 0x0000005c78a4723c */ /* 0x040fe60000081050 */
[----:B------:R-:W-:Y:S04]  /*2b080*/  LDS R80, [R2+0x1c100] ;  /* 0x01c1000002507984 */ /* 0x000fe80000000800 */
[----:B------:R-:W-:Y:S04]  /*2b090*/  LDS R82, [R2+0x1e100] ;  /* 0x01e1000002527984 */ /* 0x000fe80000000800 */
[----:B------:R-:W-:Y:S04]  /*2b0a0*/  LDS R81, [R3+0x1c100] ;  /* 0x01c1000003517984 */ /* 0x000fe80000000800 */
[----:B------:R-:W1:Y:S01]  /*2b0b0*/  LDS R83, [R3+0x1e100] ;  /* 0x01e1000003537984 */ /* 0x000e620000000800 */
        /* <DEDUP_REMOVED lines=8> */
[----:B------:R-:W-:Y:S01]  /*2b140*/  HMMA.1688.F32.TF32 R172, R84, R100, R172 ;  /* 0x0000006454ac723c */ /* 0x000fe200000810ac */
[----:B-1----:R-:W-:Y:S01]  /*2b150*/  IMAD.MOV.U32 R4, RZ, RZ, R243 ;  /* 0x000000ffff047224 */ /* 0x002fe200078e00f3 */
[----:B------:R-:W-:Y:S01]  /*2b160*/  MOV R5, R242 ;  /* 0x000000f200057202 */ /* 0x000fe20000000f00 */
[----:B--2---:R-:W-:-:S02]  /*2b170*/  IMAD.MOV.U32 R6, RZ, RZ, R241 ;  /* 0x000000ffff067224 */ /* 0x004fc400078e00f1 */
[----:B------:R-:W-:-:S03]  /*2b180*/  IMAD.MOV.U32 R7, RZ, RZ, R240 ;  /* 0x000000ffff077224 */ /* 0x000fc600078e00f0 */
[C---:B----4-:R-:W-:Y:S08]  /*2b190*/  HMMA.1688.F32.TF32 R24, R84.reuse, R112, R60 ;  /* 0x000000705418723c */ /* 0x050ff0000008103c */
[C---:B---3--:R-:W-:Y:S01]  /*2b1a0*/  HMMA.1688.F32.TF32 R60, R84.reuse, R92, R40 ;  /* 0x0000005c543c723c */ /* 0x048fe20000081028 */
[----:B------:R-:W-:Y:S04]  /*2b1b0*/  LDS R40, [R2+0x1c300] ;  /* 0x01c3000002287984 */ /* 0x000fe80000000800 */
[----:B------:R-:W-:Y:S03]  /*2b1c0*/  LDS R42, [R2+0x1e300] ;  /* 0x01e30000022a7984 */ /* 0x000fe60000000800 */
[----:B-----5:R-:W-:Y:S01]  /*2b1d0*/  HMMA.1688.F32.TF32 R64, R84, R116, R64 ;  /* 0x000000745440723c */ /* 0x020fe20000081040 */
[----:B------:R-:W-:Y:S04]  /*2b1e0*/  LDS R41, [R3+0x1c300] ;  /* 0x01c3000003297984 */ /* 0x000fe80000000800 */
[----:B------:R-:W-:Y:S03]  /*2b1f0*/  LDS R43, [R3+0x1e300] ;  /* 0x01e30000032b7984 */ /* 0x000fe60000000800 */
[----:B------:R-:W-:Y:S01]  /*2b200*/  MOV R101, R24 ;  /* 0x0000001800657202 */ /* 0x000fe20000000f00 */
[----:B------:R-:W-:Y:S01]  /*2b210*/  IMAD.MOV.U32 R100, RZ, RZ, R25 ;  /* 0x000000ffff647224 */ /* 0x000fe200078e0019 */
[----:B------:R-:W-:Y:S01]  /*2b220*/  MOV R96, R27 ;  /* 0x0000001b00607202 */ /* 0x000fe20000000f00 */
[----:B------:R-:W-:-:S02]  /*2b230*/  IMAD.MOV.U32 R97, RZ, RZ, R26 ;  /* 0x000000ffff617224 */ /* 0x000fc400078e001a */
[C---:B------:R-:W-:Y:S08]  /*2b240*/  HMMA.1688.F32.TF32 R24, R84.reuse, R88, R156 ;  /* 0x000000585418723c */ /* 0x040ff0000008109c */
[C---:B------:R-:W-:Y:S08]  /*2b250*/  HMMA.1688.F32.TF32 R52, R84.reuse, R104, R52 ;  /* 0x000000685434723c */ /* 0x040ff00000081034 */
[----:B------:R-:W-:Y:S08]  /*2b260*/  HMMA.1688.F32.TF32 R56, R84, R108, R56 ;  /* 0x0000006c5438723c */ /* 0x000ff00000081038 */
[C---:B------:R-:W-:Y:S08]  /*2b270*/  HMMA.1688.F32.TF32 R196, R80.reuse, R114, R248 ;  /* 0x0000007250c4723c */ /* 0x040ff000000810f8 */
[----:B------:R-:W-:Y:S08]  /*2b280*/  HMMA.1688.F32.TF32 R204, R80, R118, R244 ;  /* 0x0000007650cc723c */ /* 0x000ff000000810f4 */
[----:B------:R-:W-:Y:S01]  /*2b290*/  HMMA.1688.F32.TF32 R180, R208, R106, R48 ;  /* 0x0000006ad0b4723c */ /* 0x000fe20000081030 */
[----:B------:R-:W2:Y:S04]  /*2b2a0*/  LDL.LU R48, [R1] ;  /* 0x0000000001307983 */ /* 0x000ea80000300800 */
[----:B------:R-:W2:Y:S04]  /*2b2b0*/  LDL.LU R49, [R1+0x4] ;  /* 0x0000040001317983 */ /* 0x000ea80000300800 */
[----:B------:R-:W2:Y:S04]  /*2b2c0*/  LDL.LU R50, [R1+0x8] ;  /* 0x0000080001327983 */ /* 0x000ea80000300800 */
[----:B------:R-:W2:Y:S04]  /*2b2d0*/  LDL.LU R51, [R1+0xc] ;  /* 0x00000c0001337983 */ /* 0x000ea80000300800 */
[----:B------:R-:W3:Y:S04]  /*2b2e0*/  LDL.LU R248, [R1+0x20] ;  /* 0x0000200001f87983 */ /* 0x000ee80000300800 */
[----:B------:R-:W3:Y:S01]  /*2b2f0*/  LDL.LU R249, [R1+0x24] ;  /* 0x0000240001f97983 */ /* 0x000ee20000300800 */
[----:B------:R-:W-:-:S03]  /*2b300*/  IMAD.MOV.U32 R246, RZ, RZ, R252 ;  /* 0x000000fffff67224 */ /* 0x000fc600078e00fc */
[----:B------:R-:W3:Y:S01]  /*2b310*/  LDL.LU R250, [R1+0x28] ;  /* 0x0000280001fa7983 */ /* 0x000ee20000300800 */
[----:B------:R-:W-:Y:S03]  /*2b320*/  HMMA.1688.F32.TF32 R184, R208, R118, R128 ;  /* 0x00000076d0b8723c */ /* 0x000fe60000081080 */
[----:B------:R-:W3:Y:S01]  /*2b330*/  LDL.LU R251, [R1+0x2c] ;  /* 0x00002c0001fb7983 */ /* 0x000ee20000300800 */
[----:B------:R-:W-:-:S03]  /*2b340*/  MOV R247, R0 ;  /* 0x0000000000f77202 */ /* 0x000fc60000000f00 */
[----:B------:R-:W4:Y:S01]  /*2b350*/  LDL.LU R244, [R1+0x10] ;  /* 0x0000100001f47983 */ /* 0x000f220000300800 */
[C---:B------:R-:W-:Y:S03]  /*2b360*/  HMMA.1688.F32.TF32 R128, R120.reuse, R90, R236 ;  /* 0x0000005a7880723c */ /* 0x040fe600000810ec */
[----:B------:R-:W4:Y:S04]  /*2b370*/  LDL.LU R245, [R1+0x14] ;  /* 0x0000140001f57983 */ /* 0x000f280000300800 */
[----:B------:R-:W5:Y:S04]  /*2b380*/  LDL.LU R252, [R1+0xdd4] ;  /* 0x000dd40001fc7983 */ /* 0x000f680000300800 */
[----:B------:R-:W2:Y:S01]  /*2b390*/  LDL.LU R0, [R1+0xdd0] ;  /* 0x000dd00001007983 */ /* 0x000ea20000300800 */
[----:B------:R-:W-:Y:S03]  /*2b3a0*/  HMMA.1688.F32.TF32 R84, R120, R114, R228 ;  /* 0x000000727854723c */ /* 0x000fe600000810e4 */
[----:B------:R-:W2:Y:S04]  /*2b3b0*/  LDL.LU R236, [R1+0x60] ;  /* 0x0000600001ec7983 */ /* 0x000ea80000300800 */
[----:B------:R-:W2:Y:S04]  /*2b3c0*/  LDL.LU R237, [R1+0x64] ;  /* 0x0000640001ed7983 */ /* 0x000ea80000300800 */
[----:B------:R-:W2:Y:S01]  /*2b3d0*/  LDL.LU R238, [R1+0x68] ;  /* 0x0000680001ee7983 */ /* 0x000ea20000300800 */
[----:B------:R-:W-:Y:S03]  /*2b3e0*/  HMMA.1688.F32.TF32 R200, R208, R94, R136 ;  /* 0x0000005ed0c8723c */ /* 0x000fe60000081088 */
[----:B------:R-:W2:Y:S04]  /*2b3f0*/  LDL.LU R239, [R1+0x6c] ;  /* 0x00006c0001ef7983 */ /* 0x000ea80000300800 */
[----:B------:R-:W3:Y:S01]  /*2b400*/  LDL.LU R228, [R1+0xc0] ;  /* 0x0000c00001e47983 */ /* 0x000ee20000300800 */
[----:B------:R-:W-:Y:S03]  /*2b410*/  HMMA.1688.F32.TF32 R136, R120, R106, R8 ;  /* 0x0000006a7888723c */ /* 0x000fe60000081008 */
[----:B------:R-:W3:Y:S04]  /*2b420*/  LDL.LU R229, [R1+0xc4] ;  /* 0x0000c40001e57983 */ /* 0x000ee80000300800 */
[----:B------:R-:W3:Y:S01]  /*2b430*/  LDL.LU R230, [R1+0xc8] ;  /* 0x0000c80001e67983 */ /* 0x000ee20000300800 */
[----:B------:R-:W-:Y:S03]  /*2b440*/  HMMA.1688.F32.TF32 R240, R80, R102, R144 ;  /* 0x0000006650f0723c */ /* 0x000fe60000081090 */
[----:B------:R-:W3:Y:S04]  /*2b450*/  LDL.LU R231, [R1+0xcc] ;  /* 0x0000cc0001e77983 */ /* 0x000ee80000300800 */
[----:B------:R-:W4:Y:S01]  /*2b460*/  LDL.LU R8, [R1+0x120] ;  /* 0x0001200001087983 */ /* 0x000f220000300800 */
[----:B------:R-:W-:Y:S03]  /*2b470*/  HMMA.1688.F32.TF32 R144, R120, R98, R16 ;  /* 0x000000627890723c */ /* 0x000fe60000081010 */
[----:B------:R-:W4:Y:S04]  /*2b480*/  LDL.LU R9, [R1+0x124] ;  /* 0x0001240001097983 */ /* 0x000f280000300800 */
[----:B------:R-:W4:Y:S01]  /*2b490*/  LDL.LU R10, [R1+0x128] ;  /* 0x00012800010a7983 */ /* 0x000f220000300800 */
[C---:B------:R-:W-:Y:S03]  /*2b4a0*/  HMMA.1688.F32.TF32 R160, R208.reuse, R102, R160 ;  /* 0x00000066d0a0723c */ /* 0x040fe600000810a0 */
[----:B------:R-:W4:Y:S04]  /*2b4b0*/  LDL.LU R11, [R1+0x12c] ;  /* 0x00012c00010b7983 */ /* 0x000f280000300800 */
[----:B------:R-:W4:Y:S01]  /*2b4c0*/  LDL.LU R16, [R1+0x180] ;  /* 0x0001800001107983 */ /* 0x000f220000300800 */
[C---:B------:R-:W-:Y:S03]  /*2b4d0*/  HMMA.1688.F32.TF32 R156, R208.reuse, R98, R36 ;  /* 0x00000062d09c723c */ /* 0x040fe60000081024 */
[----:B------:R-:W4:Y:S04]  /*2b4e0*/  LDL.LU R17, [R1+0x184] ;  /* 0x0001840001117983 */ /* 0x000f280000300800 */
[----:B------:R-:W4:Y:S01]  /*2b4f0*/  LDL.LU R18, [R1+0x188] ;  /* 0x0001880001127983 */ /* 0x000f220000300800 */
[C---:B------:R-:W-:Y:S03]  /*2b500*/  HMMA.1688.F32.TF32 R176, R208.reuse, R110, R44 ;  /* 0x0000006ed0b0723c */ /* 0x040fe6000008102c */
[----:B------:R-:W4:Y:S05]  /*2b510*/  LDL.LU R19, [R1+0x18c] ;  /* 0x00018c0001137983 */ /* 0x000f2a0000300800 */
[----:B------:R-:W-:Y:S08]  /*2b520*/  HMMA.1688.F32.TF32 R192, R208, R114, R132 ;  /* 0x00000072d0c0723c */ /* 0x000ff00000081084 */
[C---:B------:R-:W-:Y:S08]  /*2b530*/  HMMA.1688.F32.TF32 R220, R80.reuse, R110, R152 ;  /* 0x0000006e50dc723c */ /* 0x040ff00000081098 */
[C---:B------:R-:W-:Y:S08]  /*2b540*/  HMMA.1688.F32.TF32 R216, R80.reuse, R98, R148 ;  /* 0x0000006250d8723c */ /* 0x040ff00000081094 */
[C---:B------:R-:W-:Y:S08]  /*2b550*/  HMMA.1688.F32.TF32 R212, R80.reuse, R106, R224 ;  /* 0x0000006a50d4723c */ /* 0x040ff000000810e0 */
[----:B------:R-:W-:Y:S01]  /*2b560*/  HMMA.1688.F32.TF32 R188, R80, R94, R188 ;  /* 0x0000005e50bc723c */ /* 0x000fe200000810bc */
[----:B------:R-:W-:Y:S01]  /*2b570*/  IMAD.MOV.U32 R93, RZ, RZ, R24 ;  /* 0x000000ffff5d7224 */ /* 0x000fe200078e0018 */
[----:B------:R-:W-:Y:S01]  /*2b580*/  MOV R89, R26 ;  /* 0x0000001a00597202 */ /* 0x000fe20000000f00 */
[----:B------:R-:W-:Y:S01]  /*2b590*/  IMAD.MOV.U32 R92, RZ, RZ, R25 ;  /* 0x000000ffff5c7224 */ /* 0x000fe200078e0019 */
[----:B------:R-:W-:Y:S04]  /*2b5a0*/  LDS R44, [R2+0x1c400] ;  /* 0x01c40000022c7984 */ /* 0x000fe80000000800 */
[-C--:B------:R-:W-:Y:S01]  /*2b5b0*/  HMMA.1688.F32.TF32 R208, R208, R90.reuse, R140 ;  /* 0x0000005ad0d0723c */ /* 0x080fe2000008108c */
[----:B------:R-:W-:Y:S01]  /*2b5c0*/  IMAD.MOV.U32 R88, RZ, RZ, R27 ;  /* 0x000000ffff587224 */ /* 0x000fe200078e001b */
[----:B------:R-:W-:Y:S04]  /*2b5d0*/  LDS R46, [R2+0x1e400] ;  /* 0x01e40000022e7984 */ /* 0x000fe80000000800 */
[----:B------:R-:W-:Y:S02]  /*2b5e0*/  LDS R45, [R3+0x1c400] ;  /* 0x01c40000032d7984 */ /* 0x000fe40000000800 */
[----:B------:R-:W-:Y:S02]  /*2b5f0*/  HMMA.1688.F32.TF32 R152, R80, R90, R20 ;  /* 0x0000005a5098723c */ /* 0x000fe40000081014 */
[----:B------:R-:W2:Y:S04]  /*2b600*/  LDS R47, [R3+0x1e400] ;  /* 0x01e40000032f7984 */ /* 0x000ea80000000800 */
[----:B------:R-:W-:Y:S02]  /*2b610*/  LDS R36, [R2+0x1c500] ;  /* 0x01c5000002247984 */ /* 0x000fe40000000800 */
[C---:B------:R-:W-:Y:S02]  /*2b620*/  HMMA.1688.F32.TF32 R148, R120.reuse, R102, R124 ;  /* 0x000000667894723c */ /* 0x040fe4000008107c */
[----:B------:R-:W-:Y:S04]  /*2b630*/  LDS R38, [R2+0x1e500] ;  /* 0x01e5000002267984 */ /* 0x000fe80000000800 */
[----:B------:R-:W-:Y:S02]  /*2b640*/  LDS R37, [R3+0x1c500] ;  /* 0x01c5000003257984 */ /* 0x000fe40000000800 */
[C---:B------:R-:W-:Y:S02]  /*2b650*/  HMMA.1688.F32.TF32 R140, R120.reuse, R110, R12 ;  /* 0x0000006e788c723c */ /* 0x040fe4000008100c */
[----:B------:R-:W1:Y:S04]  /*2b660*/  LDS R39, [R3+0x1e500] ;  /* 0x01e5000003277984 */ /* 0x000e680000000800 */
[----:B------:R-:W-:Y:S02]  /*2b670*/  LDS R224, [R2+0x1c600] ;  /* 0x01c6000002e07984 */ /* 0x000fe40000000800 */
[C---:B------:R-:W-:Y:S02]  /*2b680*/  HMMA.1688.F32.TF32 R80, R120.reuse, R118, R4 ;  /* 0x000000767850723c */ /* 0x040fe40000081004 */
[----:B------:R-:W-:Y:S04]  /*2b690*/  LDS R226, [R2+0x1e600] ;  /* 0x01e6000002e27984 */ /* 0x000fe80000000800 */
[----:B------:R-:W-:Y:S02]  /*2b6a0*/  LDS R225, [R3+0x1c600] ;  /* 0x01c6000003e17984 */ /* 0x000fe40000000800 */
[----:B------:R-:W-:Y:S02]  /*2b6b0*/  HMMA.1688.F32.TF32 R132, R120, R94, R232 ;  /* 0x0000005e7884723c */ /* 0x000fe400000810e8 */
        /* <DEDUP_REMOVED lines=32> */
[----:B------:R-:W1:Y:S01]  /*2b8c0*/  LDS R227, [R3+0x1e600] ;  /* 0x01e6000003e37984 */ /* 0x000e620000000800 */
[C---:B--2---:R-:W-:Y:S08]  /*2b8d0*/  HMMA.1688.F32.TF32 R236, R44.reuse, R106, R236 ;  /* 0x0000006a2cec723c */ /* 0x044ff000000810ec */
[----:B---3--:R-:W-:Y:S08]  /*2b8e0*/  HMMA.1688.F32.TF32 R228, R44, R98, R228 ;  /* 0x000000622ce4723c */ /* 0x008ff000000810e4 */
[C---:B----4-:R-:W-:Y:S08]  /*2b8f0*/  HMMA.1688.F32.TF32 R16, R40.reuse, R114, R16 ;  /* 0x000000722810723c */ /* 0x050ff00000081010 */
[C---:B-----5:R-:W-:Y:S08]  /*2b900*/  HMMA.1688.F32.TF32 R120, R40.reuse, R118, R120 ;  /* 0x000000762878723c */ /* 0x060ff00000081078 */
[C---:B------:R-:W-:Y:S08]  /*2b910*/  HMMA.1688.F32.TF32 R24, R40.reuse, R98, R24 ;  /* 0x000000622818723c */ /* 0x040ff00000081018 */
[C---:B------:R-:W-:Y:S08]  /*2b920*/  HMMA.1688.F32.TF32 R28, R40.reuse, R102, R28 ;  /* 0x00000066281c723c */ /* 0x040ff0000008101c */
[C---:B------:R-:W-:Y:S08]  /*2b930*/  HMMA.1688.F32.TF32 R20, R40.reuse, R110, R20 ;  /* 0x0000006e2814723c */ /* 0x040ff00000081014 */
[C---:B------:R-:W-:Y:S07]  /*2b940*/  HMMA.1688.F32.TF32 R124, R40.reuse, R106, R124 ;  /* 0x0000006a287c723c */ /* 0x040fee000008107c */
[----:B------:R-:W-:Y:S01]  /*2b950*/  STL.64 [R1+0x270], R28 ;  /* 0x0002701c01007387 */ /* 0x000fe20000100a00 */
[C---:B------:R-:W-:Y:S03]  /*2b960*/  HMMA.1688.F32.TF32 R12, R40.reuse, R94, R12 ;  /* 0x0000005e280c723c */ /* 0x040fe6000008100c */
[----:B------:R2:W-:Y:S05]  /*2b970*/  STL.64 [R1+0x278], R30 ;  /* 0x0002781e01007387 */ /* 0x0005ea0000100a00 */
[----:B------:R-:W-:Y:S01]  /*2b980*/  HMMA.1688.F32.TF32 R40, R40, R90, R8 ;  /* 0x0000005a2828723c */ /* 0x000fe20000081008 */
[----:B--2---:R-:W2:Y:S04]  /*2b990*/  LDL.LU.64 R30, [R1+0xdc8] ;  /* 0x000dc800011e7983 */ /* 0x004ea80000300a00 */
[----:B------:R-:W2:Y:S04]  /*2b9a0*/  LDL.LU.64 R28, [R1+0xdc0] ;  /* 0x000dc000011c7983 */ /* 0x000ea80000300a00 */
[----:B------:R-:W-:Y:S04]  /*2b9b0*/  STL.64 [R1+0x260], R24 ;  /* 0x0002601801007387 */ /* 0x000fe80000100a00 */
[----:B------:R3:W-:Y:S01]  /*2b9c0*/  STL.64 [R1+0x268], R26 ;  /* 0x0002681a01007387 */ /* 0x0007e20000100a00 */
[C---:B------:R-:W-:Y:S03]  /*2b9d0*/  HMMA.1688.F32.TF32 R4, R44.reuse, R102, R4 ;  /* 0x000000662c04723c */ /* 0x040fe60000081004 */
[----:B---3--:R-:W3:Y:S04]  /*2b9e0*/  LDL.LU.64 R26, [R1+0xdb8] ;  /* 0x000db800011a7983 */ /* 0x008ee80000300a00 */
[----:B------:R-:W3:Y:S04]  /*2b9f0*/  LDL.LU.64 R24, [R1+0xdb0] ;  /* 0x000db00001187983 */ /* 0x000ee80000300a00 */
[----:B------:R-:W-:Y:S04]  /*2ba00*/  STL.64 [R1+0x250], R20 ;  /* 0x0002501401007387 */ /* 0x000fe80000100a00 */
[----:B------:R4:W-:Y:S04]  /*2ba10*/  STL.64 [R1+0x258], R22 ;  /* 0x0002581601007387 */ /* 0x0009e80000100a00 */
[----:B----4-:R-:W4:Y:S04]  /*2ba20*/  LDL.LU.64 R22, [R1+0xda8] ;  /* 0x000da80001167983 */ /* 0x010f280000300a00 */
[----:B------:R-:W4:Y:S04]  /*2ba30*/  LDL.LU.64 R20, [R1+0xda0] ;  /* 0x000da00001147983 */ /* 0x000f280000300a00 */
[----:B------:R-:W-:Y:S04]  /*2ba40*/  STL.64 [R1+0x230], R16 ;  /* 0x0002301001007387 */ /* 0x000fe80000100a00 */
[----:B------:R5:W-:Y:S01]  /*2ba50*/  STL.64 [R1+0x238], R18 ;  /* 0x0002381201007387 */ /* 0x000be20000100a00 */
[----:B------:R-:W-:Y:S03]  /*2ba60*/  HMMA.1688.F32.TF32 R232, R44, R110, R232 ;  /* 0x0000006e2ce8723c */ /* 0x000fe600000810e8 */
[----:B-----5:R-:W5:Y:S04]  /*2ba70*/  LDL.LU.64 R18, [R1+0xd98] ;  /* 0x000d980001127983 */ /* 0x020f680000300a00 */
[----:B------:R-:W5:Y:S04]  /*2ba80*/  LDL.LU.64 R16, [R1+0xd90] ;  /* 0x000d900001107983 */ /* 0x000f680000300a00 */
[----:B------:R-:W-:Y:S04]  /*2ba90*/  STL.64 [R1+0x240], R12 ;  /* 0x0002400c01007387 */ /* 0x000fe80000100a00 */
[----:B------:R1:W-:Y:S04]  /*2baa0*/  STL.64 [R1+0x248], R14 ;  /* 0x0002480e01007387 */ /* 0x0003e80000100a00 */
[----:B-1----:R-:W2:Y:S04]  /*2bab0*/  LDL.LU.64 R14, [R1+0xd88] ;  /* 0x000d8800010e7983 */ /* 0x002ea80000300a00 */
[----:B------:R-:W2:Y:S04]  /*2bac0*/  LDL.LU.64 R12, [R1+0xd80] ;  /* 0x000d8000010c7983 */ /* 0x000ea80000300a00 */
[----:B------:R-:W2:Y:S04]  /*2bad0*/  LDL.LU.64 R10, [R1+0xd78] ;  /* 0x000d7800010a7983 */ /* 0x000ea80000300a00 */
[----:B------:R-:W2:Y:S04]  /*2bae0*/  LDL.LU.64 R8, [R1+0xd70] ;  /* 0x000d700001087983 */ /* 0x000ea80000300a00 */
[----:B------:R1:W-:Y:S04]  /*2baf0*/  STL.64 [R1+0x1e0], R40 ;  /* 0x0001e02801007387 */ /* 0x0003e80000100a00 */
[----:B------:R1:W-:Y:S04]  /*2bb00*/  STL.64 [R1+0x1e8], R42 ;  /* 0x0001e82a01007387 */ /* 0x0003e80000100a00 */
[----:B-1----:R-:W2:Y:S04]  /*2bb10*/  LDL.LU R40, [R1+0x30] ;  /* 0x0000300001287983 */ /* 0x002ea80000300800 */
[----:B------:R-:W2:Y:S01]  /*2bb20*/  LDL.LU R41, [R1+0x34] ;  /* 0x0000340001297983 */ /* 0x000ea20000300800 */
[----:B------:R-:W-:-:S03]  /*2bb30*/  IMAD.MOV.U32 R42, RZ, RZ, R0 ;  /* 0x000000ffff2a7224 */ /* 0x000fc600078e0000 */
[----:B------:R-:W3:Y:S04]  /*2bb40*/  LDL.LU R0, [R1+0xd68] ;  /* 0x000d680001007983 */ /* 0x000ee80000300800 */
        /* <DEDUP_REMOVED lines=14> */
[----:B-1----:R-:W4:Y:S04]  /*2bc30*/  LDL.LU.64 R238, [R1+0xd30] ;  /* 0x000d300001ee7983 */ /* 0x002f280000300a00 */
[----:B------:R-:W4:Y:S01]  /*2bc40*/  LDL.LU.64 R236, [R1+0xd28] ;  /* 0x000d280001ec7983 */ /* 0x000f220000300a00 */
[----:B------:R-:W-:Y:S01]  /*2bc50*/  IMAD.MOV.U32 R43, RZ, RZ, R252 ;  /* 0x000000ffff2b7224 */ /* 0x000fe200078e00fc */
[C---:B------:R-:W-:Y:S08]  /*2bc60*/  HMMA.1688.F32.TF32 R248, R44.reuse, R114, R248 ;  /* 0x000000722cf8723c */ /* 0x040ff000000810f8 */
[C---:B------:R-:W-:Y:S08]  /*2bc70*/  HMMA.1688.F32.TF32 R48, R44.reuse, R90, R48 ;  /* 0x0000005a2c30723c */ /* 0x040ff00000081030 */
[C---:B--2---:R-:W-:Y:S11]  /*2bc80*/  HMMA.1688.F32.TF32 R40, R44.reuse, R118, R40 ;  /* 0x000000762c28723c */ /* 0x044ff60000081028 */
[----:B------:R-:W-:Y:S11]  /*2bc90*/  @!UPT UIADD3 URZ, URZ, URZ, URZ ;  /* 0x0000003f3f3ff290 */ /* 0x000ff6000fffe03f */
[----:B------:R-:W-:Y:S01]  /*2bca0*/  @!UPT UIADD3 URZ, URZ, URZ, URZ ;  /* 0x0000003f3f3ff290 */ /* 0x000fe2000fffe03f */
[----:B------:R-:W-:Y:S04]  /*2bcb0*/  STL.64 [R1+0x190], R40 ;  /* 0x0001902801007387 */ /* 0x000fe80000100a00 */
[----:B------:R1:W-:Y:S02]  /*2bcc0*/  STL.64 [R1+0x198], R42 ;  /* 0x0001982a01007387 */ /* 0x0003e40000100a00 */
[----:B-1----:R-:W-:Y:S02]  /*2bcd0*/  HMMA.1688.F32.TF32 R40, R44, R94, R244 ;  /* 0x0000005e2c28723c */ /* 0x002fe400000810f4 */
[----:B------:R-:W-:Y:S04]  /*2bce0*/  STL.64 [R1+0x180], R248 ;  /* 0x000180f801007387 */ /* 0x000fe80000100a00 */
[----:B------:R-:W-:Y:S02]  /*2bcf0*/  STL.64 [R1+0x188], R250 ;  /* 0x000188fa01007387 */ /* 0x000fe40000100a00 */
[C---:B------:R-:W-:Y:S02]  /*2bd00*/  HMMA.1688.F32.TF32 R12, R36.reuse, R114, R12 ;  /* 0x00000072240c723c */ /* 0x040fe4000008100c */
[----:B------:R-:W-:Y:S04]  /*2bd10*/  LDS R251, [R3+0x1e700] ;  /* 0x01e7000003fb7984 */ /* 0x000fe80000000800 */
[----:B------:R-:W-:Y:S04]  /*2bd20*/  LDS R249, [R3+0x1c700] ;  /* 0x01c7000003f97984 */ /* 0x000fe80000000800 */
[----:B------:R-:W-:Y:S04]  /*2bd30*/  LDS R250, [R2+0x1e700] ;  /* 0x01e7000002fa7984 */ /* 0x000fe80000000800 */
[----:B------:R-:W1:Y:S04]  /*2bd40*/  LDS R248, [R2+0x1c700] ;  /* 0x01c7000002f87984 */ /* 0x000e680000000800 */
[----:B------:R2:W-:Y:S04]  /*2bd50*/  STL.64 [R1+0x170], R40 ;  /* 0x0001702801007387 */ /* 0x0005e80000100a00 */
[----:B------:R-:W-:Y:S04]  /*2bd60*/  STL.64 [R1+0x178], R42 ;  /* 0x0001782a01007387 */ /* 0x000fe80000100a00 */
[----:B--2---:R-:W2:Y:S01]  /*2bd70*/  LDL.LU R40, [R1+0x3e0] ;  /* 0x0003e00001287983 */ /* 0x004ea20000300800 */
[C---:B---3--:R-:W-:Y:S08]  /*2bd80*/  HMMA.1688.F32.TF32 R232, R36.reuse, R98, R232 ;  /* 0x0000006224e8723c */ /* 0x048ff000000810e8 */
[C---:B----4-:R-:W-:Y:S01]  /*2bd90*/  HMMA.1688.F32.TF32 R44, R36.reuse, R102, R236 ;  /* 0x00000066242c723c */ /* 0x050fe200000810ec */
[----:B------:R-:W-:Y:S04]  /*2bda0*/  STL.64 [R1+0x150], R48 ;  /* 0x0001503001007387 */ /* 0x000fe80000100a00 */
[----:B------:R3:W-:Y:S03]  /*2bdb0*/  STL.64 [R1+0x158], R50 ;  /* 0x0001583201007387 */ /* 0x0007e60000100a00 */
[C---:B---3--:R-:W-:Y:S11]  /*2bdc0*/  HMMA.1688.F32.TF32 R48, R36.reuse, R110, R228 ;  /* 0x0000006e2430723c */ /* 0x048ff600000810e4 */
[----:B------:R-:W-:Y:S04]  /*2bdd0*/  @!UPT UIADD3 URZ, URZ, URZ, URZ ;  /* 0x0000003f3f3ff290 */ /* 0x000fe8000fffe03f */
[----:B------:R-:W-:Y:S04]  /*2bde0*/  STL.64 [R1+0x130], R44 ;  /* 0x0001302c01007387 */ /* 0x000fe80000100a00 */
[----:B------:R3:W-:Y:S02]  /*2bdf0*/  STL.64 [R1+0x138], R46 ;  /* 0x0001382e01007387 */ /* 0x0007e40000100a00 */
[C---:B---3--:R-:W-:Y:S08]  /*2be00*/  HMMA.1688.F32.TF32 R44, R36.reuse, R106, R4 ;  /* 0x0000006a242c723c */ /* 0x048ff00000081004 */
[C---:B------:R-:W-:Y:S01]  /*2be10*/  HMMA.1688.F32.TF32 R4, R36.reuse, R118, R8 ;  /* 0x000000762404723c */ /* 0x040fe20000081008 */
[----:B------:R-:W-:Y:S04]  /*2be20*/  STL.64 [R1+0x120], R232 ;  /* 0x000120e801007387 */ /* 0x000fe80000100a00 */
[----:B------:R-:W-:Y:S04]  /*2be30*/  STL.64 [R1+0x128], R234 ;  /* 0x000128ea01007387 */ /* 0x000fe80000100a00 */
[----:B------:R-:W-:Y:S01]  /*2be40*/  STL.64 [R1+0x110], R48 ;  /* 0x0001103001007387 */ /* 0x000fe20000100a00 */
[C---:B-----5:R-:W-:Y:S03]  /*2be50*/  HMMA.1688.F32.TF32 R8, R36.reuse, R94, R16 ;  /* 0x0000005e2408723c */ /* 0x060fe60000081010 */
[----:B------:R-:W-:Y:S04]  /*2be60*/  STL.64 [R1+0x118], R50 ;  /* 0x0001183201007387 */ /* 0x000fe80000100a00 */
[----:B------:R-:W-:Y:S04]  /*2be70*/  STL.64 [R1+0x100], R44 ;  /* 0x0001002c01007387 */ /* 0x000fe80000100a00 */
[----:B------:R-:W-:Y:S04]  /*2be80*/  STL.64 [R1+0x108], R46 ;  /* 0x0001082e01007387 */ /* 0x000fe80000100a00 */
[----:B------:R-:W-:Y:S04]  /*2be90*/  STL.64 [R1+0xf0], R4 ;  /* 0x0000f00401007387 */ /* 0x000fe80000100a00 */
[----:B------:R3:W-:Y:S04]  /*2bea0*/  STL.64 [R1+0xf8], R6 ;  /* 0x0000f80601007387 */ /* 0x0007e80000100a00 */
[----:B------:R-:W-:Y:S04]  /*2beb0*/  STL.64 [R1+0xd0], R12 ;  /* 0x0000d00c01007387 */ /* 0x000fe80000100a00 */
[----:B------:R4:W-:Y:S01]  /*2bec0*/  STL.64 [R1+0xd8], R14 ;  /* 0x0000d80e01007387 */ /* 0x0009e20000100a00 */
[----:B---3--:R-:W-:Y:S08]  /*2bed0*/  HMMA.1688.F32.TF32 R4, R36, R90, R20 ;  /* 0x0000005a2404723c */ /* 0x008ff00000081014 */
[C---:B----4-:R-:W-:Y:S01]  /*2bee0*/  HMMA.1688.F32.TF32 R12, R224.reuse, R102, R24 ;  /* 0x00000066e00c723c */ /* 0x050fe20000081018 */
[----:B------:R-:W-:Y:S04]  /*2bef0*/  STL.64 [R1+0xc0], R8 ;  /* 0x0000c00801007387 */ /* 0x000fe80000100a00 */
[----:B------:R3:W-:Y:S10]  /*2bf00*/  STL.64 [R1+0xc8], R10 ;  /* 0x0000c80a01007387 */ /* 0x0007f40000100a00 */
[----:B------:R-:W-:Y:S01]  /*2bf10*/  STL.64 [R1+0xb0], R4 ;  /* 0x0000b00401007387 */ /* 0x000fe20000100a00 */
[C---:B---3--:R-:W-:Y:S03]  /*2bf20*/  HMMA.1688.F32.TF32 R8, R224.reuse, R98, R28 ;  /* 0x00000062e008723c */ /* 0x048fe6000008101c */
[----:B------:R3:W-:Y:S04]  /*2bf30*/  STL.64 [R1+0xb8], R6 ;  /* 0x0000b80601007387 */ /* 0x0007e80000100a00 */
[----:B---3--:R-:W3:Y:S04]  /*2bf40*/  LDL.LU R6, [R1+0xca8] ;  /* 0x000ca80001067983 */ /* 0x008ee80000300800 */
[----:B------:R-:W-:Y:S04]  /*2bf50*/  STL.64 [R1+0xa0], R12 ;  /* 0x0000a00c01007387 */ /* 0x000fe80000100a00 */
[----:B------:R4:W-:Y:S02]  /*2bf60*/  STL.64 [R1+0xa8], R14 ;  /* 0x0000a80e01007387 */ /* 0x0009e40000100a00 */
[C---:B----4-:R-:W-:Y:S06]  /*2bf70*/  HMMA.1688.F32.TF32 R12, R224.reuse, R110, R32 ;  /* 0x0000006ee00c723c */ /* 0x050fec0000081020 */
[----:B------:R-:W-:Y:S04]  /*2bf80*/  STL.64 [R1+0x90], R8 ;  /* 0x0000900801007387 */ /* 0x000fe80000100a00 */
[----:B------:R4:W-:Y:S11]  /*2bf90*/  STL.64 [R1+0x98], R10 ;  /* 0x0000980a01007387 */ /* 0x0009f60000100a00 */
[----:B------:R-:W-:Y:S02]  /*2bfa0*/  @!UPT UIADD3 URZ, URZ, URZ, URZ ;  /* 0x0000003f3f3ff290 */ /* 0x000fe4000fffe03f */
[----:B------:R5:W-:Y:S04]  /*2bfb0*/  STL.64 [R1+0x80], R12 ;  /* 0x0000800c01007387 */ /* 0x000be80000100a00 */
[----:B------:R-:W-:Y:S04]  /*2bfc0*/  STL.64 [R1+0x88], R14 ;  /* 0x0000880e01007387 */ /* 0x000fe80000100a00 */
[----:B------:R-:W2:Y:S01]  /*2bfd0*/  LDL.LU R7, [R1+0xca4] ;  /* 0x000ca40001077983 */ /* 0x000ea20000300800 */
[----:B----4-:R-:W-:Y:S01]  /*2bfe0*/  HMMA.1688.F32.TF32 R8, R224, R106, R68 ;  /* 0x0000006ae008723c */ /* 0x010fe20000081044 */
[----:B------:R-:W-:Y:S11]  /*2bff0*/  IMAD.MOV.U32 R18, RZ, RZ, c[0x0][0x188] ;  /* 0x00006200ff127624 */ /* 0x000ff600078e00ff */
[----:B------:R-:W-:Y:S11]  /*2c000*/  @!UPT UIADD3 URZ, URZ, URZ, URZ ;  /* 0x0000003f3f3ff290 */ /* 0x000ff6000fffe03f */
[----:B------:R-:W-:Y:S04]  /*2c010*/  STL.64 [R1+0x60], R8 ;  /* 0x0000600801007387 */ /* 0x000fe80000100a00 */
[----:B------:R4:W-:Y:S04]  /*2c020*/  STL.64 [R1+0x68], R10 ;  /* 0x0000680a01007387 */ /* 0x0009e80000100a00 */
[----:B-----5:R-:W5:Y:S04]  /*2c030*/  LDL.LU R13, [R1+0xcac] ;  /* 0x000cac00010d7983 */ /* 0x020f680000300800 */
[----:B------:R-:W5:Y:S04]  /*2c040*/  LDL.LU R12, [R1+0xcb0] ;  /* 0x000cb000010c7983 */ /* 0x000f680000300800 */
[----:B----4-:R-:W4:Y:S04]  /*2c050*/  LDL.LU R11, [R1+0xcb4] ;  /* 0x000cb400010b7983 */ /* 0x010f280000300800 */
[----:B------:R-:W4:Y:S01]  /*2c060*/  LDL.LU R8, [R1+0xcb8] ;  /* 0x000cb80001087983 */ /* 0x000f220000300800 */
[----:B------:R-:W-:-:S03]  /*2c070*/  SHF.L.U32 R18, R18, 0x6, RZ ;  /* 0x0000000612127819 */ /* 0x000fc600000006ff */
[----:B------:R-:W4:Y:S04]  /*2c080*/  LDL.LU R19, [R1+0xcbc] ;  /* 0x000cbc0001137983 */ /* 0x000f280000300800 */
[----:B------:R-:W4:Y:S01]  /*2c090*/  LDL.LU R16, [R1+0xcc0] ;  /* 0x000cc00001107983 */ /* 0x000f220000300800 */
[----:B------:R-:W-:-:S03]  /*2c0a0*/  IMAD.SHL.U32 R18, R18, 0x4, RZ ;  /* 0x0000000412127824 */ /* 0x000fc600078e00ff */
[----:B------:R-:W4:Y:S04]  /*2c0b0*/  LDL.LU R15, [R1+0xc08] ;  /* 0x000c0800010f7983 */ /* 0x000f280000300800 */
[----:B------:R-:W4:Y:S01]  /*2c0c0*/  LDL.LU R14, [R1+0xc0c] ;  /* 0x000c0c00010e7983 */ /* 0x000f220000300800 */
[----:B---3--:R-:W-:-:S05]  /*2c0d0*/  IADD3 R6, P1, R6, R18, RZ ;  /* 0x0000001206067210 */ /* 0x008fca0007f3e0ff */
[----:B------:R-:W-:Y:S01]  /*2c0e0*/  STL [R1+0xca8], R6 ;  /* 0x000ca80601007387 */ /* 0x000fe20000100800 */
[----:B------:R-:W-:Y:S01]  /*2c0f0*/  MOV R2, R6 ;  /* 0x0000000600027202 */ /* 0x000fe20000000f00 */
[----:B--2---:R-:W-:-:S05]  /*2c100*/  IMAD.X R7, R7, 0x1, R0, P1 ;  /* 0x0000000107077824 */ /* 0x004fca00008e0600 */
[----:B------:R2:W-:Y:S01]  /*2c110*/  STL [R1+0xca4], R7 ;  /* 0x000ca40701007387 */ /* 0x0005e20000100800 */
[----:B------:R-:W-:-:S03]  /*2c120*/  IMAD.MOV.U32 R3, RZ, RZ, R7 ;  /* 0x000000ffff037224 */ /* 0x000fc600078e0007 */
[----:B------:R-:W3:Y:S04]  /*2c130*/  LDL.LU R10, [R1+0xc10] ;  /* 0x000c1000010a7983 */ /* 0x000ee80000300800 */
[----:B------:R-:W3:Y:S04]  /*2c140*/  LDL.LU R9, [R1+0xc14] ;  /* 0x000c140001097983 */ /* 0x000ee80000300800 */
[----:B--2---:R-:W2:Y:S04]  /*2c150*/  LDL.LU R7, [R1+0xc18] ;  /* 0x000c180001077983 */ /* 0x004ea80000300800 */
[----:B------:R-:W2:Y:S01]  /*2c160*/  LDL.LU R6, [R1+0xc1c] ;  /* 0x000c1c0001067983 */ /* 0x000ea20000300800 */
[----:B------:R-:W-:Y:S01]  /*2c170*/  MOV R252, 0x3f ;  /* 0x0000003f00fc7802 */ /* 0x000fe20000000f00 */
[----:B------:R-:W-:-:S03]  /*2c180*/  IMAD.MOV.U32 R4, RZ, RZ, c[0x0][0x180] ;  /* 0x00006000ff047624 */ /* 0x000fc600078e00ff */
[----:B------:R-:W-:Y:S01]  /*2c190*/  IADD3 R252, R252, c[0x0][0x180], RZ ;  /* 0x00006000fcfc7a10 */ /* 0x000fe20007ffe0ff */
[----:B------:R-:W1:Y:S03]  /*2c1a0*/  S2R R109, SR_TID.X ;  /* 0x00000000006d7919 */ /* 0x000e660000002100 */
[----:B------:R-:W-:Y:S02]  /*2c1b0*/  SHF.R.S32.HI R5, RZ, 0x1f, R252 ;  /* 0x0000001fff057819 */ /* 0x000fe400000114fc */
[----:B------:R-:W-:Y:S02]  /*2c1c0*/  IADD3 R4, R4, -0x140, RZ ;  /* 0xfffffec004047810 */ /* 0x000fe40007ffe0ff */
[----:B------:R-:W-:-:S03]  /*2c1d0*/  LEA.HI R5, R5, R252, RZ, 0x6 ;  /* 0x000000fc05057211 */ /* 0x000fc600078f30ff */
[----:B------:R-:W-:Y:S01]  /*2c1e0*/  IMAD R4, R40, -0x40, R4 ;  /* 0xffffffc028047824 */ /* 0x000fe200078e0204 */
[----:B------:R-:W-:Y:S01]  /*2c1f0*/  SHF.R.S32.HI R5, RZ, 0x6, R5 ;  /* 0x00000006ff057819 */ /* 0x000fe20000011405 */
[----:B------:R-:W-:-:S03]  /*2c200*/  UIADD3 UR5, UR5, 0x1, URZ ;  /* 0x0000000105057890 */ /* 0x000fc6000fffe03f */
[----:B------:R-:W-:Y:S02]  /*2c210*/  IADD3 R5, R5, -0x5, RZ ;  /* 0xfffffffb05057810 */ /* 0x000fe40007ffe0ff */
[----:B------:R-:W-:Y:S02]  /*2c220*/  ISETP.GT.AND P0, PT, R4, RZ, PT ;  /* 0x000000ff0400720c */ /* 0x000fe40003f04270 */
[----:B------:R-:W-:Y:S01]  /*2c230*/  ISETP.GE.AND P5, PT, R40, R5, PT ;  /* 0x000000052800720c */ /* 0x000fe20003fa6270 */
[----:B------:R-:W-:Y:S01]  /*2c240*/  UISETP.GT.AND UP0, UPT, UR5, 0x4, UPT ;  /* 0x000000040500788c */ /* 0x000fe2000bf04270 */
[----:B------:R-:W-:-:S03]  /*2c250*/  SEL R5, RZ, 0x4, !P0 ;  /* 0x00000004ff057807 */ /* 0x000fc60004000000 */
[----:B------:R-:W-:Y:S01]  /*2c260*/  USEL UR5, UR5, URZ, !UP0 ;  /* 0x0000003f05057287 */ /* 0x000fe2000c000000 */
[----:B------:R-:W-:Y:S02]  /*2c270*/  SEL R5, R5, RZ, !P5 ;  /* 0x000000ff05057207 */ /* 0x000fe40006800000 */
[----:B-1----:R-:W-:Y:S02]  /*2c280*/  LOP3.LUT R252, R109, 0x7f, RZ, 0xc0, !PT ;  /* 0x0000007f6dfc7812 */ /* 0x002fe400078ec0ff */
[----:B------:R-:W-:Y:S02]  /*2c290*/  ISETP.NE.U32.AND P0, PT, R5, RZ, PT ;  /* 0x000000ff0500720c */ /* 0x000fe40003f05070 */
[----:B------:R-:W-:Y:S01]  /*2c2a0*/  MOV R5, UR5 ;  /* 0x0000000500057c02 */ /* 0x000fe20008000f00 */
[----:B------:R-:W-:Y:S01]  /*2c2b0*/  IMAD.SHL.U32 R17, R252, 0x4, RZ ;  /* 0x00000004fc117824 */ /* 0x000fe200078e00ff */
[-C--:B-----5:R-:W-:Y:S02]  /*2c2c0*/  IADD3 R12, P1, R12, R18.reuse, RZ ;  /* 0x000000120c0c7210 */ /* 0x0a0fe40007f3e0ff */
[----:B----4-:R-:W-:Y:S01]  /*2c2d0*/  IADD3 R8, P2, R8, R18, RZ ;  /* 0x0000001208087210 */ /* 0x010fe20007f5e0ff */
[----:B------:R-:W-:Y:S01]  /*2c2e0*/  IMAD R5, R5, 0x20000, R17 ;  /* 0x0002000005057824 */ /* 0x000fe200078e0211 */
[----:B------:R-:W-:Y:S01]  /*2c2f0*/  BAR.SYNC.DEFER_BLOCKING 0x0 ;  /* 0x0000000000007b1d */ /* 0x000fe20000010000 */
[----:B------:R-:W-:Y:S01]  /*2c300*/  IMAD.X R13, R13, 0x1, R0, P1 ;  /* 0x000000010d0d7824 */ /* 0x000fe200008e0600 */
[----:B------:R-:W-:-:S04]  /*2c310*/  IADD3.X R11, R11, R0, RZ, P2, !PT ;  /* 0x000000000b0b7210 */ /* 0x000fc800017fe4ff */
[----:B------:R-:W-:Y:S04]  /*2c320*/  STL [R1+0xcb0], R12 ;  /* 0x000cb00c01007387 */ /* 0x000fe80000100800 */
[----:B------:R1:W-:Y:S04]  /*2c330*/  STL [R1+0xcac], R13 ;  /* 0x000cac0d01007387 */ /* 0x0003e80000100800 */
[----:B------:R-:W-:Y:S04]  /*2c340*/  STL [R1+0xcb8], R8 ;  /* 0x000cb80801007387 */ /* 0x000fe80000100800 */
[----:B------:R4:W-:Y:S04]  /*2c350*/  STL [R1+0xcb4], R11 ;  /* 0x000cb40b01007387 */ /* 0x0009e80000100800 */
[----:B------:R-:W-:Y:S01]  /*2c360*/  @!PT LDS RZ, [RZ] ;  /* 0x00000000fffff984 */ /* 0x000fe20000000800 */
[----:B------:R-:W-:Y:S01]  /*2c370*/  @!PT LDS RZ, [RZ] ;  /* 0x00000000fffff984 */ /* 0x000fe20000000800 */
[----:B------:R-:W-:Y:S01]  /*2c380*/  @!PT LDS RZ, [RZ] ;  /* 0x00000000fffff984 */ /* 0x000fe20000000800 */
[----:B------:R5:W-:Y:S01]  /*2c390*/  LDGSTS.E [R5], [R2.64], P0 ;  /* 0x0000000002057fae */ /* 0x000be20008121848 */
[----:B------:R-:W-:Y:S01]  /*2c3a0*/  ISETP.GT.AND P1, PT, R4, 0x4, PT ;  /* 0x000000040400780c */ /* 0x000fe20003f24270 */
[----:B-----5:R-:W-:-:S02]  /*2c3b0*/  IMAD.MOV.U32 R2, RZ, RZ, R12 ;  /* 0x000000ffff027224 */ /* 0x020fc400078e000c */
[----:B------:R-:W-:Y:S02]  /*2c3c0*/  IMAD.MOV.U32 R3, RZ, RZ, R13 ;  /* 0x000000ffff037224 */ /* 0x000fe400078e000d */
[----:B-1----:R-:W5:Y:S04]  /*2c3d0*/  LDL.LU R13, [R1+0xc20] ;  /* 0x000c2000010d7983 */ /* 0x002f680000300800 */
[----:B------:R1:W-:Y:S04]  /*2c3e0*/  LDGSTS.E [R5+0x200], [R2.64], P0 ;  /* 0x0020000002057fae */ /* 0x0003e80008121848 */
[----:B------:R-:W5:Y:S01]  /*2c3f0*/  LDL.LU R12, [R1+0xc24] ;  /* 0x000c2400010c7983 */ /* 0x000f620000300800 */
[----:B------:R-:W-:-:S02]  /*2c400*/  IADD3 R16, P2, R16, R18, RZ ;  /* 0x0000001210107210 */ /* 0x000fc40007f5e0ff */
[----:B-1----:R-:W-:Y:S01]  /*2c410*/  MOV R2, R8 ;  /* 0x0000000800027202 */ /* 0x002fe20000000f00 */
[----:B------:R-:W-:Y:S02]  /*2c420*/  IMAD.MOV.U32 R3, RZ, RZ, R11 ;  /* 0x000000ffff037224 */ /* 0x000fe400078e000b */
[----:B----4-:R-:W4:Y:S04]  /*2c430*/  LDL.LU R11, [R1+0xb88] ;  /* 0x000b8800010b7983 */ /* 0x010f280000300800 */
[----:B------:R-:W4:Y:S04]  /*2c440*/  LDL.LU R8, [R1+0xb8c] ;  /* 0x000b8c0001087983 */ /* 0x000f280000300800 */
[----:B------:R1:W-:Y:S01]  /*2c450*/  LDGSTS.E [R5+0x400], [R2.64], P0 ;  /* 0x0040000002057fae */ /* 0x0003e20008121848 */
[----:B------:R-:W-:Y:S01]  /*2c460*/  IADD3 R14, P3, R14, R18, RZ ;  /* 0x000000120e0e7210 */ /* 0x000fe20007f7e0ff */
[----:B------:R-:W-:-:S03]  /*2c470*/  IMAD.X R19, R19, 0x1, R0, P2 ;  /* 0x0000000113137824 */ /* 0x000fc600010e0600 */
[----:B------:R-:W-:Y:S02]  /*2c480*/  IADD3.X R15, R15, R0, RZ, P3, !PT ;  /* 0x000000000f0f7210 */ /* 0x000fe40001ffe4ff */
[----:B-1----:R-:W-:-:S04]  /*2c490*/  SEL R2, RZ, 0x4, !P1 ;  /* 0x00000004ff027807 */ /* 0x002fc80004800000 */
[----:B------:R-:W-:Y:S01]  /*2c4a0*/  SEL R2, R2, RZ, !P5 ;  /* 0x000000ff02027207 */ /* 0x000fe20006800000 */
[----:B------:R-:W-:Y:S01]  /*2c4b0*/  STL [R1+0xcc0], R16 ;  /* 0x000cc01001007387 */ /* 0x000fe20000100800 */
[----:B------:R-:W-:Y:S02]  /*2c4c0*/  IMAD.MOV.U32 R3, RZ, RZ, R19 ;  /* 0x000000ffff037224 */ /* 0x000fe400078e0013 */
[----:B------:R-:W-:Y:S01]  /*2c4d0*/  ISETP.NE.U32.AND P1, PT, R2, RZ, PT ;  /* 0x000000ff0200720c */ /* 0x000fe20003f25070 */
[----:B------:R-:W-:Y:S01]  /*2c4e0*/  IMAD.MOV.U32 R2, RZ, RZ, R16 ;  /* 0x000000ffff027224 */ /* 0x000fe200078e0010 */
[----:B------:R1:W-:Y:S04]  /*2c4f0*/  STL [R1+0xcbc], R19 ;  /* 0x000cbc1301007387 */ /* 0x0003e80000100800 */
[----:B------:R-:W-:Y:S04]  /*2c500*/  STL [R1+0xc0c], R14 ;  /* 0x000c0c0e01007387 */ /* 0x000fe80000100800 */
[----:B------:R1:W-:Y:S04]  /*2c510*/  STL [R1+0xc08], R15 ;  /* 0x000c080f01007387 */ /* 0x0003e80000100800 */
[----:B-1----:R-:W4:Y:S04]  /*2c520*/  LDL.LU R19, [R1+0xb90] ;  /* 0x000b900001137983 */ /* 0x002f280000300800 */
[----:B------:R1:W-:Y:S04]  /*2c530*/  LDGSTS.E [R5+0x600], [R2.64], P0 ;  /* 0x0060000002057fae */ /* 0x0003e80008121848 */
[----:B------:R-:W4:Y:S01]  /*2c540*/  LDL.LU R16, [R1+0xb94] ;  /* 0x000b940001107983 */ /* 0x000f220000300800 */
[----:B-1----:R-:W-:Y:S01]  /*2c550*/  IMAD.MOV.U32 R3, RZ, RZ, R15 ;  /* 0x000000ffff037224 */ /* 0x002fe200078e000f */
[----:B------:R-:W-:-:S02]  /*2c560*/  MOV R2, R14 ;  /* 0x0000000e00027202 */ /* 0x000fc40000000f00 */
[----:B------:R-:W4:Y:S04]  /*2c570*/  LDL.LU R15, [R1+0xb98] ;  /* 0x000b9800010f7983 */ /* 0x000f280000300800 */
[----:B------:R-:W4:Y:S04]  /*2c580*/  LDL.LU R14, [R1+0xb9c] ;  /* 0x000b9c00010e7983 */ /* 0x000f280000300800 */
[----:B------:R1:W-:Y:S01]  /*2c590*/  LDGSTS.E [R5+0x2000], [R2.64], P1 ;  /* 0x0200000002057fae */ /* 0x0003e20008921848 */
[----:B---3--:R-:W-:-:S05]  /*2c5a0*/  IADD3 R9, P0, R9, R18, RZ ;  /* 0x0000001209097210 */ /* 0x008fca0007f1e0ff */
[----:B------:R-:W-:Y:S01]  /*2c5b0*/  IMAD.X R10, R10, 0x1, R0, P0 ;  /* 0x000000010a0a7824 */ /* 0x000fe200000e0600 */
[----:B--2---:R-:W-:Y:S01]  /*2c5c0*/  IADD3 R6, P2, R6, R18, RZ ;  /* 0x0000001206067210 */ /* 0x004fe20007f5e0ff */
[----:B------:R-:W-:Y:S01]  /*2c5d0*/  STL [R1+0xc14], R9 ;  /* 0x000c140901007387 */ /* 0x000fe20000100800 */
[----:B-1----:R-:W-:Y:S02]  /*2c5e0*/  IMAD.MOV.U32 R2, RZ, RZ, R9 ;  /* 0x000000ffff027224 */ /* 0x002fe400078e0009 */
[----:B------:R-:W-:Y:S01]  /*2c5f0*/  IADD3.X R7, R7, R0, RZ, P2, !PT ;  /* 0x0000000007077210 */ /* 0x000fe200017fe4ff */
[----:B------:R-:W-:Y:S01]  /*2c600*/  IMAD.MOV.U32 R3, RZ, RZ, R10 ;  /* 0x000000ffff037224 */ /* 0x000fe200078e000a */
[----:B------:R1:W-:Y:S04]  /*2c610*/  STL [R1+0xc10], R10 ;  /* 0x000c100a01007387 */ /* 0x0003e80000100800 */
[----:B------:R-:W-:Y:S04]  /*2c620*/  STL [R1+0xc1c], R6 ;  /* 0x000c1c0601007387 */ /* 0x000fe80000100800 */
[----:B------:R2:W-:Y:S04]  /*2c630*/  STL [R1+0xc18], R7 ;  /* 0x000c180701007387 */ /* 0x0005e80000100800 */
[----:B-1----:R-:W3:Y:S04]  /*2c640*/  LDL.LU R10, [R1+0xba0] ;  /* 0x000ba000010a7983 */ /* 0x002ee80000300800 */
[----:B------:R1:W-:Y:S04]  /*2c650*/  LDGSTS.E [R5+0x2200], [R2.64], P1 ;  /* 0x0220000002057fae */ /* 0x0003e80008921848 */
[----:B------:R-:W3:Y:S01]  /*2c660*/  LDL.LU R9, [R1+0xba4] ;  /* 0x000ba40001097983 */ /* 0x000ee20000300800 */
[----:B-1----:R-:W-:Y:S01]  /*2c670*/  IMAD.MOV.U32 R3, RZ, RZ, R7 ;  /* 0x000000ffff037224 */ /* 0x002fe200078e0007 */
[----:B------:R-:W-:-:S02]  /*2c680*/  MOV R2, R6 ;  /* 0x0000000600027202 */ /* 0x000fc40000000f00 */
[----:B--2---:R-:W2:Y:S04]  /*2c690*/  LDL.LU R7, [R1+0x3e8] ;  /* 0x0003e80001077983 */ /* 0x004ea80000300800 */
[----:B------:R-:W2:Y:S01]  /*2c6a0*/  LDL.LU R6, [R1+0x3ec] ;  /* 0x0003ec0001067983 */ /* 0x000ea20000300800 */
[----:B------:R-:W-:-:S03]  /*2c6b0*/  ISETP.GT.AND P0, PT, R4, 0x8, PT ;  /* 0x000000080400780c */ /* 0x000fc60003f04270 */
[----:B------:R1:W-:Y:S02]  /*2c6c0*/  LDGSTS.E [R5+0x2400], [R2.64], P1 ;  /* 0x0240000002057fae */ /* 0x0003e40008921848 */
[----:B-1----:R-:W-:-:S04]  /*2c6d0*/  SEL R2, RZ, 0x4, !P0 ;  /* 0x00000004ff027807 */ /* 0x002fc80004000000 */
[----:B------:R-:W-:-:S04]  /*2c6e0*/  SEL R2, R2, RZ, !P5 ;  /* 0x000000ff02027207 */ /* 0x000fc80006800000 */
[----:B------:R-:W-:Y:S02]  /*2c6f0*/  ISETP.NE.U32.AND P0, PT, R2, RZ, PT ;  /* 0x000000ff0200720c */ /* 0x000fe40003f05070 */
[----:B-----5:R-:W-:-:S05]  /*2c700*/  IADD3 R12, P2, R12, R18, RZ ;  /* 0x000000120c0c7210 */ /* 0x020fca0007f5e0ff */
[----:B------:R-:W-:Y:S01]  /*2c710*/  IMAD.X R13, R13, 0x1, R0, P2 ;  /* 0x000000010d0d7824 */ /* 0x000fe200010e0600 */
[----:B------:R-:W-:Y:S01]  /*2c720*/  STL [R1+0xc24], R12 ;  /* 0x000c240c01007387 */ /* 0x000fe20000100800 */
[----:B----4-:R-:W-:-:S03]  /*2c730*/  IADD3 R8, P3, R8, R18, RZ ;  /* 0x0000001208087210 */ /* 0x010fc60007f7e0ff */
[----:B------:R1:W-:Y:S01]  /*2c740*/  STL [R1+0xc20], R13 ;  /* 0x000c200d01007387 */ /* 0x0003e20000100800 */
[----:B------:R-:W-:-:S03]  /*2c750*/  IADD3.X R11, R11, R0, RZ, P3, !PT ;  /* 0x000000000b0b7210 */ /* 0x000fc60001ffe4ff */
[----:B------:R-:W-:Y:S01]  /*2c760*/  STL [R1+0xb8c], R8 ;  /* 0x000b8c0801007387 */ /* 0x000fe20000100800 */
[----:B------:R-:W-:Y:S02]  /*2c770*/  IMAD.MOV.U32 R2, RZ, RZ, R12 ;  /* 0x000000ffff027224 */ /* 0x000fe400078e000c */
[----:B------:R-:W-:Y:S01]  /*2c780*/  IMAD.MOV.U32 R3, RZ, RZ, R13 ;  /* 0x000000ffff037224 */ /* 0x000fe200078e000d */
[----:B------:R4:W-:Y:S04]  /*2c790*/  STL [R1+0xb88], R11 ;  /* 0x000b880b01007387 */ /* 0x0009e80000100800 */
[----:B-1----:R-:W5:Y:S04]  /*2c7a0*/  LDL.LU R13, [R1+0x3f0] ;  /* 0x0003f000010d7983 */ /* 0x002f680000300800 */
[----:B------:R-:W5:Y:S04]  /*2c7b0*/  LDL.LU R12, [R1+0x3f4] ;  /* 0x0003f400010c7983 */ /* 0x000f680000300800 */
[----:B------:R1:W-:Y:S02]  /*2c7c0*/  LDGSTS.E [R5+0x2600], [R2.64], P1 ;  /* 0x0260000002057fae */ /* 0x0003e40008921848 */
[----:B-1----:R-:W-:Y:S01]  /*2c7d0*/  IMAD.MOV.U32 R3, RZ, RZ, R11 ;  /* 0x000000ffff037224 */ /* 0x002fe200078e000b */
[----:B------:R-:W-:Y:S01]  /*2c7e0*/  MOV R2, R8 ;  /* 0x0000000800027202 */ /* 0x000fe20000000f00 */
[----:B----4-:R-:W4:Y:S04]  /*2c7f0*/  LDL.LU R11, [R1+0x3f8] ;  /* 0x0003f800010b7983 */ /* 0x010f280000300800 */
[----:B------:R-:W4:Y:S04]  /*2c800*/  LDL.LU R8, [R1+0x3fc] ;  /* 0x0003fc0001087983 */ /* 0x000f280000300800 */
[----:B------:R1:W-:Y:S01]  /*2c810*/  LDGSTS.E [R5+0x4000], [R2.64], P0 ;  /* 0x0400000002057fae */ /* 0x0003e20008121848 */
[----:B------:R-:W-:-:S05]  /*2c820*/  IADD3 R16, P1, R16, R18, RZ ;  /* 0x0000001210107210 */ /* 0x000fca0007f3e0ff */
[----:B------:R-:W-:Y:S01]  /*2c830*/  IMAD.X R19, R19, 0x1, R0, P1 ;  /* 0x0000000113137824 */ /* 0x000fe200008e0600 */
[----:B------:R-:W-:Y:S01]  /*2c840*/  STL [R1+0xb94], R16 ;  /* 0x000b941001007387 */ /* 0x000fe20000100800 */
[----:B------:R-:W-:Y:S01]  /*2c850*/  IADD3 R14, P2, R14, R18, RZ ;  /* 0x000000120e0e7210 */ /* 0x000fe20007f5e0ff */
[----:B-1----:R-:W-:-:S03]  /*2c860*/  IMAD.MOV.U32 R2, RZ, RZ, R16 ;  /* 0x000000ffff027224 */ /* 0x002fc600078e0010 */
[----:B------:R-:W-:Y:S01]  /*2c870*/  IADD3.X R15, R15, R0, RZ, P2, !PT ;  /* 0x000000000f0f7210 */ /* 0x000fe200017fe4ff */
[----:B------:R-:W-:Y:S01]  /*2c880*/  IMAD.MOV.U32 R3, RZ, RZ, R19 ;  /* 0x000000ffff037224 */ /* 0x000fe200078e0013 */
[----:B------:R1:W-:Y:S04]  /*2c890*/  STL [R1+0xb90], R19 ;  /* 0x000b901301007387 */ /* 0x0003e80000100800 */
[----:B------:R-:W-:Y:S04]  /*2c8a0*/  STL [R1+0xb9c], R14 ;  /* 0x000b9c0e01007387 */ /* 0x000fe80000100800 */
[----:B------:R1:W-:Y:S04]  /*2c8b0*/  STL [R1+0xb98], R15 ;  /* 0x000b980f01007387 */ /* 0x0003e80000100800 */
[----:B-1----:R-:W4:Y:S01]  /*2c8c0*/  LDL.LU R19, [R1+0x400] ;  /* 0x0004000001137983 */ /* 0x002f220000300800 */
[----:B------:R-:W-:-:S03]  /*2c8d0*/  ISETP.GT.AND P1, PT, R4, 0xc, PT ;  /* 0x0000000c0400780c */ /* 0x000fc60003f24270 */
[----:B------:R1:W-:Y:S04]  /*2c8e0*/  LDGSTS.E [R5+0x4200], [R2.64], P0 ;  /* 0x0420000002057fae */ /* 0x0003e80008121848 */
[----:B------:R-:W4:Y:S01]  /*2c8f0*/  LDL.LU R16, [R1+0x404] ;  /* 0x0004040001107983 */ /* 0x000f220000300800 */
[----:B-1----:R-:W-:Y:S01]  /*2c900*/  MOV R2, R14 ;  /* 0x0000000e00027202 */ /* 0x002fe20000000f00 */
[----:B------:R-:W-:Y:S02]  /*2c910*/  IMAD.MOV.U32 R3, RZ, RZ, R15 ;  /* 0x000000ffff037224 */ /* 0x000fe400078e000f */
[----:B------:R-:W4:Y:S04]  /*2c920*/  LDL.LU R15, [R1+0x468] ;  /* 0x00046800010f7983 */ /* 0x000f280000300800 */
[----:B------:R-:W4:Y:S04]  /*2c930*/  LDL.LU R14, [R1+0x46c] ;  /* 0x00046c00010e7983 */ /* 0x000f280000300800 */
[----:B------:R1:W-:Y:S02]  /*2c940*/  LDGSTS.E [R5+0x4400], [R2.64], P0 ;  /* 0x0440000002057fae */ /* 0x0003e40008121848 */
[----:B-1----:R-:W-:-:S04]  /*2c950*/  SEL R2, RZ, 0x4, !P1 ;  /* 0x00000004ff027807 */ /* 0x002fc80004800000 */
[----:B------:R-:W-:-:S04]  /*2c960*/  SEL R2, R2, RZ, !P5 ;  /* 0x000000ff02027207 */ /* 0x000fc80006800000 */
[----:B------:R-:W-:Y:S02]  /*2c970*/  ISETP.NE.U32.AND P1, PT, R2, RZ, PT ;  /* 0x000000ff0200720c */ /* 0x000fe40003f25070 */
[----:B---3--:R-:W-:-:S05]  /*2c980*/  IADD3 R9, P2, R9, R18, RZ ;  /* 0x0000001209097210 */ /* 0x008fca0007f5e0ff */
[----:B------:R-:W-:Y:S01]  /*2c990*/  IMAD.X R10, R10, 0x1, R0, P2 ;  /* 0x000000010a0a7824 */ /* 0x000fe200010e0600 */
[----:B------:R-:W-:Y:S01]  /*2c9a0*/  STL [R1+0xba4], R9 ;  /* 0x000ba40901007387 */ /* 0x000fe20000100800 */
[----:B------:R-:W-:Y:S01]  /*2c9b0*/  IMAD.MOV.U32 R2, RZ, RZ, R9 ;  /* 0x000000ffff027224 */ /* 0x000fe200078e0009 */
[----:B--2---:R-:W-:Y:S01]  /*2c9c0*/  IADD3 R6, P3, R6, R18, RZ ;  /* 0x0000001206067210 */ /* 0x004fe20007f7e0ff */
[----:B------:R-:W-:-:S03]  /*2c9d0*/  IMAD.MOV.U32 R3, RZ, RZ, R10 ;  /* 0x000000ffff037224 */ /* 0x000fc600078e000a */
[----:B------:R-:W-:Y:S01]  /*2c9e0*/  IADD3.X R7, R7, R0, RZ, P3, !PT ;  /* 0x0000000007077210 */ /* 0x000fe20001ffe4ff */
        /* <DEDUP_REMOVED lines=9> */
[----:B------:R-:W2:Y:S04]  /*2ca80*/  LDL.LU R6, [R1+0x47c] ;  /* 0x00047c0001067983 */ /* 0x000ea80000300800 */
[----:B------:R1:W-:Y:S01]  /*2ca90*/  LDGSTS.E [R5+0x6000], [R2.64], P1 ;  /* 0x0600000002057fae */ /* 0x0003e20008921848 */
[----:B-----5:R-:W-:-:S05]  /*2caa0*/  IADD3 R12, P0, R12, R18, RZ ;  /* 0x000000120c0c7210 */ /* 0x020fca0007f1e0ff */
[----:B------:R-:W-:Y:S02]  /*2cab0*/  IMAD.X R13, R13, 0x1, R0, P0 ;  /* 0x000000010d0d7824 */ /* 0x000fe400000e0600 */
[----:B-1----:R-:W-:Y:S02]  /*2cac0*/  IMAD.MOV.U32 R2, RZ, RZ, R12 ;  /* 0x000000ffff027224 */ /* 0x002fe400078e000c */
[----:B------:R-:W-:Y:S01]  /*2cad0*/  IMAD.MOV.U32 R3, RZ, RZ, R13 ;  /* 0x000000ffff037224 */ /* 0x000fe200078e000d */
[----:B------:R-:W-:Y:S04]  /*2cae0*/  STL [R1+0x3f4], R12 ;  /* 0x0003f40c01007387 */ /* 0x000fe80000100800 */
[----:B------:R1:W-:Y:S01]  /*2caf0*/  STL [R1+0x3f0], R13 ;  /* 0x0003f00d01007387 */ /* 0x0003e20000100800 */
[----:B----4-:R-:W-:-:S03]  /*2cb00*/  IADD3 R8, P2, R8, R18, RZ ;  /* 0x0000001208087210 */ /* 0x010fc60007f5e0ff */
[----:B------:R4:W-:Y:S01]  /*2cb10*/  LDGSTS.E [R5+0x6200], [R2.64], P1 ;  /* 0x0620000002057fae */ /* 0x0009e20008921848 */
[----:B------:R-:W-:-:S03]  /*2cb20*/  IADD3.X R11, R11, R0, RZ, P2, !PT ;  /* 0x000000000b0b7210 */ /* 0x000fc600017fe4ff */
[----:B------:R-:W-:Y:S01]  /*2cb30*/  STL [R1+0x3fc], R8 ;  /* 0x0003fc0801007387 */ /* 0x000fe20000100800 */
[----:B------:R-:W-:-:S03]  /*2cb40*/  ISETP.GT.AND P0, PT, R4, 0x10, PT ;  /* 0x000000100400780c */ /* 0x000fc60003f04270 */
[----:B------:R5:W-:Y:S01]  /*2cb50*/  STL [R1+0x3f8], R11 ;  /* 0x0003f80b01007387 */ /* 0x000be20000100800 */
[----:B----4-:R-:W-:Y:S01]  /*2cb60*/  MOV R2, R8 ;  /* 0x0000000800027202 */ /* 0x010fe20000000f00 */
[----:B------:R-:W-:Y:S02]  /*2cb70*/  IMAD.MOV.U32 R3, RZ, RZ, R11 ;  /* 0x000000ffff037224 */ /* 0x000fe400078e000b */
[----:B-1----:R-:W4:Y:S04]  /*2cb80*/  LDL.LU R13, [R1+0x480] ;  /* 0x00048000010d7983 */ /* 0x002f280000300800 */
[----:B------:R-:W4:Y:S04]  /*2cb90*/  LDL.LU R12, [R1+0x484] ;  /* 0x00048400010c7983 */ /* 0x000f280000300800 */
[----:B-----5:R-:W5:Y:S04]  /*2cba0*/  LDL.LU R11, [R1+0x4e8] ;  /* 0x0004e800010b7983 */ /* 0x020f680000300800 */
[----:B------:R-:W5:Y:S04]  /*2cbb0*/  LDL.LU R8, [R1+0x4ec] ;  /* 0x0004ec0001087983 */ /* 0x000f680000300800 */
[----:B------:R1:W-:Y:S02]  /*2cbc0*/  LDGSTS.E [R5+0x6400], [R2.64], P1 ;  /* 0x0640000002057fae */ /* 0x0003e40008921848 */
[----:B-1----:R-:W-:-:S02]  /*2cbd0*/  SEL R2, RZ, 0x4, !P0 ;  /* 0x00000004ff027807 */ /* 0x002fc40004000000 */
[----:B------:R-:W-:Y:S02]  /*2cbe0*/  IADD3 R16, P2, R16, R18, RZ ;  /* 0x0000001210107210 */ /* 0x000fe40007f5e0ff */
[----:B------:R-:W-:-:S03]  /*2cbf0*/  SEL R2, R2, RZ, !P5 ;  /* 0x000000ff02027207 */ /* 0x000fc60006800000 */
[----:B------:R-:W-:Y:S01]  /*2cc00*/  IMAD.X R19, R19, 0x1, R0, P2 ;  /* 0x0000000113137824 */ /* 0x000fe200010e0600 */
[----:B------:R-:W-:Y:S01]  /*2cc10*/  ISETP.NE.U32.AND P0, PT, R2, RZ, PT ;  /* 0x000000ff0200720c */ /* 0x000fe20003f05070 */
[----:B------:R-:W-:Y:S01]  /*2cc20*/  STL [R1+0x404], R16 ;  /* 0x0004041001007387 */ /* 0x000fe20000100800 */
[----:B------:R-:W-:Y:S01]  /*2cc30*/  IMAD.MOV.U32 R2, RZ, RZ, R16 ;  /* 0x000000ffff027224 */ /* 0x000fe200078e0010 */
[----:B------:R-:W-:Y:S01]  /*2cc40*/  IADD3 R14, P3, R14, R18, RZ ;  /* 0x000000120e0e7210 */ /* 0x000fe20007f7e0ff */
[----:B------:R-:W-:-:S03]  /*2cc50*/  IMAD.MOV.U32 R3, RZ, RZ, R19 ;  /* 0x000000ffff037224 */ /* 0x000fc600078e0013 */
[----:B------:R-:W-:Y:S01]  /*2cc60*/  IADD3.X R15, R15, R0, RZ, P3, !PT ;  /* 0x000000000f0f7210 */ /* 0x000fe20001ffe4ff */
[----:B------:R1:W-:Y:S04]  /*2cc70*/  STL [R1+0x400], R19 ;  /* 0x0004001301007387 */ /* 0x0003e80000100800 */
[----:B------:R-:W-:Y:S04]  /*2cc80*/  STL [R1+0x46c], R14 ;  /* 0x00046c0e01007387 */ /* 0x000fe80000100800 */
[----:B------:R1:W-:Y:S04]  /*2cc90*/  STL [R1+0x468], R15 ;  /* 0x0004680f01007387 */ /* 0x0003e80000100800 */
[----:B-1----:R-:W5:Y:S04]  /*2cca0*/  LDL.LU R19, [R1+0x4f0] ;  /* 0x0004f00001137983 */ /* 0x002f680000300800 */
[----:B------:R1:W-:Y:S04]  /*2ccb0*/  LDGSTS.E [R5+0x6600], [R2.64], P1 ;  /* 0x0660000002057fae */ /* 0x0003e80008921848 */
[----:B------:R-:W5:Y:S01]  /*2ccc0*/  LDL.LU R16, [R1+0x4f4] ;  /* 0x0004f40001107983 */ /* 0x000f620000300800 */
[----:B-1----:R-:W-:Y:S01]  /*2ccd0*/  IMAD.MOV.U32 R3, RZ, RZ, R15 ;  /* 0x000000ffff037224 */ /* 0x002fe200078e000f */
[----:B------:R-:W-:-:S02]  /*2cce0*/  MOV R2, R14 ;  /* 0x0000000e00027202 */ /* 0x000fc40000000f00 */
[----:B------:R-:W5:Y:S04]  /*2ccf0*/  LDL.LU R15, [R1+0x4f8] ;  /* 0x0004f800010f7983 */ /* 0x000f680000300800 */
[----:B------:R-:W5:Y:S04]  /*2cd00*/  LDL.LU R14, [R1+0x4fc] ;  /* 0x0004fc00010e7983 */ /* 0x000f680000300800 */
[----:B------:R1:W-:Y:S01]  /*2cd10*/  LDGSTS.E [R5+0x8000], [R2.64], P0 ;  /* 0x0800000002057fae */ /* 0x0003e20008121848 */
[----:B---3--:R-:W-:-:S05]  /*2cd20*/  IADD3 R9, P1, R9, R18, RZ ;  /* 0x0000001209097210 */ /* 0x008fca0007f3e0ff */
[----:B------:R-:W-:Y:S01]  /*2cd30*/  IMAD.X R10, R10, 0x1, R0, P1 ;  /* 0x000000010a0a7824 */ /* 0x000fe200008e0600 */
[----:B------:R-:W-:Y:S01]  /*2cd40*/  STL [R1+0x474], R9 ;  /* 0x0004740901007387 */ /* 0x000fe20000100800 */
[----:B-1----:R-:W-:Y:S01]  /*2cd50*/  IMAD.MOV.U32 R2, RZ, RZ, R9 ;  /* 0x000000ffff027224 */ /* 0x002fe200078e0009 */
        /* <DEDUP_REMOVED lines=18> */
[----:B----4-:R-:W-:-:S05]  /*2ce80*/  IADD3 R12, P2, R12, R18, RZ ;  /* 0x000000120c0c7210 */ /* 0x010fca0007f5e0ff */
[----:B------:R-:W-:Y:S01]  /*2ce90*/  IMAD.X R13, R13, 0x1, R0, P2 ;  /* 0x000000010d0d7824 */ /* 0x000fe200010e0600 */
[----:B-----5:R-:W-:Y:S01]  /*2cea0*/  IADD3 R8, P3, R8, R18, RZ ;  /* 0x0000001208087210 */ /* 0x020fe20007f7e0ff */
[----:B------:R-:W-:Y:S03]  /*2ceb0*/  STL [R1+0x484], R12 ;  /* 0x0004840c01007387 */ /* 0x000fe60000100800 */
[----:B------:R-:W-:Y:S01]  /*2cec0*/  IADD3.X R11, R11, R0, RZ, P3, !PT ;  /* 0x000000000b0b7210 */ /* 0x000fe20001ffe4ff */
[----:B------:R1:W-:Y:S01]  /*2ced0*/  STL [R1+0x480], R13 ;  /* 0x0004800d01007387 */ /* 0x0003e20000100800 */
[----:B------:R-:W-:Y:S02]  /*2cee0*/  IMAD.MOV.U32 R2, RZ, RZ, R12 ;  /* 0x000000ffff027224 */ /* 0x000fe400078e000c */
[----:B------:R-:W-:Y:S01]  /*2cef0*/  IMAD.MOV.U32 R3, RZ, RZ, R13 ;  /* 0x000000ffff037224 */ /* 0x000fe200078e000d */
[----:B------:R-:W-:Y:S04]  /*2cf00*/  STL [R1+0x4ec], R8 ;  /* 0x0004ec0801007387 */ /* 0x000fe80000100800 */
        /* <DEDUP_REMOVED lines=12> */
[----:B-1----:R-:W-:Y:S01]  /*2cfd0*/  IMAD.MOV.U32 R2, RZ, RZ, R16 ;  /* 0x000000ffff027224 */ /* 0x002fe200078e0010 */
[----:B------:R-:W-:Y:S01]  /*2cfe0*/  IADD3 R14, P2, R14, R18, RZ ;  /* 0x000000120e0e7210 */ /* 0x000fe20007f5e0ff */
[----:B------:R-:W-:-:S03]  /*2cff0*/  IMAD.MOV.U32 R3, RZ, RZ, R19 ;  /* 0x000000ffff037224 */ /* 0x000fc600078e0013 */
[----:B------:R-:W-:Y:S01]  /*2d000*/  IADD3.X R15, R15, R0, RZ, P2, !PT ;  /* 0x000000000f0f7210 */ /* 0x000fe200017fe4ff */
        /* <DEDUP_REMOVED lines=52> */
[----:B-1----:R-:W-:-:S04]  /*2d350*/  SEL R2, RZ, 0x4, !P1 ;  /* 0x00000004ff027807 */ /* 0x002fc80004800000 */
[----:B------:R-:W-:Y:S02]  /*2d360*/  SEL R2, R2, RZ, !P5 ;  /* 0x000000ff02027207 */ /* 0x000fe40006800000 */
[----:B------:R-:W-:-:S05]  /*2d370*/  IADD3 R16, P2, R16, R18, RZ ;  /* 0x0000001210107210 */ /* 0x000fca0007f5e0ff */
[----:B------:R-:W-:Y:S01]  /*2d380*/  IMAD.X R19, R19, 0x1, R0, P2 ;  /* 0x0000000113137824 */ /* 0x000fe200010e0600 */
[----:B------:R-:W-:Y:S01]  /*2d390*/  STL [R1+0x584], R16 ;  /* 0x0005841001007387 */ /* 0x000fe20000100800 */
[----:B------:R-:W-:Y:S02]  /*2d3a0*/  ISETP.NE.U32.AND P1, PT, R2, RZ, PT ;  /* 0x000000ff0200720c */ /* 0x000fe40003f25070 */
[----:B------:R-:W-:Y:S01]  /*2d3b0*/  IADD3 R14, P3, R14, R18, RZ ;  /* 0x000000120e0e7210 */ /* 0x000fe20007f7e0ff */
[----:B------:R1:W-:Y:S03]  /*2d3c0*/  STL [R1+0x580], R19 ;  /* 0x0005801301007387 */ /* 0x0003e60000100800 */
[----:B------:R-:W-:Y:S01]  /*2d3d0*/  IADD3.X R15, R15, R0, RZ, P3, !PT ;  /* 0x000000000f0f7210 */ /* 0x000fe20001ffe4ff */
[----:B------:R-:W-:Y:S01]  /*2d3e0*/  STL [R1+0x5ec], R14 ;  /* 0x0005ec0e01007387 */ /* 0x000fe20000100800 */
[----:B------:R-:W-:-:S02]  /*2d3f0*/  IMAD.MOV.U32 R2, RZ, RZ, R16 ;  /* 0x000000ffff027224 */ /* 0x000fc400078e0010 */
[----:B------:R-:W-:Y:S01]  /*2d400*/  IMAD.MOV.U32 R3, RZ, RZ, R19 ;  /* 0x000000ffff037224 */ /* 0x000fe200078e0013 */
[----:B------:R1:W-:Y:S04]  /*2d410*/  STL [R1+0x5e8], R15 ;  /* 0x0005e80f01007387 */ /* 0x0003e80000100800 */
[----:B-1----:R-:W5:Y:S04]  /*2d420*/  LDL.LU R19, [R1+0x670] ;  /* 0x0006700001137983 */ /* 0x002f680000300800 */
[----:B------:R-:W5:Y:S04]  /*2d430*/  LDL.LU R16, [R1+0x674] ;  /* 0x0006740001107983 */ /* 0x000f680000300800 */
[----:B------:R1:W-:Y:S02]  /*2d440*/  LDGSTS.E [R5+0xc600], [R2.64], P0 ;  /* 0x0c60000002057fae */ /* 0x0003e40008121848 */
[----:B-1----:R-:W-:Y:S01]  /*2d450*/  IMAD.MOV.U32 R3, RZ, RZ, R15 ;  /* 0x000000ffff037224 */ /* 0x002fe200078e000f */
[----:B------:R-:W-:Y:S01]  /*2d460*/  MOV R2, R14 ;  /* 0x0000000e00027202 */ /* 0x000fe20000000f00 */
        /* <DEDUP_REMOVED lines=44> */
[----:B------:R-:W-:Y:S02]  /*2d730*/  IMAD.X R19, R19, 0x1, R0, P1 ;  /* 0x0000000113137824 */ /* 0x000fe400008e0600 */
[----:B-1----:R-:W-:Y:S02]  /*2d740*/  IMAD.MOV.U32 R2, RZ, RZ, R16 ;  /* 0x000000ffff027224 */ /* 0x002fe400078e0010 */
[----:B------:R-:W-:Y:S01]  /*2d750*/  IMAD.MOV.U32 R3, RZ, RZ, R19 ;  /* 0x000000ffff037224 */ /* 0x000fe200078e0013 */
[----:B------:R-:W-:Y:S04]  /*2d760*/  STL [R1+0x674], R16 ;  /* 0x0006741001007387 */ /* 0x000fe80000100800 */
[----:B------:R1:W-:Y:S01]  /*2d770*/  STL [R1+0x670], R19 ;  /* 0x0006701301007387 */ /* 0x0003e20000100800 */
[----:B------:R-:W-:-:S03]  /*2d780*/  IADD3 R14, P2, R14, R18, RZ ;  /* 0x000000120e0e7210 */ /* 0x000fc60007f5e0ff */
[----:B------:R1:W-:Y:S01]  /*2d790*/  LDGSTS.E [R5+0x10200], [R2.64], P0 ;  /* 0x1020000002057fae */ /* 0x0003e20008121848 */
[----:B------:R-:W-:-:S03]  /*2d7a0*/  IADD3.X R15, R15, R0, RZ, P2, !PT ;  /* 0x000000000f0f7210 */ /* 0x000fc600017fe4ff */
[----:B------:R-:W-:Y:S01]  /*2d7b0*/  STL [R1+0x67c], R14 ;  /* 0x00067c0e01007387 */ /* 0x000fe20000100800 */
[----:B------:R-:W-:-:S03]  /*2d7c0*/  ISETP.GT.AND P1, PT, R4, 0x24, PT ;  /* 0x000000240400780c */ /* 0x000fc60003f24270 */
[----:B------:R1:W-:Y:S02]  /*2d7d0*/  STL [R1+0x678], R15 ;  /* 0x0006780f01007387 */ /* 0x0003e40000100800 */
[----:B-1----:R-:W-:Y:S01]  /*2d7e0*/  MOV R2, R14 ;  /* 0x0000000e00027202 */ /* 0x002fe20000000f00 */
[----:B------:R-:W-:Y:S01]  /*2d7f0*/  IMAD.MOV.U32 R3, RZ, RZ, R15 ;  /* 0x000000ffff037224 */ /* 0x000fe200078e000f */
[----:B------:R-:W4:Y:S04]  /*2d800*/  LDL.LU R19, [R1+0x700] ;  /* 0x0007000001137983 */ /* 0x000f280000300800 */
[----:B------:R-:W4:Y:S04]  /*2d810*/  LDL.LU R16, [R1+0x704] ;  /* 0x0007040001107983 */ /* 0x000f280000300800 */
        /* <DEDUP_REMOVED lines=25> */
[----:B------:R-:W-:Y:S01]  /*2d9b0*/  IMAD.X R13, R13, 0x1, R0, P0 ;  /* 0x000000010d0d7824 */ /* 0x000fe200000e0600 */
[----:B------:R-:W-:Y:S01]  /*2d9c0*/  STL [R1+0x6f4], R12 ;  /* 0x0006f40c01007387 */ /* 0x000fe20000100800 */
[----:B-1----:R-:W-:Y:S02]  /*2d9d0*/  IMAD.MOV.U32 R2, RZ, RZ, R12 ;  /* 0x000000ffff027224 */ /* 0x002fe400078e000c */
[----:B------:R-:W-:Y:S01]  /*2d9e0*/  IMAD.MOV.U32 R3, RZ, RZ, R13 ;  /* 0x000000ffff037224 */ /* 0x000fe200078e000d */
[----:B------:R1:W-:Y:S01]  /*2d9f0*/  STL [R1+0x6f0], R13 ;  /* 0x0006f00d01007387 */ /* 0x0003e20000100800 */
[----:B----4-:R-:W-:-:S03]  /*2da00*/  IADD3 R8, P2, R8, R18, RZ ;  /* 0x0000001208087210 */ /* 0x010fc60007f5e0ff */
[----:B------:R4:W-:Y:S01]  /*2da10*/  LDGSTS.E [R5+0x12200], [R2.64], P1 ;  /* 0x1220000002057fae */ /* 0x0009e20008921848 */
[----:B------:R-:W-:-:S03]  /*2da20*/  IADD3.X R11, R11, R0, RZ, P2, !PT ;  /* 0x000000000b0b7210 */ /* 0x000fc600017fe4ff */
[----:B------:R-:W-:Y:S04]  /*2da30*/  STL [R1+0x6fc], R8 ;  /* 0x0006fc0801007387 */ /* 0x000fe80000100800 */
[----:B------:R5:W-:Y:S01]  /*2da40*/  STL [R1+0x6f8], R11 ;  /* 0x0006f80b01007387 */ /* 0x000be20000100800 */
[----:B------:R-:W-:-:S03]  /*2da50*/  ISETP.GT.AND P0, PT, R4, 0x28, PT ;  /* 0x000000280400780c */ /* 0x000fc60003f04270 */
[----:B-1----:R-:W2:Y:S01]  /*2da60*/  LDL.LU R13, [R1+0x780] ;  /* 0x00078000010d7983 */ /* 0x002ea20000300800 */
[----:B----4-:R-:W-:Y:S01]  /*2da70*/  MOV R2, R8 ;  /* 0x0000000800027202 */ /* 0x010fe20000000f00 */
[----:B------:R-:W-:Y:S02]  /*2da80*/  IMAD.MOV.U32 R3, RZ, RZ, R11 ;  /* 0x000000ffff037224 */ /* 0x000fe400078e000b */
[----:B------:R-:W4:Y:S04]  /*2da90*/  LDL.LU R12, [R1+0x784] ;  /* 0x00078400010c7983 */ /* 0x000f280000300800 */
[----:B-----5:R-:W5:Y:S04]  /*2daa0*/  LDL.LU R11, [R1+0x7e8] ;  /* 0x0007e800010b7983 */ /* 0x020f680000300800 */
[----:B------:R-:W5:Y:S04]  /*2dab0*/  LDL.LU R8, [R1+0x7ec] ;  /* 0x0007ec0001087983 */ /* 0x000f680000300800 */
[----:B------:R1:W-:Y:S02]  /*2dac0*/  LDGSTS.E [R5+0x12400], [R2.64], P1 ;  /* 0x1240000002057fae */ /* 0x0003e40008921848 */
[----:B-1----:R-:W-:-:S04]  /*2dad0*/  SEL R2, RZ, 0x4, !P0 ;  /* 0x00000004ff027807 */ /* 0x002fc80004000000 */
[----:B------:R-:W-:-:S04]  /*2dae0*/  SEL R2, R2, RZ, !P5 ;  /* 0x000000ff02027207 */ /* 0x000fc80006800000 */
[----:B------:R-:W-:Y:S02]  /*2daf0*/  ISETP.NE.U32.AND P0, PT, R2, RZ, PT ;  /* 0x000000ff0200720c */ /* 0x000fe40003f05070 */
[----:B------:R-:W-:-:S05]  /*2db00*/  IADD3 R16, P2, R16, R18, RZ ;  /* 0x0000001210107210 */ /* 0x000fca0007f5e0ff */
[----:B------:R-:W-:Y:S01]  /*2db10*/  IMAD.X R19, R19, 0x1, R0, P2 ;  /* 0x0000000113137824 */ /* 0x000fe200010e0600 */
[----:B------:R-:W-:Y:S01]  /*2db20*/  IADD3 R14, P3, R14, R18, RZ ;  /* 0x000000120e0e7210 */ /* 0x000fe20007f7e0ff */
        /* <DEDUP_REMOVED lines=35> */
[----:B------:R-:W-:Y:S02]  /*2dd60*/  SEL R2, R2, RZ, !P5 ;  /* 0x000000ff02027207 */ /* 0x000fe40006800000 */
[----:B----4-:R-:W-:-:S05]  /*2dd70*/  IADD3 R12, P2, R12, R18, RZ ;  /* 0x000000120c0c7210 */ /* 0x010fca0007f5e0ff */
[----:B------:R-:W-:Y:S01]  /*2dd80*/  IMAD.X R13, R13, 0x1, R0, P2 ;  /* 0x000000010d0d7824 */ /* 0x000fe200010e0600 */
[----:B-----5:R-:W-:Y:S01]  /*2dd90*/  IADD3 R8, P3, R8, R18, RZ ;  /* 0x0000001208087210 */ /* 0x020fe20007f7e0ff */
[----:B------:R-:W-:Y:S03]  /*2dda0*/  STL [R1+0x784], R12 ;  /* 0x0007840c01007387 */ /* 0x000fe60000100800 */
[----:B------:R-:W-:Y:S01]  /*2ddb0*/  IADD3.X R11, R11, R0, RZ, P3, !PT ;  /* 0x000000000b0b7210 */ /* 0x000fe20001ffe4ff */
[----:B------:R1:W-:Y:S01]  /*2ddc0*/  STL [R1+0x780], R13 ;  /* 0x0007800d01007387 */ /* 0x0003e20000100800 */
[----:B------:R-:W-:Y:S01]  /*2ddd0*/  ISETP.NE.U32.AND P1, PT, R2, RZ, PT ;  /* 0x000000ff0200720c */ /* 0x000fe20003f25070 */
[----:B------:R-:W-:Y:S02]  /*2dde0*/  IMAD.MOV.U32 R2, RZ, RZ, R12 ;  /* 0x000000ffff027224 */ /* 0x000fe400078e000c */
[----:B------:R-:W-:Y:S01]  /*2ddf0*/  STL [R1+0x7ec], R8 ;  /* 0x0007ec0801007387 */ /* 0x000fe20000100800 */
[----:B------:R-:W-:-:S03]  /*2de00*/  IMAD.MOV.U32 R3, RZ, RZ, R13 ;  /* 0x000000ffff037224 */ /* 0x000fc600078e000d */
        /* <DEDUP_REMOVED lines=34> */
[----:B--2---:R-:W-:-:S03]  /*2e030*/  IADD3 R6, P3, R6, R18, RZ ;  /* 0x0000001206067210 */ /* 0x004fc60007f7e0ff */
[----:B------:R1:W-:Y:S01]  /*2e040*/  STL [R1+0x800], R10 ;  /* 0x0008000a01007387 */ /* 0x0003e20000100800 */
[----:B------:R-:W-:-:S03]  /*2e050*/  IADD3.X R7, R7, R0, RZ, P3, !PT ;  /* 0x0000000007077210 */ /* 0x000fc60001ffe4ff */
[----:B------:R-:W-:Y:S01]  /*2e060*/  STL [R1+0x86c], R6 ;  /* 0x00086c0601007387 */ /* 0x000fe20000100800 */
[----:B------:R-:W-:Y:S02]  /*2e070*/  IMAD.MOV.U32 R2, RZ, RZ, R9 ;  /* 0x000000ffff027224 */ /* 0x000fe400078e0009 */
[----:B------:R-:W-:Y:S01]  /*2e080*/  IMAD.MOV.U32 R3, RZ, RZ, R10 ;  /* 0x000000ffff037224 */ /* 0x000fe200078e000a */
[----:B------:R2:W-:Y:S04]  /*2e090*/  STL [R1+0x868], R7 ;  /* 0x0008680701007387 */ /* 0x0005e80000100800 */
[----:B-1----:R-:W3:Y:S04]  /*2e0a0*/  LDL.LU R10, [R1+0x8f0] ;  /* 0x0008f000010a7983 */ /* 0x002ee80000300800 */
[----:B------:R-:W3:Y:S04]  /*2e0b0*/  LDL.LU R9, [R1+0x8f4] ;  /* 0x0008f40001097983 */ /* 0x000ee80000300800 */
[----:B------:R1:W-:Y:S02]  /*2e0c0*/  LDGSTS.E [R5+0x16600], [R2.64], P1 ;  /* 0x1660000002057fae */ /* 0x0003e40008921848 */
[----:B-1----:R-:W-:Y:S01]  /*2e0d0*/  IMAD.MOV.U32 R3, RZ, RZ, R7 ;  /* 0x000000ffff037224 */ /* 0x002fe200078e0007 */
[----:B------:R-:W-:Y:S01]  /*2e0e0*/  MOV R2, R6 ;  /* 0x0000000600027202 */ /* 0x000fe20000000f00 */
[----:B--2---:R-:W2:Y:S04]  /*2e0f0*/  LDL.LU R7, [R1+0x8f8] ;  /* 0x0008f80001077983 */ /* 0x004ea80000300800 */
[----:B------:R-:W2:Y:S04]  /*2e100*/  LDL.LU R6, [R1+0x8fc] ;  /* 0x0008fc0001067983 */ /* 0x000ea80000300800 */
[----:B------:R1:W-:Y:S01]  /*2e110*/  LDGSTS.E [R5+0x18000], [R2.64], P0 ;  /* 0x1800000002057fae */ /* 0x0003e20008121848 */
[----:B-----5:R-:W-:-:S05]  /*2e120*/  IADD3 R12, P1, R12, R18, RZ ;  /* 0x000000120c0c7210 */ /* 0x020fca0007f3e0ff */
[----:B------:R-:W-:Y:S02]  /*2e130*/  IMAD.X R13, R13, 0x1, R0, P1 ;  /* 0x000000010d0d7824 */ /* 0x000fe400008e0600 */
[----:B-1----:R-:W-:Y:S02]  /*2e140*/  IMAD.MOV.U32 R2, RZ, RZ, R12 ;  /* 0x000000ffff027224 */ /* 0x002fe400078e000c */
[----:B------:R-:W-:Y:S01]  /*2e150*/  IMAD.MOV.U32 R3, RZ, RZ, R13 ;  /* 0x000000ffff037224 */ /* 0x000fe200078e000d */
[----:B------:R-:W-:Y:S01]  /*2e160*/  STL [R1+0x874], R12 ;  /* 0x0008740c01007387 */ /* 0x000fe20000100800 */
[----:B------:R-:W-:-:S03]  /*2e170*/  ISETP.GT.AND P1, PT, R4, 0x34, PT ;  /* 0x000000340400780c */ /* 0x000fc60003f24270 */
[----:B------:R1:W-:Y:S01]  /*2e180*/  LDGSTS.E [R5+0x18200], [R2.64], P0 ;  /* 0x1820000002057fae */ /* 0x0003e20008121848 */
[----:B----4-:R-:W-:-:S04]  /*2e190*/  IADD3 R8, P2, R8, R18, RZ ;  /* 0x0000001208087210 */ /* 0x010fc80007f5e0ff */
[----:B------:R-:W-:Y:S01]  /*2e1a0*/  IADD3.X R11, R11, R0, RZ, P2, !PT ;  /* 0x000000000b0b7210 */ /* 0x000fe200017fe4ff */
[----:B------:R4:W-:Y:S01]  /*2e1b0*/  STL [R1+0x870], R13 ;  /* 0x0008700d01007387 */ /* 0x0009e20000100800 */
[----:B-1----:R-:W-:-:S03]  /*2e1c0*/  MOV R2, R8 ;  /* 0x0000000800027202 */ /* 0x002fc60000000f00 */
[----:B------:R-:W-:Y:S01]  /*2e1d0*/  IMAD.MOV.U32 R3, RZ, RZ, R11 ;  /* 0x000000ffff037224 */ /* 0x000fe200078e000b */
[----:B------:R-:W-:Y:S04]  /*2e1e0*/  STL [R1+0x87c], R8 ;  /* 0x00087c0801007387 */ /* 0x000fe80000100800 */
[----:B------:R1:W-:Y:S04]  /*2e1f0*/  STL [R1+0x878], R11 ;  /* 0x0008780b01007387 */ /* 0x0003e80000100800 */
[----:B----4-:R-:W4:Y:S04]  /*2e200*/  LDL.LU R13, [R1+0x900] ;  /* 0x00090000010d7983 */ /* 0x010f280000300800 */
[----:B------:R-:W5:Y:S04]  /*2e210*/  LDL.LU R12, [R1+0x904] ;  /* 0x00090400010c7983 */ /* 0x000f680000300800 */
[----:B------:R1:W-:Y:S04]  /*2e220*/  LDGSTS.E [R5+0x18400], [R2.64], P0 ;  /* 0x1840000002057fae */ /* 0x0003e80008121848 */
[----:B-1----:R-:W4:Y:S04]  /*2e230*/  LDL.LU R11, [R1+0x968] ;  /* 0x00096800010b7983 */ /* 0x002f280000300800 */
[----:B------:R-:W4:Y:S01]  /*2e240*/  LDL.LU R8, [R1+0x96c] ;  /* 0x00096c0001087983 */ /* 0x000f220000300800 */
[----:B------:R-:W-:-:S04]  /*2e250*/  SEL R2, RZ, 0x4, !P1 ;  /* 0x00000004ff027807 */ /* 0x000fc80004800000 */
        /* <DEDUP_REMOVED lines=11> */
[----:B------:R-:W-:Y:S04]  /*2e310*/  STL [R1+0x8e8], R15 ;  /* 0x0008e80f01007387 */ /* 0x000fe80000100800 */
[----:B------:R-:W4:Y:S04]  /*2e320*/  LDL.LU R21, [R1+0x970] ;  /* 0x0009700001157983 */ /* 0x000f280000300800 */
[----:B------:R-:W4:Y:S04]  /*2e330*/  LDL.LU R20, [R1+0x974] ;  /* 0x0009740001147983 */ /* 0x000f280000300800 */
[----:B------:R1:W-:Y:S04]  /*2e340*/  LDGSTS.E [R5+0x18600], [R2.64], P0 ;  /* 0x1860000002057fae */ /* 0x0003e80008121848 */
[----:B-1----:R-:W4:Y:S04]  /*2e350*/  LDL.LU R19, [R1+0x978] ;  /* 0x0009780001137983 */ /* 0x002f280000300800 */
[----:B------:R-:W4:Y:S01]  /*2e360*/  LDL.LU R16, [R1+0x97c] ;  /* 0x00097c0001107983 */ /* 0x000f220000300800 */
[----:B------:R-:W-:Y:S01]  /*2e370*/  MOV R2, R14 ;  /* 0x0000000e00027202 */ /* 0x000fe20000000f00 */
[----:B------:R-:W-:-:S05]  /*2e380*/  IMAD.MOV.U32 R3, RZ, RZ, R15 ;  /* 0x000000ffff037224 */ /* 0x000fca00078e000f */
[----:B------:R1:W-:Y:S01]  /*2e390*/  LDGSTS.E [R5+0x1a000], [R2.64], P1 ;  /* 0x1a00000002057fae */ /* 0x0003e20008921848 */
[----:B---3--:R-:W-:-:S05]  /*2e3a0*/  IADD3 R9, P0, R9, R18, RZ ;  /* 0x0000001209097210 */ /* 0x008fca0007f1e0ff */
[----:B------:R-:W-:Y:S02]  /*2e3b0*/  IMAD.X R10, R10, 0x1, R0, P0 ;  /* 0x000000010a0a7824 */ /* 0x000fe400000e0600 */
[----:B-1----:R-:W-:Y:S02]  /*2e3c0*/  IMAD.MOV.U32 R2, RZ, RZ, R9 ;  /* 0x000000ffff027224 */ /* 0x002fe400078e0009 */
[----:B------:R-:W-:Y:S01]  /*2e3d0*/  IMAD.MOV.U32 R3, RZ, RZ, R10 ;  /* 0x000000ffff037224 */ /* 0x000fe200078e000a */
[----:B------:R-:W-:Y:S04]  /*2e3e0*/  STL [R1+0x8f4], R9 ;  /* 0x0008f40901007387 */ /* 0x000fe80000100800 */
[----:B------:R-:W-:Y:S04]  /*2e3f0*/  STL [R1+0x8f0], R10 ;  /* 0x0008f00a01007387 */ /* 0x000fe80000100800 */
[----:B------:R1:W-:Y:S01]  /*2e400*/  LDGSTS.E [R5+0x1a200], [R2.64], P1 ;  /* 0x1a20000002057fae */ /* 0x0003e20008921848 */
[----:B--2---:R-:W-:-:S04]  /*2e410*/  IADD3 R6, P2, R6, R18, RZ ;  /* 0x0000001206067210 */ /* 0x004fc80007f5e0ff */
[----:B------:R-:W-:Y:S01]  /*2e420*/  IADD3.X R7, R7, R0, RZ, P2, !PT ;  /* 0x0000000007077210 */ /* 0x000fe200017fe4ff */
[----:B------:R-:W-:Y:S01]  /*2e430*/  STL [R1+0x8fc], R6 ;  /* 0x0008fc0601007387 */ /* 0x000fe20000100800 */
[----:B-1----:R-:W-:-:S03]  /*2e440*/  MOV R2, R6 ;  /* 0x0000000600027202 */ /* 0x002fc60000000f00 */
[----:B------:R1:W-:Y:S01]  /*2e450*/  STL [R1+0x8f8], R7 ;  /* 0x0008f80701007387 */ /* 0x0003e20000100800 */
[----:B------:R-:W-:Y:S01]  /*2e460*/  IMAD.MOV.U32 R3, RZ, RZ, R7 ;  /* 0x000000ffff037224 */ /* 0x000fe200078e0007 */
[----:B------:R-:W-:-:S04]  /*2e470*/  ISETP.GT.AND P0, PT, R4, 0x38, PT ;  /* 0x000000380400780c */ /* 0x000fc80003f04270 */
[----:B------:R2:W-:Y:S04]  /*2e480*/  LDGSTS.E [R5+0x1a400], [R2.64], P1 ;  /* 0x1a40000002057fae */ /* 0x0005e80008921848 */
[----:B-1----:R-:W3:Y:S04]  /*2e490*/  LDL.LU R7, [R1+0x980] ;  /* 0x0009800001077983 */ /* 0x002ee80000300800 */
[----:B------:R-:W3:Y:S04]  /*2e4a0*/  LDL.LU R6, [R1+0x984] ;  /* 0x0009840001067983 */ /* 0x000ee80000300800 */
[----:B------:R-:W3:Y:S04]  /*2e4b0*/  LDL.LU R15, [R1+0x9e8] ;  /* 0x0009e800010f7983 */ /* 0x000ee80000300800 */
[----:B------:R-:W3:Y:S04]  /*2e4c0*/  LDL.LU R14, [R1+0x9ec] ;  /* 0x0009ec00010e7983 */ /* 0x000ee80000300800 */
[----:B------:R-:W3:Y:S04]  /*2e4d0*/  LDL.LU R10, [R1+0x9f0] ;  /* 0x0009f000010a7983 */ /* 0x000ee80000300800 */
[----:B------:R-:W3:Y:S01]  /*2e4e0*/  LDL.LU R9, [R1+0x9f4] ;  /* 0x0009f40001097983 */ /* 0x000ee20000300800 */
[----:B--2---:R-:W-:-:S04]  /*2e4f0*/  SEL R2, RZ, 0x4, !P0 ;  /* 0x00000004ff027807 */ /* 0x004fc80004000000 */
[----:B------:R-:W-:-:S04]  /*2e500*/  SEL R2, R2, RZ, !P5 ;  /* 0x000000ff02027207 */ /* 0x000fc80006800000 */
[----:B------:R-:W-:Y:S02]  /*2e510*/  ISETP.NE.U32.AND P0, PT, R2, RZ, PT ;  /* 0x000000ff0200720c */ /* 0x000fe40003f05070 */
[----:B-----5:R-:W-:-:S05]  /*2e520*/  IADD3 R12, P2, R12, R18, RZ ;  /* 0x000000120c0c7210 */ /* 0x020fca0007f5e0ff */
[----:B----4-:R-:W-:Y:S01]  /*2e530*/  IMAD.X R13, R13, 0x1, R0, P2 ;  /* 0x000000010d0d7824 */ /* 0x010fe200010e0600 */
[----:B------:R-:W-:Y:S01]  /*2e540*/  STL [R1+0x904], R12 ;  /* 0x0009040c01007387 */ /* 0x000fe20000100800 */
[----:B------:R-:W-:Y:S01]  /*2e550*/  IADD3 R8, P3, R8, R18, RZ ;  /* 0x0000001208087210 */ /* 0x000fe20007f7e0ff */
[----:B------:R-:W-:-:S03]  /*2e560*/  IMAD.MOV.U32 R2, RZ, RZ, R12 ;  /* 0x000000ffff027224 */ /* 0x000fc600078e000c */
[----:B------:R-:W-:Y:S01]  /*2e570*/  IADD3.X R11, R11, R0, RZ, P3, !PT ;  /* 0x000000000b0b7210 */ /* 0x000fe20001ffe4ff */
[----:B------:R-:W-:Y:S01]  /*2e580*/  IMAD.MOV.U32 R3, RZ, RZ, R13 ;  /* 0x000000ffff037224 */ /* 0x000fe200078e000d */
[----:B------:R1:W-:Y:S04]  /*2e590*/  STL [R1+0x900], R13 ;  /* 0x0009000d01007387 */ /* 0x0003e80000100800 */
[----:B------:R-:W-:Y:S04]  /*2e5a0*/  STL [R1+0x96c], R8 ;  /* 0x00096c0801007387 */ /* 0x000fe80000100800 */
[----:B------:R2:W-:Y:S04]  /*2e5b0*/  STL [R1+0x968], R11 ;  /* 0x0009680b01007387 */ /* 0x0005e80000100800 */
[----:B-1----:R-:W4:Y:S04]  /*2e5c0*/  LDL.LU R13, [R1+0x9f8] ;  /* 0x0009f800010d7983 */ /* 0x002f280000300800 */
[----:B------:R1:W-:Y:S04]  /*2e5d0*/  LDGSTS.E [R5+0x1a600], [R2.64], P1 ;  /* 0x1a60000002057fae */ /* 0x0003e80008921848 */
[----:B------:R-:W5:Y:S01]  /*2e5e0*/  LDL.LU R12, [R1+0x9fc] ;  /* 0x0009fc00010c7983 */ /* 0x000f620000300800 */
[----:B-1----:R-:W-:Y:S01]  /*2e5f0*/  IMAD.MOV.U32 R3, RZ, RZ, R11 ;  /* 0x000000ffff037224 */ /* 0x002fe200078e000b */
[----:B------:R-:W-:-:S02]  /*2e600*/  MOV R2, R8 ;  /* 0x0000000800027202 */ /* 0x000fc40000000f00 */
[----:B--2---:R-:W4:Y:S04]  /*2e610*/  LDL.LU R11, [R1+0xa00] ;  /* 0x000a0000010b7983 */ /* 0x004f280000300800 */
[----:B------:R-:W4:Y:S04]  /*2e620*/  LDL.LU R8, [R1+0xa04] ;  /* 0x000a040001087983 */ /* 0x000f280000300800 */
[----:B------:R1:W-:Y:S01]  /*2e630*/  LDGSTS.E [R5+0x1c000], [R2.64], P0 ;  /* 0x1c00000002057fae */ /* 0x0003e20008121848 */
[----:B------:R-:W-:-:S05]  /*2e640*/  IADD3 R20, P1, R20, R18, RZ ;  /* 0x0000001214147210 */ /* 0x000fca0007f3e0ff */
[----:B------:R-:W-:Y:S02]  /*2e650*/  IMAD.X R21, R21, 0x1, R0, P1 ;  /* 0x0000000115157824 */ /* 0x000fe400008e0600 */
[----:B-1----:R-:W-:Y:S02]  /*2e660*/  IMAD.MOV.U32 R2, RZ, RZ, R20 ;  /* 0x000000ffff027224 */ /* 0x002fe400078e0014 */
[----:B------:R-:W-:Y:S01]  /*2e670*/  IMAD.MOV.U32 R3, RZ, RZ, R21 ;  /* 0x000000ffff037224 */ /* 0x000fe200078e0015 */
[----:B------:R-:W-:-:S04]  /*2e680*/  IADD3 R16, P2, R16, R18, RZ ;  /* 0x0000001210107210 */ /* 0x000fc80007f5e0ff */
[----:B------:R1:W-:Y:S01]  /*2e690*/  LDGSTS.E [R5+0x1c200], [R2.64], P0 ;  /* 0x1c20000002057fae */ /* 0x0003e20008121848 */
[----:B------:R-:W-:Y:S02]  /*2e6a0*/  IADD3.X R19, R19, R0, RZ, P2, !PT ;  /* 0x0000000013137210 */ /* 0x000fe400017fe4ff */
[----:B------:R-:W-:Y:S02]  /*2e6b0*/  ISETP.GT.AND P1, PT, R4, 0x3c, PT ;  /* 0x0000003c0400780c */ /* 0x000fe40003f24270 */
[----:B-1----:R-:W-:Y:S01]  /*2e6c0*/  MOV R2, R16 ;  /* 0x0000001000027202 */ /* 0x002fe20000000f00 */
[----:B------:R-:W-:Y:S01]  /*2e6d0*/  IMAD.MOV.U32 R3, RZ, RZ, R19 ;  /* 0x000000ffff037224 */ /* 0x000fe200078e0013 */
[----:B------:R-:W-:Y:S04]  /*2e6e0*/  STL [R1+0x974], R20 ;  /* 0x0009741401007387 */ /* 0x000fe80000100800 */
[----:B------:R1:W-:Y:S04]  /*2e6f0*/  LDGSTS.E [R5+0x1c400], [R2.64], P0 ;  /* 0x1c40000002057fae */ /* 0x0003e80008121848 */
[----:B------:R-:W-:Y:S01]  /*2e700*/  STL [R1+0x970], R21 ;  /* 0x0009701501007387 */ /* 0x000fe20000100800 */
[----:B-1----:R-:W-:-:S03]  /*2e710*/  SEL R2, RZ, 0x4, !P1 ;  /* 0x00000004ff027807 */ /* 0x002fc60004800000 */
[----:B------:R-:W-:Y:S01]  /*2e720*/  STL [R1+0x97c], R16 ;  /* 0x00097c1001007387 */ /* 0x000fe20000100800 */
[----:B------:R-:W-:-:S03]  /*2e730*/  SEL R2, R2, RZ, !P5 ;  /* 0x000000ff02027207 */ /* 0x000fc60006800000 */
[----:B------:R-:W-:Y:S01]  /*2e740*/  STL [R1+0x978], R19 ;  /* 0x0009781301007387 */ /* 0x000fe20000100800 */
[----:B------:R-:W-:Y:S02]  /*2e750*/  ISETP.NE.U32.AND P1, PT, R2, RZ, PT ;  /* 0x000000ff0200720c */ /* 0x000fe40003f25070 */
[----:B---3--:R-:W-:-:S05]  /*2e760*/  IADD3 R6, P2, R6, R18, RZ ;  /* 0x0000001206067210 */ /* 0x008fca0007f5e0ff */
[----:B------:R-:W-:Y:S01]  /*2e770*/  IMAD.X R7, R7, 0x1, R0, P2 ;  /* 0x0000000107077824 */ /* 0x000fe200010e0600 */
[----:B------:R-:W-:Y:S01]  /*2e780*/  STL [R1+0x984], R6 ;  /* 0x0009840601007387 */ /* 0x000fe20000100800 */
[----:B------:R-:W-:Y:S02]  /*2e790*/  MOV R2, R6 ;  /* 0x0000000600027202 */ /* 0x000fe40000000f00 */
[----:B------:R-:W-:Y:S01]  /*2e7a0*/  IMAD.MOV.U32 R3, RZ, RZ, R7 ;  /* 0x000000ffff037224 */ /* 0x000fe200078e0007 */
[----:B------:R1:W-:Y:S04]  /*2e7b0*/  STL [R1+0x980], R7 ;  /* 0x0009800701007387 */ /* 0x0003e80000100800 */
[----:B------:R3:W-:Y:S04]  /*2e7c0*/  LDGSTS.E [R5+0x1c600], [R2.64], P0 ;  /* 0x1c60000002057fae */ /* 0x0007e80008121848 */
[----:B-1----:R-:W2:Y:S04]  /*2e7d0*/  LDL.LU R7, [R1+0xcc4] ;  /* 0x000cc40001077983 */ /* 0x002ea80000300800 */
[----:B------:R-:W2:Y:S01]  /*2e7e0*/  LDL.LU R6, [R1+0xcc8] ;  /* 0x000cc80001067983 */ /* 0x000ea20000300800 */
[----:B------:R-:W-:-:S02]  /*2e7f0*/  IADD3 R14, P0, R14, R18, RZ ;  /* 0x000000120e0e7210 */ /* 0x000fc40007f1e0ff */
[----:B------:R-:W-:-:S03]  /*2e800*/  IADD3 R9, P2, R9, R18, RZ ;  /* 0x0000001209097210 */ /* 0x000fc60007f5e0ff */
[----:B------:R-:W-:Y:S01]  /*2e810*/  IMAD.X R15, R15, 0x1, R0, P0 ;  /* 0x000000010f0f7824 */ /* 0x000fe200000e0600 */
[----:B------:R-:W-:Y:S01]  /*2e820*/  IADD3.X R10, R10, R0, RZ, P2, !PT ;  /* 0x000000000a0a7210 */ /* 0x000fe200017fe4ff */
[----:B------:R-:W-:Y:S01]  /*2e830*/  STL [R1+0x9ec], R14 ;  /* 0x0009ec0e01007387 */ /* 0x000fe20000100800 */
[----:B---3--:R-:W-:Y:S02]  /*2e840*/  IMAD.MOV.U32 R2, RZ, RZ, R14 ;  /* 0x000000ffff027224 */ /* 0x008fe400078e000e */
[----:B------:R-:W-:Y:S01]  /*2e850*/  IMAD.MOV.U32 R3, RZ, RZ, R15 ;  /* 0x000000ffff037224 */ /* 0x000fe200078e000f */
[----:B------:R-:W-:Y:S04]  /*2e860*/  STL [R1+0x9e8], R15 ;  /* 0x0009e80f01007387 */ /* 0x000fe80000100800 */
[----:B------:R-:W-:Y:S04]  /*2e870*/  STL [R1+0x9f4], R9 ;  /* 0x0009f40901007387 */ /* 0x000fe80000100800 */
[----:B------:R1:W-:Y:S04]  /*2e880*/  STL [R1+0x9f0], R10 ;  /* 0x0009f00a01007387 */ /* 0x0003e80000100800 */
[----:B------:R-:W3:Y:S04]  /*2e890*/  LDL.LU R21, [R1+0xccc] ;  /* 0x000ccc0001157983 */ /* 0x000ee80000300800 */
[----:B------:R1:W-:Y:S04]  /*2e8a0*/  LDGSTS.E [R5+0x1e000], [R2.64], P1 ;  /* 0x1e00000002057fae */ /* 0x0003e80008921848 */
[----:B------:R-:W3:Y:S01]  /*2e8b0*/  LDL.LU R16, [R1+0xcd0] ;  /* 0x000cd00001107983 */ /* 0x000ee20000300800 */
[----:B-1----:R-:W-:Y:S01]  /*2e8c0*/  IMAD.MOV.U32 R3, RZ, RZ, R10 ;  /* 0x000000ffff037224 */ /* 0x002fe200078e000a */
[----:B------:R-:W-:-:S02]  /*2e8d0*/  MOV R2, R9 ;  /* 0x0000000900027202 */ /* 0x000fc40000000f00 */
[----:B------:R-:W3:Y:S04]  /*2e8e0*/  LDL.LU R10, [R1+0xcd4] ;  /* 0x000cd400010a7983 */ /* 0x000ee80000300800 */
[----:B------:R-:W3:Y:S01]  /*2e8f0*/  LDL.LU R9, [R1+0xcd8] ;  /* 0x000cd80001097983 */ /* 0x000ee20000300800 */
[----:B------:R-:W-:Y:S03]  /*2e900*/  HMMA.1688.F32.TF32 R24, R248, R102, R172 ;  /* 0x00000066f818723c */ /* 0x000fe600000810ac */
[----:B------:R1:W-:Y:S01]  /*2e910*/  LDGSTS.E [R5+0x1e200], [R2.64], P1 ;  /* 0x1e20000002057fae */ /* 0x0003e20008921848 */
[----:B-----5:R-:W-:-:S05]  /*2e920*/  IADD3 R12, P0, R12, R18, RZ ;  /* 0x000000120c0c7210 */ /* 0x020fca0007f1e0ff */
[----:B----4-:R-:W-:Y:S01]  /*2e930*/  IMAD.X R13, R13, 0x1, R0, P0 ;  /* 0x000000010d0d7824 */ /* 0x010fe200000e0600 */
[----:B------:R4:W-:Y:S01]  /*2e940*/  STL [R1+0x9fc], R12 ;  /* 0x0009fc0c01007387 */ /* 0x0009e20000100800 */
[----:B------:R-:W-:-:S03]  /*2e950*/  IADD3 R8, P2, R8, R18, RZ ;  /* 0x0000001208087210 */ /* 0x000fc60007f5e0ff */
[----:B------:R5:W-:Y:S01]  /*2e960*/  STL [R1+0x9f8], R13 ;  /* 0x0009f80d01007387 */ /* 0x000be20000100800 */
[----:B------:R-:W-:-:S03]  /*2e970*/  IADD3.X R11, R11, R0, RZ, P2, !PT ;  /* 0x000000000b0b7210 */ /* 0x000fc600017fe4ff */
[----:B------:R4:W-:Y:S01]  /*2e980*/  STL [R1+0xa04], R8 ;  /* 0x000a040801007387 */ /* 0x0009e20000100800 */
[----:B-1----:R-:W-:-:S03]  /*2e990*/  IMAD.MOV.U32 R2, RZ, RZ, R12 ;  /* 0x000000ffff027224 */ /* 0x002fc600078e000c */
[----:B------:R1:W-:Y:S04]  /*2e9a0*/  STL [R1+0xa00], R11 ;  /* 0x000a000b01007387 */ /* 0x0003e80000100800 */
[----:B------:R-:W3:Y:S04]  /*2e9b0*/  LDL.LU R14, [R1+0xce0] ;  /* 0x000ce000010e7983 */ /* 0x000ee80000300800 */
[----:B----4-:R-:W4:Y:S01]  /*2e9c0*/  LDL.LU R12, [R1+0xc2c] ;  /* 0x000c2c00010c7983 */ /* 0x010f220000300800 */
[----:B------:R-:W-:-:S03]  /*2e9d0*/  IMAD.MOV.U32 R3, RZ, RZ, R13 ;  /* 0x000000ffff037224 */ /* 0x000fc600078e000d */
[----:B------:R-:W4:Y:S04]  /*2e9e0*/  LDL.LU R15, [R1+0xcdc] ;  /* 0x000cdc00010f7983 */ /* 0x000f280000300800 */
[----:B-----5:R-:W4:Y:S01]  /*2e9f0*/  LDL.LU R13, [R1+0xc28] ;  /* 0x000c2800010d7983 */ /* 0x020f220000300800 */
[----:B------:R-:W-:-:S03]  /*2ea00*/  ISETP.GT.AND P0, PT, R4, 0x1, PT ;  /* 0x000000010400780c */ /* 0x000fc60003f04270 */
[----:B------:R1:W-:Y:S01]  /*2ea10*/  LDGSTS.E [R5+0x1e400], [R2.64], P1 ;  /* 0x1e40000002057fae */ /* 0x0003e20008921848 */
[----:B------:R-:W-:Y:S02]  /*2ea20*/  LOP3.LUT R109, R109, 0x7f, RZ, 0xc0, !PT ;  /* 0x0000007f6d6d7812 */ /* 0x000fe400078ec0ff */
[----:B-1----:R-:W-:Y:S01]  /*2ea30*/  MOV R2, R8 ;  /* 0x0000000800027202 */ /* 0x002fe20000000f00 */
[----:B------:R-:W-:-:S05]  /*2ea40*/  IMAD.MOV.U32 R3, RZ, RZ, R11 ;  /* 0x000000ffff037224 */ /* 0x000fca00078e000b */
[----:B------:R1:W-:Y:S01]  /*2ea50*/  LDGSTS.E [R5+0x1e600], [R2.64], P1 ;  /* 0x1e60000002057fae */ /* 0x0003e20008921848 */
[----:B------:R-:W-:-:S03]  /*2ea60*/  IMAD.SHL.U32 R109, R109, 0x4, RZ ;  /* 0x000000046d6d7824 */ /* 0x000fc600078e00ff */
[----:B------:R-:W-:Y:S01]  /*2ea70*/  STL.64 [R1+0x160], R24 ;  /* 0x0001601801007387 */ /* 0x000fe20000100a00 */
[----:B-1----:R-:W-:-:S04]  /*2ea80*/  SEL R2, RZ, 0x4, !P0 ;  /* 0x00000004ff027807 */ /* 0x002fc80004000000 */
[----:B------:R-:W-:Y:S01]  /*2ea90*/  SEL R2, R2, RZ, !P5 ;  /* 0x000000ff02027207 */ /* 0x000fe20006800000 */
[----:B------:R-:W-:Y:S01]  /*2eaa0*/  STL.64 [R1+0x168], R26 ;  /* 0x0001681a01007387 */ /* 0x000fe20000100a00 */
[----:B------:R-:W-:Y:S02]  /*2eab0*/  LOP3.LUT R8, R109, 0x20, RZ, 0x3c, !PT ;  /* 0x000000206d087812 */ /* 0x000fe400078e3cff */
[----:B------:R-:W-:Y:S02]  /*2eac0*/  ISETP.NE.U32.AND P0, PT, R2, RZ, PT ;  /* 0x000000ff0200720c */ /* 0x000fe40003f05070 */
[----:B------:R-:W-:-:S05]  /*2ead0*/  MOV R2, UR5 ;  /* 0x0000000500027c02 */ /* 0x000fca0008000f00 */
[----:B------:R-:W-:Y:S01]  /*2eae0*/  IMAD R2, R2, 0x20000, R8 ;  /* 0x0002000002027824 */ /* 0x000fe200078e0208 */
[----:B--2---:R-:W-:-:S05]  /*2eaf0*/  IADD3 R6, P1, R6, R18, RZ ;  /* 0x0000001206067210 */ /* 0x004fca0007f3e0ff */
[----:B------:R-:W-:Y:S01]  /*2eb00*/  IMAD.X R7, R7, 0x1, R0, P1 ;  /* 0x0000000107077824 */ /* 0x000fe200008e0600 */
[----:B------:R1:W-:Y:S04]  /*2eb10*/  STL [R1+0xcc8], R6 ;  /* 0x000cc80601007387 */ /* 0x0003e80000100800 */
[----:B------:R2:W-:Y:S04]  /*2eb20*/  STL [R1+0xcc4], R7 ;  /* 0x000cc40701007387 */ /* 0x0005e80000100800 */
[----:B------:R-:W5:Y:S04]  /*2eb30*/  LDL.LU R20, [R1+0xc30] ;  /* 0x000c300001147983 */ /* 0x000f680000300800 */
[----:B------:R-:W5:Y:S04]  /*2eb40*/  LDL.LU R19, [R1+0xc34] ;  /* 0x000c340001137983 */ /* 0x000f680000300800 */
[----:B------:R-:W5:Y:S04]  /*2eb50*/  LDL.LU R11, [R1+0xc38] ;  /* 0x000c3800010b7983 */ /* 0x000f680000300800 */
[----:B------:R-:W5:Y:S04]  /*2eb60*/  LDL.LU R8, [R1+0xc3c] ;  /* 0x000c3c0001087983 */ /* 0x000f680000300800 */
[----:B------:R1:W-:Y:S01]  /*2eb70*/  LDGSTS.E [R2+0x800], [R6.64], P0 ;  /* 0x0080000006027fae */ /* 0x0003e20008121848 */
[----:B---3--:R-:W-:-:S04]  /*2eb80*/  IADD3 R16, P1, R16, R18, RZ ;  /* 0x0000001210107210 */ /* 0x008fc80007f3e0ff */
[----:B------:R-:W-:Y:S01]  /*2eb90*/  IADD3.X R21, R21, R0, RZ, P1, !PT ;  /* 0x0000000015157210 */ /* 0x000fe20000ffe4ff */
[----:B------:R3:W-:Y:S01]  /*2eba0*/  STL [R1+0xcd0], R16 ;  /* 0x000cd01001007387 */ /* 0x0007e20000100800 */
[----:B------:R-:W-:Y:S01]  /*2ebb0*/  IADD3 R9, P2, R9, R18, RZ ;  /* 0x0000001209097210 */ /* 0x000fe20007f5e0ff */
[----:B-1----:R-:W-:Y:S01]  /*2ebc0*/  IMAD.MOV.U32 R6, RZ, RZ, R16 ;  /* 0x000000ffff067224 */ /* 0x002fe200078e0010 */
[----:B--2---:R-:W-:-:S03]  /*2ebd0*/  MOV R7, R21 ;  /* 0x0000001500077202 */ /* 0x004fc60000000f00 */
[----:B------:R-:W-:Y:S01]  /*2ebe0*/  IMAD.X R10, R10, 0x1, R0, P2 ;  /* 0x000000010a0a7824 */ /* 0x000fe200010e0600 */
[----:B------:R-:W-:Y:S04]  /*2ebf0*/  STL [R1+0xccc], R21 ;  /* 0x000ccc1501007387 */ /* 0x000fe80000100800 */
[----:B------:R-:W-:Y:S04]  /*2ec00*/  STL [R1+0xcd8], R9 ;  /* 0x000cd80901007387 */ /* 0x000fe80000100800 */
[----:B------:R1:W-:Y:S04]  /*2ec10*/  LDGSTS.E [R2+0xa00], [R6.64], P0 ;  /* 0x00a0000006027fae */ /* 0x0003e80008121848 */
[----:B------:R2:W-:Y:S04]  /*2ec20*/  STL [R1+0xcd4], R10 ;  /* 0x000cd40a01007387 */ /* 0x0005e80000100800 */
[----:B---3--:R-:W3:Y:S01]  /*2ec30*/  LDL.LU R16, [R1+0xc40] ;  /* 0x000c400001107983 */ /* 0x008ee20000300800 */
[----:B-1----:R-:W-:-:S02]  /*2ec40*/  IMAD.MOV.U32 R7, RZ, RZ, R10 ;  /* 0x000000ffff077224 */ /* 0x002fc400078e000a */
[----:B------:R-:W-:Y:S01]  /*2ec50*/  IMAD.MOV.U32 R6, RZ, RZ, R9 ;  /* 0x000000ffff067224 */ /* 0x000fe200078e0009 */
[----:B--2---:R-:W2:Y:S04]  /*2ec60*/  LDL.LU R10, [R1+0xc44] ;  /* 0x000c4400010a7983 */ /* 0x004ea80000300800 */
[----:B------:R-:W3:Y:S04]  /*2ec70*/  LDL.LU R9, [R1+0xba8] ;  /* 0x000ba80001097983 */ /* 0x000ee80000300800 */
[----:B------:R-:W3:Y:S01]  /*2ec80*/  LDL.LU R5, [R1+0xbac] ;  /* 0x000bac0001057983 */ /* 0x000ee20000300800 */
[----:B------:R-:W-:-:S02]  /*2ec90*/  IADD3 R14, P2, R14, R18, RZ ;  /* 0x000000120e0e7210 */ /* 0x000fc40007f5e0ff */
[----:B----4-:R-:W-:Y:S01]  /*2eca0*/  IADD3 R12, P3, R12, R18, RZ ;  /* 0x000000120c0c7210 */ /* 0x010fe20007f7e0ff */
[----:B------:R1:W-:Y:S01]  /*2ecb0*/  LDGSTS.E [R2+0xc00], [R6.64], P0 ;  /* 0x00c0000006027fae */ /* 0x0003e20008121848 */
[----:B------:R-:W-:-:S03]  /*2ecc0*/  IADD3.X R15, R15, R0, RZ, P2, !PT ;  /* 0x000000000f0f7210 */ /* 0x000fc600017fe4ff */
[----:B------:R-:W-:Y:S01]  /*2ecd0*/  IMAD.X R13, R13, 0x1, R0, P3 ;  /* 0x000000010d0d7824 */ /* 0x000fe200018e0600 */
[----:B------:R-:W-:Y:S01]  /*2ece0*/  STL [R1+0xce0], R14 ;  /* 0x000ce00e01007387 */ /* 0x000fe20000100800 */
[----:B------:R-:W-:-:S03]  /*2ecf0*/  ISETP.GT.AND P1, PT, R4, 0x5, PT ;  /* 0x000000050400780c */ /* 0x000fc60003f24270 */
[----:B------:R4:W-:Y:S01]  /*2ed00*/  STL [R1+0xcdc], R15 ;  /* 0x000cdc0f01007387 */ /* 0x0009e20000100800 */
[----:B-1----:R-:W-:Y:S01]  /*2ed10*/  IMAD.MOV.U32 R6, RZ, RZ, R14 ;  /* 0x000000ffff067224 */ /* 0x002fe200078e000e */
[----:B------:R-:W-:Y:S02]  /*2ed20*/  MOV R7, R15 ;  /* 0x0000000f00077202 */ /* 0x000fe40000000f00 */
[----:B------:R-:W-:Y:S04]  /*2ed30*/  STL [R1+0xc2c], R12 ;  /* 0x000c2c0c01007387 */ /* 0x000fe80000100800 */
[----:B------:R1:W-:Y:S04]  /*2ed40*/  STL [R1+0xc28], R13 ;  /* 0x000c280d01007387 */ /* 0x0003e80000100800 */
[----:B------:R1:W-:Y:S04]  /*2ed50*/  LDGSTS.E [R2+0xe00], [R6.64], P0 ;  /* 0x00e0000006027fae */ /* 0x0003e80008121848 */
[----:B----4-:R-:W3:Y:S01]  /*2ed60*/  LDL.LU R15, [R1+0xbb0] ;  /* 0x000bb000010f7983 */ /* 0x010ee20000300800 */
[----:B------:R-:W-:-:S03]  /*2ed70*/  SEL R3, RZ, 0x4, !P1 ;  /* 0x00000004ff037807 */ /* 0x000fc60004800000 */
[----:B------:R-:W3:Y:S01]  /*2ed80*/  LDL.LU R14, [R1+0xbb4] ;  /* 0x000bb400010e7983 */ /* 0x000ee20000300800 */
[----:B-1----:R-:W-:Y:S02]  /*2ed90*/  IMAD.MOV.U32 R7, RZ, RZ, R13 ;  /* 0x000000ffff077224 */ /* 0x002fe400078e000d */
[----:B------:R-:W-:Y:S01]  /*2eda0*/  IMAD.MOV.U32 R6, RZ, RZ, R12 ;  /* 0x000000ffff067224 */ /* 0x000fe200078e000c */
[----:B------:R-:W3:Y:S04]  /*2edb0*/  LDL.LU R13, [R1+0xbb8] ;  /* 0x000bb800010d7983 */ /* 0x000ee80000300800 */
[----:B------:R-:W3:Y:S01]  /*2edc0*/  LDL.LU R12, [R1+0xbbc] ;  /* 0x000bbc00010c7983 */ /* 0x000ee20000300800 */
[----:B------:R-:W-:-:S04]  /*2edd0*/  SEL R3, R3, RZ, !P5 ;  /* 0x000000ff03037207 */ /* 0x000fc80006800000 */
[----:B------:R-:W-:Y:S11]  /*2ede0*/  ISETP.NE.U32.AND P1, PT, R3, RZ, PT ;  /* 0x000000ff0300720c */ /* 0x000ff60003f25070 */
[----:B------:R-:W-:Y:S02]  /*2edf0*/  @!UPT UIADD3 URZ, URZ, URZ, URZ ;  /* 0x0000003f3f3ff290 */ /* 0x000fe4000fffe03f */
[----:B------:R1:W-:Y:S01]  /*2ee00*/  LDGSTS.E [R2+0x2800], [R6.64], P1 ;  /* 0x0280000006027fae */ /* 0x0003e20008921848 */
[----:B-----5:R-:W-:-:S04]  /*2ee10*/  IADD3 R19, P0, R19, R18, RZ ;  /* 0x0000001213137210 */ /* 0x020fc80007f1e0ff */
[----:B------:R-:W-:Y:S02]  /*2ee20*/  IADD3.X R20, R20, R0, RZ, P0, !PT ;  /* 0x0000000014147210 */ /* 0x000fe400007fe4ff */
[----:B------:R-:W-:Y:S01]  /*2ee30*/  IADD3 R8, P2, R8, R18, RZ ;  /* 0x0000001208087210 */ /* 0x000fe20007f5e0ff */
[----:B-1----:R-:W-:Y:S01]  /*2ee40*/  IMAD.MOV.U32 R6, RZ, RZ, R19 ;  /* 0x000000ffff067224 */ /* 0x002fe200078e0013 */
[----:B------:R-:W-:Y:S01]  /*2ee50*/  MOV R7, R20 ;  /* 0x0000001400077202 */ /* 0x000fe20000000f00 */
[----:B------:R-:W-:Y:S02]  /*2ee60*/  STL [R1+0xc34], R19 ;  /* 0x000c341301007387 */ /* 0x000fe40000100800 */
[----:B------:R-:W-:Y:S02]  /*2ee70*/  IMAD.X R11, R11, 0x1, R0, P2 ;  /* 0x000000010b0b7824 */ /* 0x000fe400010e0600 */
[----:B------:R1:W-:Y:S04]  /*2ee80*/  STL [R1+0xc30], R20 ;  /* 0x000c301401007387 */ /* 0x0003e80000100800 */
[----:B------:R-:W-:Y:S04]  /*2ee90*/  STL [R1+0xc3c], R8 ;  /* 0x000c3c0801007387 */ /* 0x000fe80000100800 */
[----:B------:R5:W-:Y:S04]  /*2eea0*/  STL [R1+0xc38], R11 ;  /* 0x000c380b01007387 */ /* 0x000be80000100800 */
[----:B------:R5:W-:Y:S04]  /*2eeb0*/  LDGSTS.E [R2+0x2a00], [R6.64], P1 ;  /* 0x02a0000006027fae */ /* 0x000be80008921848 */
[----:B-1----:R-:W4:Y:S04]  /*2eec0*/  LDL.LU R20, [R1+0xbc0] ;  /* 0x000bc00001147983 */ /* 0x002f280000300800 */
[----:B------:R-:W4:Y:S01]  /*2eed0*/  LDL.LU R19, [R1+0xbc4] ;  /* 0x000bc40001137983 */ /* 0x000f220000300800 */
[----:B-----5:R-:W-:-:S02]  /*2eee0*/  IMAD.MOV.U32 R7, RZ, RZ, R11 ;  /* 0x000000ffff077224 */ /* 0x020fc400078e000b */
[----:B------:R-:W-:Y:S01]  /*2eef0*/  IMAD.MOV.U32 R6, RZ, RZ, R8 ;  /* 0x000000ffff067224 */ /* 0x000fe200078e0008 */
[----:B------:R-:W5:Y:S04]  /*2ef00*/  LDL.LU R11, [R1+0x408] ;  /* 0x00040800010b7983 */ /* 0x000f680000300800 */
[----:B------:R-:W5:Y:S04]  /*2ef10*/  LDL.LU R8, [R1+0x40c] ;  /* 0x00040c0001087983 */ /* 0x000f680000300800 */
[----:B------:R1:W-:Y:S01]  /*2ef20*/  LDGSTS.E [R2+0x2c00], [R6.64], P1 ;  /* 0x02c0000006027fae */ /* 0x0003e20008921848 */
[----:B--2---:R-:W-:-:S04]  /*2ef30*/  IADD3 R10, P2, R10, R18, RZ ;  /* 0x000000120a0a7210 */ /* 0x004fc80007f5e0ff */
[----:B---3--:R-:W-:Y:S02]  /*2ef40*/  IADD3.X R16, R16, R0, RZ, P2, !PT ;  /* 0x0000000010107210 */ /* 0x008fe400017fe4ff */
        /* <DEDUP_REMOVED lines=9> */
[----:B-1----:R-:W5:Y:S04]  /*2efe0*/  LDL.LU R16, [R1+0x410] ;  /* 0x0004100001107983 */ /* 0x002f680000300800 */
[----:B------:R-:W5:Y:S01]  /*2eff0*/  LDL.LU R10, [R1+0x414] ;  /* 0x00041400010a7983 */ /* 0x000f620000300800 */
[----:B---3--:R-:W-:-:S02]  /*2f000*/  IMAD.MOV.U32 R7, RZ, RZ, R9 ;  /* 0x000000ffff077224 */ /* 0x008fc400078e0009 */
[----:B------:R-:W-:Y:S01]  /*2f010*/  IMAD.MOV.U32 R6, RZ, RZ, R5 ;  /* 0x000000ffff067224 */ /* 0x000fe200078e0005 */
[----:B--2---:R-:W3:Y:S04]  /*2f020*/  LDL.LU R9, [R1+0x418] ;  /* 0x0004180001097983 */ /* 0x004ee80000300800 */
[----:B------:R-:W3:Y:S01]  /*2f030*/  LDL.LU R5, [R1+0x41c] ;  /* 0x00041c0001057983 */ /* 0x000ee20000300800 */
[----:B------:R-:W-:-:S04]  /*2f040*/  ISETP.GT.AND P0, PT, R4, 0x9, PT ;  /* 0x000000090400780c */ /* 0x000fc80003f04270 */
[----:B------:R-:W-:-:S04]  /*2f050*/  SEL R3, RZ, 0x4, !P0 ;  /* 0x00000004ff037807 */ /* 0x000fc80004000000 */
[----:B------:R-:W-:-:S04]  /*2f060*/  SEL R3, R3, RZ, !P5 ;  /* 0x000000ff03037207 */ /* 0x000fc80006800000 */
[----:B------:R-:W-:Y:S02]  /*2f070*/  ISETP.NE.U32.AND P0, PT, R3, RZ, PT ;  /* 0x000000ff0300720c */ /* 0x000fe40003f05070 */
[-C--:B------:R-:W-:Y:S02]  /*2f080*/  IADD3 R14, P1, R14, R18.reuse, RZ ;  /* 0x000000120e0e7210 */ /* 0x080fe40007f3e0ff */
[----:B------:R-:W-:Y:S02]  /*2f090*/  IADD3 R12, P2, R12, R18, RZ ;  /* 0x000000120c0c7210 */ /* 0x000fe40007f5e0ff */
[----:B------:R-:W-:Y:S01]  /*2f0a0*/  IADD3.X R15, R15, R0, RZ, P1, !PT ;  /* 0x000000000f0f7210 */ /* 0x000fe20000ffe4ff */
[----:B------:R-:W-:Y:S02]  /*2f0b0*/  STL [R1+0xbb4], R14 ;  /* 0x000bb40e01007387 */ /* 0x000fe40000100800 */
[----:B------:R-:W-:-:S04]  /*2f0c0*/  IMAD.X R13, R13, 0x1, R0, P2 ;  /* 0x000000010d0d7824 */ /* 0x000fc800010e0600 */
[----:B------:R1:W-:Y:S04]  /*2f0d0*/  LDGSTS.E [R2+0x4800], [R6.64], P0 ;  /* 0x0480000006027fae */ /* 0x0003e80008121848 */
[----:B------:R1:W-:Y:S04]  /*2f0e0*/  STL [R1+0xbb0], R15 ;  /* 0x000bb00f01007387 */ /* 0x0003e80000100800 */
[----:B------:R-:W-:Y:S01]  /*2f0f0*/  STL [R1+0xbbc], R12 ;  /* 0x000bbc0c01007387 */ /* 0x000fe20000100800 */
[----:B-1----:R-:W-:Y:S01]  /*2f100*/  IMAD.MOV.U32 R6, RZ, RZ, R14 ;  /* 0x000000ffff067224 */ /* 0x002fe200078e000e */
[----:B------:R-:W-:-:S02]  /*2f110*/  MOV R7, R15 ;  /* 0x0000000f00077202 */ /* 0x000fc40000000f00 */
[----:B------:R1:W-:Y:S04]  /*2f120*/  STL [R1+0xbb8], R13 ;  /* 0x000bb80d01007387 */ /* 0x0003e80000100800 */
[----:B------:R1:W-:Y:S04]  /*2f130*/  LDGSTS.E [R2+0x4a00], [R6.64], P0 ;  /* 0x04a0000006027fae */ /* 0x0003e80008121848 */
[----:B------:R-:W3:Y:S04]  /*2f140*/  LDL.LU R15, [R1+0x420] ;  /* 0x00042000010f7983 */ /* 0x000ee80000300800 */
[----:B------:R-:W3:Y:S01]  /*2f150*/  LDL.LU R14, [R1+0x424] ;  /* 0x00042400010e7983 */ /* 0x000ee20000300800 */
[----:B-1----:R-:W-:-:S02]  /*2f160*/  IMAD.MOV.U32 R7, RZ, RZ, R13 ;  /* 0x000000ffff077224 */ /* 0x002fc400078e000d */
[----:B------:R-:W-:Y:S01]  /*2f170*/  IMAD.MOV.U32 R6, RZ, RZ, R12 ;  /* 0x000000ffff067224 */ /* 0x000fe200078e000c */
[----:B------:R-:W3:Y:S04]  /*2f180*/  LDL.LU R13, [R1+0x488] ;  /* 0x00048800010d7983 */ /* 0x000ee80000300800 */
[----:B------:R-:W3:Y:S01]  /*2f190*/  LDL.LU R12, [R1+0x48c] ;  /* 0x00048c00010c7983 */ /* 0x000ee20000300800 */
[----:B------:R-:W-:-:S03]  /*2f1a0*/  ISETP.GT.AND P1, PT, R4, 0xd, PT ;  /* 0x0000000d0400780c */ /* 0x000fc60003f24270 */
[----:B------:R1:W-:Y:S01]  /*2f1b0*/  LDGSTS.E [R2+0x4c00], [R6.64], P0 ;  /* 0x04c0000006027fae */ /* 0x0003e20008121848 */
[----:B------:R-:W-:-:S04]  /*2f1c0*/  SEL R3, RZ, 0x4, !P1 ;  /* 0x00000004ff037807 */ /* 0x000fc80004800000 */
[----:B------:R-:W-:-:S04]  /*2f1d0*/  SEL R3, R3, RZ, !P5 ;  /* 0x000000ff03037207 */ /* 0x000fc80006800000 */
[----:B------:R-:W-:Y:S02]  /*2f1e0*/  ISETP.NE.U32.AND P1, PT, R3, RZ, PT ;  /* 0x000000ff0300720c */ /* 0x000fe40003f25070 */
[----:B----4-:R-:W-:-:S04]  /*2f1f0*/  IADD3 R19, P2, R19, R18, RZ ;  /* 0x0000001213137210 */ /* 0x010fc80007f5e0ff */
[----:B------:R-:W-:Y:S01]  /*2f200*/  IADD3.X R20, R20, R0, RZ, P2, !PT ;  /* 0x0000000014147210 */ /* 0x000fe200017fe4ff */
[----:B-1----:R-:W-:Y:S01]  /*2f210*/  IMAD.MOV.U32 R6, RZ, RZ, R19 ;  /* 0x000000ffff067224 */ /* 0x002fe200078e0013 */
[----:B-----5:R-:W-:Y:S01]  /*2f220*/  IADD3 R8, P3, R8, R18, RZ ;  /* 0x0000001208087210 */ /* 0x020fe20007f7e0ff */
[----:B------:R-:W-:Y:S01]  /*2f230*/  STL [R1+0xbc4], R19 ;  /* 0x000bc41301007387 */ /* 0x000fe20000100800 */
[----:B------:R-:W-:-:S03]  /*2f240*/  MOV R7, R20 ;  /* 0x0000001400077202 */ /* 0x000fc60000000f00 */
[----:B------:R-:W-:Y:S01]  /*2f250*/  IMAD.X R11, R11, 0x1, R0, P3 ;  /* 0x000000010b0b7824 */ /* 0x000fe200018e0600 */
[----:B------:R1:W-:Y:S04]  /*2f260*/  STL [R1+0xbc0], R20 ;  /* 0x000bc01401007387 */ /* 0x0003e80000100800 */
[----:B------:R-:W-:Y:S04]  /*2f270*/  STL [R1+0x40c], R8 ;  /* 0x00040c0801007387 */ /* 0x000fe80000100800 */
[----:B------:R4:W-:Y:S04]  /*2f280*/  STL [R1+0x408], R11 ;  /* 0x0004080b01007387 */ /* 0x0009e80000100800 */
[----:B------:R5:W-:Y:S04]  /*2f290*/  LDGSTS.E [R2+0x4e00], [R6.64], P0 ;  /* 0x04e0000006027fae */ /* 0x000be80008121848 */
[----:B-1----:R-:W2:Y:S04]  /*2f2a0*/  LDL.LU R20, [R1+0x490] ;  /* 0x0004900001147983 */ /* 0x002ea80000300800 */
[----:B------:R-:W2:Y:S01]  /*2f2b0*/  LDL.LU R19, [R1+0x494] ;  /* 0x0004940001137983 */ /* 0x000ea20000300800 */
[----:B-----5:R-:W-:-:S02]  /*2f2c0*/  IMAD.MOV.U32 R7, RZ, RZ, R11 ;  /* 0x000000ffff077224 */ /* 0x020fc400078e000b */
[----:B------:R-:W-:Y:S01]  /*2f2d0*/  IMAD.MOV.U32 R6, RZ, RZ, R8 ;  /* 0x000000ffff067224 */ /* 0x000fe200078e0008 */
[----:B----4-:R-:W4:Y:S04]  /*2f2e0*/  LDL.LU R11, [R1+0x498] ;  /* 0x00049800010b7983 */ /* 0x010f280000300800 */
[----:B------:R-:W5:Y:S04]  /*2f2f0*/  LDL.LU R8, [R1+0x49c] ;  /* 0x00049c0001087983 */ /* 0x000f680000300800 */
[----:B------:R1:W-:Y:S01]  /*2f300*/  LDGSTS.E [R2+0x6800], [R6.64], P1 ;  /* 0x0680000006027fae */ /* 0x0003e20008921848 */
[----:B------:R-:W-:-:S04]  /*2f310*/  IADD3 R10, P0, R10, R18, RZ ;  /* 0x000000120a0a7210 */ /* 0x000fc80007f1e0ff */
[----:B------:R-:W-:Y:S02]  /*2f320*/  IADD3.X R16, R16, R0, RZ, P0, !PT ;  /* 0x0000000010107210 */ /* 0x000fe400007fe4ff */
[----:B---3--:R-:W-:Y:S01]  /*2f330*/  IADD3 R5, P2, R5, R18, RZ ;  /* 0x0000001205057210 */ /* 0x008fe20007f5e0ff */
        /* <DEDUP_REMOVED lines=10> */
[----:B---3--:R-:W-:-:S02]  /*2f3e0*/  IMAD.MOV.U32 R7, RZ, RZ, R9 ;  /* 0x000000ffff077224 */ /* 0x008fc400078e0009 */
[----:B------:R-:W-:Y:S01]  /*2f3f0*/  IMAD.MOV.U32 R6, RZ, RZ, R5 ;  /* 0x000000ffff067224 */ /* 0x000fe200078e0005 */
[----:B------:R-:W3:Y:S04]  /*2f400*/  LDL.LU R9, [R1+0x508] ;  /* 0x0005080001097983 */ /* 0x000ee80000300800 */
[----:B------:R-:W3:Y:S04]  /*2f410*/  LDL.LU R5, [R1+0x50c] ;  /* 0x00050c0001057983 */ /* 0x000ee80000300800 */
[----:B------:R1:W-:Y:S01]  /*2f420*/  LDGSTS.E [R2+0x6c00], [R6.64], P1 ;  /* 0x06c0000006027fae */ /* 0x0003e20008921848 */
[----:B------:R-:W-:-:S04]  /*2f430*/  IADD3 R14, P2, R14, R18, RZ ;  /* 0x000000120e0e7210 */ /* 0x000fc80007f5e0ff */
[----:B------:R-:W-:Y:S01]  /*2f440*/  IADD3.X R15, R15, R0, RZ, P2, !PT ;  /* 0x000000000f0f7210 */ /* 0x000fe200017fe4ff */
[----:B-1----:R-:W-:Y:S01]  /*2f450*/  IMAD.MOV.U32 R6, RZ, RZ, R14 ;  /* 0x000000ffff067224 */ /* 0x002fe200078e000e */
[----:B------:R-:W-:Y:S01]  /*2f460*/  IADD3 R12, P3, R12, R18, RZ ;  /* 0x000000120c0c7210 */ /* 0x000fe20007f7e0ff */
[----:B------:R-:W-:Y:S01]  /*2f470*/  STL [R1+0x424], R14 ;  /* 0x0004240e01007387 */ /* 0x000fe20000100800 */
[----:B------:R-:W-:-:S03]  /*2f480*/  MOV R7, R15 ;  /* 0x0000000f00077202 */ /* 0x000fc60000000f00 */
[----:B------:R-:W-:Y:S01]  /*2f490*/  IMAD.X R13, R13, 0x1, R0, P3 ;  /* 0x000000010d0d7824 */ /* 0x000fe200018e0600 */
[----:B------:R1:W-:Y:S01]  /*2f4a0*/  STL [R1+0x420], R15 ;  /* 0x0004200f01007387 */ /* 0x0003e20000100800 */
[----:B------:R-:W-:-:S03]  /*2f4b0*/  ISETP.GT.AND P0, PT, R4, 0x11, PT ;  /* 0x000000110400780c */ /* 0x000fc60003f04270 */
[----:B------:R-:W-:Y:S04]  /*2f4c0*/  STL [R1+0x48c], R12 ;  /* 0x00048c0c01007387 */ /* 0x000fe80000100800 */
[----:B------:R1:W-:Y:S04]  /*2f4d0*/  STL [R1+0x488], R13 ;  /* 0x0004880d01007387 */ /* 0x0003e80000100800 */
[----:B------:R1:W-:Y:S04]  /*2f4e0*/  LDGSTS.E [R2+0x6e00], [R6.64], P1 ;  /* 0x06e0000006027fae */ /* 0x0003e80008921848 */
[----:B-1----:R-:W3:Y:S01]  /*2f4f0*/  LDL.LU R15, [R1+0x510] ;  /* 0x00051000010f7983 */ /* 0x002ee20000300800 */
[----:B------:R-:W-:-:S03]  /*2f500*/  SEL R3, RZ, 0x4, !P0 ;  /* 0x00000004ff037807 */ /* 0x000fc60004000000 */
[----:B------:R-:W3:Y:S01]  /*2f510*/  LDL.LU R14, [R1+0x514] ;  /* 0x00051400010e7983 */ /* 0x000ee20000300800 */
[----:B------:R-:W-:Y:S02]  /*2f520*/  IMAD.MOV.U32 R7, RZ, RZ, R13 ;  /* 0x000000ffff077224 */ /* 0x000fe400078e000d */
[----:B------:R-:W-:Y:S01]  /*2f530*/  IMAD.MOV.U32 R6, RZ, RZ, R12 ;  /* 0x000000ffff067224 */ /* 0x000fe200078e000c */
[----:B------:R-:W3:Y:S04]  /*2f540*/  LDL.LU R13, [R1+0x518] ;  /* 0x00051800010d7983 */ /* 0x000ee80000300800 */
[----:B------:R-:W3:Y:S01]  /*2f550*/  LDL.LU R12, [R1+0x51c] ;  /* 0x00051c00010c7983 */ /* 0x000ee20000300800 */
[----:B------:R-:W-:-:S04]  /*2f560*/  SEL R3, R3, RZ, !P5 ;  /* 0x000000ff03037207 */ /* 0x000fc80006800000 */
[----:B------:R-:W-:Y:S11]  /*2f570*/  ISETP.NE.U32.AND P0, PT, R3, RZ, PT ;  /* 0x000000ff0300720c */ /* 0x000ff60003f05070 */
[----:B------:R-:W-:Y:S02]  /*2f580*/  @!UPT UIADD3 URZ, URZ, URZ, URZ ;  /* 0x0000003f3f3ff290 */ /* 0x000fe4000fffe03f */
[----:B------:R1:W-:Y:S01]  /*2f590*/  LDGSTS.E [R2+0x8800], [R6.64], P0 ;  /* 0x0880000006027fae */ /* 0x0003e20008121848 */
[----:B--2---:R-:W-:-:S04]  /*2f5a0*/  IADD3 R19, P1, R19, R18, RZ ;  /* 0x0000001213137210 */ /* 0x004fc80007f3e0ff */
[----:B------:R-:W-:Y:S01]  /*2f5b0*/  IADD3.X R20, R20, R0, RZ, P1, !PT ;  /* 0x0000000014147210 */ /* 0x000fe20000ffe4ff */
[----:B-1----:R-:W-:Y:S01]  /*2f5c0*/  IMAD.MOV.U32 R6, RZ, RZ, R19 ;  /* 0x000000ffff067224 */ /* 0x002fe200078e0013 */
[----:B-----5:R-:W-:Y:S01]  /*2f5d0*/  IADD3 R8, P2, R8, R18, RZ ;  /* 0x0000001208087210 */ /* 0x020fe20007f5e0ff */
[----:B------:R-:W-:Y:S01]  /*2f5e0*/  STL [R1+0x494], R19 ;  /* 0x0004941301007387 */ /* 0x000fe20000100800 */
[----:B------:R-:W-:-:S03]  /*2f5f0*/  MOV R7, R20 ;  /* 0x0000001400077202 */ /* 0x000fc60000000f00 */
[----:B----4-:R-:W-:Y:S01]  /*2f600*/  IMAD.X R11, R11, 0x1, R0, P2 ;  /* 0x000000010b0b7824 */ /* 0x010fe200010e0600 */
[----:B------:R1:W-:Y:S04]  /*2f610*/  STL [R1+0x490], R20 ;  /* 0x0004901401007387 */ /* 0x0003e80000100800 */
[----:B------:R-:W-:Y:S04]  /*2f620*/  STL [R1+0x49c], R8 ;  /* 0x00049c0801007387 */ /* 0x000fe80000100800 */
[----:B------:R2:W-:Y:S04]  /*2f630*/  STL [R1+0x498], R11 ;  /* 0x0004980b01007387 */ /* 0x0005e80000100800 */
[----:B------:R4:W-:Y:S04]  /*2f640*/  LDGSTS.E [R2+0x8a00], [R6.64], P0 ;  /* 0x08a0000006027fae */ /* 0x0009e80008121848 */
[----:B-1----:R-:W5:Y:S04]  /*2f650*/  LDL.LU R20, [R1+0x520] ;  /* 0x0005200001147983 */ /* 0x002f680000300800 */
[----:B------:R-:W5:Y:S01]  /*2f660*/  LDL.LU R19, [R1+0x524] ;  /* 0x0005240001137983 */ /* 0x000f620000300800 */
[----:B----4-:R-:W-:-:S02]  /*2f670*/  IMAD.MOV.U32 R7, RZ, RZ, R11 ;  /* 0x000000ffff077224 */ /* 0x010fc400078e000b */
[----:B------:R-:W-:Y:S01]  /*2f680*/  IMAD.MOV.U32 R6, RZ, RZ, R8 ;  /* 0x000000ffff067224 */ /* 0x000fe200078e0008 */
[----:B--2---:R-:W2:Y:S04]  /*2f690*/  LDL.LU R11, [R1+0x588] ;  /* 0x00058800010b7983 */ /* 0x004ea80000300800 */
[----:B------:R-:W4:Y:S04]  /*2f6a0*/  LDL.LU R8, [R1+0x58c] ;  /* 0x00058c0001087983 */ /* 0x000f280000300800 */
        /* <DEDUP_REMOVED lines=12> */
[----:B-1----:R-:W2:Y:S04]  /*2f770*/  LDL.LU R16, [R1+0x590] ;  /* 0x0005900001107983 */ /* 0x002ea80000300800 */
[----:B------:R-:W2:Y:S01]  /*2f780*/  LDL.LU R10, [R1+0x594] ;  /* 0x00059400010a7983 */ /* 0x000ea20000300800 */
[----:B---3--:R-:W-:-:S02]  /*2f790*/  IMAD.MOV.U32 R7, RZ, RZ, R9 ;  /* 0x000000ffff077224 */ /* 0x008fc400078e0009 */
[----:B------:R-:W-:Y:S01]  /*2f7a0*/  IMAD.MOV.U32 R6, RZ, RZ, R5 ;  /* 0x000000ffff067224 */ /* 0x000fe200078e0005 */
[----:B------:R-:W3:Y:S04]  /*2f7b0*/  LDL.LU R9, [R1+0x598] ;  /* 0x0005980001097983 */ /* 0x000ee80000300800 */
[----:B------:R-:W3:Y:S01]  /*2f7c0*/  LDL.LU R5, [R1+0x59c] ;  /* 0x00059c0001057983 */ /* 0x000ee20000300800 */
[----:B------:R-:W-:-:S04]  /*2f7d0*/  ISETP.GT.AND P1, PT, R4, 0x15, PT ;  /* 0x000000150400780c */ /* 0x000fc80003f24270 */
[----:B------:R-:W-:-:S04]  /*2f7e0*/  SEL R3, RZ, 0x4, !P1 ;  /* 0x00000004ff037807 */ /* 0x000fc80004800000 */
[----:B------:R-:W-:-:S04]  /*2f7f0*/  SEL R3, R3, RZ, !P5 ;  /* 0x000000ff03037207 */ /* 0x000fc80006800000 */
[----:B------:R-:W-:Y:S02]  /*2f800*/  ISETP.NE.U32.AND P1, PT, R3, RZ, PT ;  /* 0x000000ff0300720c */ /* 0x000fe40003f25070 */
[----:B------:R-:W-:-:S04]  /*2f810*/  IADD3 R14, P0, R14, R18, RZ ;  /* 0x000000120e0e7210 */ /* 0x000fc80007f1e0ff */
[----:B------:R-:W-:Y:S02]  /*2f820*/  IADD3.X R15, R15, R0, RZ, P0, !PT ;  /* 0x000000000f0f7210 */ /* 0x000fe400007fe4ff */
[----:B------:R-:W-:-:S05]  /*2f830*/  IADD3 R12, P2, R12, R18, RZ ;  /* 0x000000120c0c7210 */ /* 0x000fca0007f5e0ff */
[----:B------:R1:W-:Y:S01]  /*2f840*/  LDGSTS.E [R2+0xa800], [R6.64], P1 ;  /* 0x0a80000006027fae */ /* 0x0003e20008921848 */
[----:B------:R-:W-:-:S03]  /*2f850*/  IMAD.X R13, R13, 0x1, R0, P2 ;  /* 0x000000010d0d7824 */ /* 0x000fc600010e0600 */
[----:B------:R-:W-:Y:S04]  /*2f860*/  STL [R1+0x514], R14 ;  /* 0x0005140e01007387 */ /* 0x000fe80000100800 */
[----:B------:R1:W-:Y:S02]  /*2f870*/  STL [R1+0x510], R15 ;  /* 0x0005100f01007387 */ /* 0x0003e40000100800 */
[----:B-1----:R-:W-:Y:S01]  /*2f880*/  IMAD.MOV.U32 R6, RZ, RZ, R14 ;  /* 0x000000ffff067224 */ /* 0x002fe200078e000e */
[----:B------:R-:W-:Y:S01]  /*2f890*/  MOV R7, R15 ;  /* 0x0000000f00077202 */ /* 0x000fe20000000f00 */
[----:B------:R-:W-:Y:S04]  /*2f8a0*/  STL [R1+0x51c], R12 ;  /* 0x00051c0c01007387 */ /* 0x000fe80000100800 */
        /* <DEDUP_REMOVED lines=13> */
[----:B-----5:R-:W-:-:S04]  /*2f980*/  IADD3 R19, P2, R19, R18, RZ ;  /* 0x0000001213137210 */ /* 0x020fc80007f5e0ff */
[----:B------:R-:W-:Y:S01]  /*2f990*/  IADD3.X R20, R20, R0, RZ, P2, !PT ;  /* 0x0000000014147210 */ /* 0x000fe200017fe4ff */
[----:B-1----:R-:W-:Y:S01]  /*2f9a0*/  IMAD.MOV.U32 R6, RZ, RZ, R19 ;  /* 0x000000ffff067224 */ /* 0x002fe200078e0013 */
[----:B----4-:R-:W-:Y:S01]  /*2f9b0*/  IADD3 R8, P3, R8, R18, RZ ;  /* 0x0000001208087210 */ /* 0x010fe20007f7e0ff */
[----:B------:R-:W-:Y:S01]  /*2f9c0*/  STL [R1+0x524], R19 ;  /* 0x0005241301007387 */ /* 0x000fe20000100800 */
[----:B------:R-:W-:-:S03]  /*2f9d0*/  MOV R7, R20 ;  /* 0x0000001400077202 */ /* 0x000fc60000000f00 */
[----:B--2---:R-:W-:Y:S01]  /*2f9e0*/  IMAD.X R11, R11, 0x1, R0, P3 ;  /* 0x000000010b0b7824 */ /* 0x004fe200018e0600 */
        /* <DEDUP_REMOVED lines=12> */
[----:B------:R-:W-:Y:S01]  /*2fab0*/  IADD3.X R16, R16, R0, RZ, P1, !PT ;  /* 0x0000000010107210 */ /* 0x000fe20000ffe4ff */
[----:B-1----:R-:W-:Y:S01]  /*2fac0*/  IMAD.MOV.U32 R6, RZ, RZ, R10 ;  /* 0x000000ffff067224 */ /* 0x002fe200078e000a */
[----:B---3--:R-:W-:Y:S01]  /*2fad0*/  IADD3 R5, P2, R5, R18, RZ ;  /* 0x0000001205057210 */ /* 0x008fe20007f5e0ff */
        /* <DEDUP_REMOVED lines=12> */
[----:B------:R-:W3:Y:S04]  /*2fba0*/  LDL.LU R5, [R1+0x68c] ;  /* 0x00068c0001057983 */ /* 0x000ee80000300800 */
[----:B------:R1:W-:Y:S01]  /*2fbb0*/  LDGSTS.E [R2+0xcc00], [R6.64], P0 ;  /* 0x0cc0000006027fae */ /* 0x0003e20008121848 */
[----:B------:R-:W-:-:S02]  /*2fbc0*/  ISETP.GT.AND P1, PT, R4, 0x1d, PT ;  /* 0x0000001d0400780c */ /* 0x000fc40003f24270 */
[----:B------:R-:W-:-:S04]  /*2fbd0*/  IADD3 R14, P2, R14, R18, RZ ;  /* 0x000000120e0e7210 */ /* 0x000fc80007f5e0ff */
[----:B------:R-:W-:Y:S01]  /*2fbe0*/  IADD3.X R15, R15, R0, RZ, P2, !PT ;  /* 0x000000000f0f7210 */ /* 0x000fe200017fe4ff */
[----:B-1----:R-:W-:Y:S01]  /*2fbf0*/  IMAD.MOV.U32 R6, RZ, RZ, R14 ;  /* 0x000000ffff067224 */ /* 0x002fe200078e000e */
[----:B------:R-:W-:Y:S01]  /*2fc00*/  IADD3 R12, P3, R12, R18, RZ ;  /* 0x000000120c0c7210 */ /* 0x000fe20007f7e0ff */
[----:B------:R-:W-:Y:S01]  /*2fc10*/  STL [R1+0x5a4], R14 ;  /* 0x0005a40e01007387 */ /* 0x000fe20000100800 */
[----:B------:R-:W-:-:S03]  /*2fc20*/  MOV R7, R15 ;  /* 0x0000000f00077202 */ /* 0x000fc60000000f00 */
[----:B------:R-:W-:Y:S01]  /*2fc30*/  IMAD.X R13, R13, 0x1, R0, P3 ;  /* 0x000000010d0d7824 */ /* 0x000fe200018e0600 */
[----:B------:R1:W-:Y:S04]  /*2fc40*/  STL [R1+0x5a0], R15 ;  /* 0x0005a00f01007387 */ /* 0x0003e80000100800 */
        /* <DEDUP_REMOVED lines=114> */
[----:B------:R-:W-:Y:S02]  /*30370*/  IADD3.X R15, R15, R0, RZ, P2, !PT ;  /* 0x000000000f0f7210 */ /* 0x000fe400017fe4ff */
[----:B------:R-:W-:Y:S01]  /*30380*/  IADD3 R12, P3, R12, R18, RZ ;  /* 0x000000120c0c7210 */ /* 0x000fe20007f7e0ff */
[----:B------:R-:W-:Y:S01]  /*30390*/  STL [R1+0x724], R14 ;  /* 0x0007240e01007387 */ /* 0x000fe20000100800 */
[----:B-1----:R-:W-:-:S03]  /*303a0*/  IMAD.MOV.U32 R6, RZ, RZ, R14 ;  /* 0x000000ffff067224 */ /* 0x002fc600078e000e */
[----:B------:R-:W-:Y:S01]  /*303b0*/  IMAD.X R13, R13, 0x1, R0, P3 ;  /* 0x000000010d0d7824 */ /* 0x000fe200018e0600 */
[----:B------:R1:W-:Y:S01]  /*303c0*/  STL [R1+0x720], R15 ;  /* 0x0007200f01007387 */ /* 0x0003e20000100800 */
[----:B------:R-:W-:-:S03]  /*303d0*/  MOV R7, R15 ;  /* 0x0000000f00077202 */ /* 0x000fc60000000f00 */
[----:B------:R-:W-:Y:S04]  /*303e0*/  STL [R1+0x78c], R12 ;  /* 0x00078c0c01007387 */ /* 0x000fe80000100800 */
[----:B------:R1:W-:Y:S04]  /*303f0*/  STL [R1+0x788], R13 ;  /* 0x0007880d01007387 */ /* 0x0003e80000100800 */
[----:B-1----:R-:W3:Y:S01]  /*30400*/  LDL.LU R15, [R1+0x810] ;  /* 0x00081000010f7983 */ /* 0x002ee20000300800 */
[----:B------:R-:W-:-:S03]  /*30410*/  SEL R3, RZ, 0x4, !P0 ;  /* 0x00000004ff037807 */ /* 0x000fc60004000000 */
[----:B------:R-:W3:Y:S04]  /*30420*/  LDL.LU R14, [R1+0x814] ;  /* 0x00081400010e7983 */ /* 0x000ee80000300800 */
[----:B------:R1:W-:Y:S01]  /*30430*/  LDGSTS.E [R2+0x12e00], [R6.64], P1 ;  /* 0x12e0000006027fae */ /* 0x0003e20008921848 */
[----:B------:R-:W-:Y:S01]  /*30440*/  SEL R3, R3, RZ, !P5 ;  /* 0x000000ff03037207 */ /* 0x000fe20006800000 */
[----:B-1----:R-:W-:Y:S02]  /*30450*/  IMAD.MOV.U32 R7, RZ, RZ, R13 ;  /* 0x000000ffff077224 */ /* 0x002fe400078e000d */
[----:B------:R-:W-:Y:S01]  /*30460*/  IMAD.MOV.U32 R6, RZ, RZ, R12 ;  /* 0x000000ffff067224 */ /* 0x000fe200078e000c */
[----:B------:R-:W3:Y:S04]  /*30470*/  LDL.LU R13, [R1+0x818] ;  /* 0x00081800010d7983 */ /* 0x000ee80000300800 */
[----:B------:R-:W3:Y:S01]  /*30480*/  LDL.LU R12, [R1+0x81c] ;  /* 0x00081c00010c7983 */ /* 0x000ee20000300800 */
        /* <DEDUP_REMOVED lines=24> */
[----:B------:R-:W-:Y:S01]  /*30610*/  STL [R1+0x7a4], R10 ;  /* 0x0007a40a01007387 */ /* 0x000fe20000100800 */
[----:B-1----:R-:W-:Y:S01]  /*30620*/  IMAD.MOV.U32 R6, RZ, RZ, R10 ;  /* 0x000000ffff067224 */ /* 0x002fe200078e000a */
[----:B------:R-:W-:Y:S02]  /*30630*/  MOV R7, R16 ;  /* 0x0000001000077202 */ /* 0x000fe40000000f00 */
[----:B------:R-:W-:Y:S01]  /*30640*/  IMAD.X R9, R9, 0x1, R0, P3 ;  /* 0x0000000109097824 */ /* 0x000fe200018e0600 */
[----:B------:R1:W-:Y:S04]  /*30650*/  STL [R1+0x7a0], R16 ;  /* 0x0007a01001007387 */ /* 0x0003e80000100800 */
[----:B------:R-:W-:Y:S04]  /*30660*/  STL [R1+0x80c], R5 ;  /* 0x00080c0501007387 */ /* 0x000fe80000100800 */
[----:B------:R3:W-:Y:S04]  /*30670*/  STL [R1+0x808], R9 ;  /* 0x0008080901007387 */ /* 0x0007e80000100800 */
[----:B-1----:R-:W2:Y:S04]  /*30680*/  LDL.LU R16, [R1+0x890] ;  /* 0x0008900001107983 */ /* 0x002ea80000300800 */
[----:B------:R1:W-:Y:S04]  /*30690*/  LDGSTS.E [R2+0x14e00], [R6.64], P0 ;  /* 0x14e0000006027fae */ /* 0x0003e80008121848 */
[----:B------:R-:W2:Y:S01]  /*306a0*/  LDL.LU R10, [R1+0x894] ;  /* 0x00089400010a7983 */ /* 0x000ea20000300800 */
[----:B-1----:R-:W-:-:S02]  /*306b0*/  IMAD.MOV.U32 R7, RZ, RZ, R9 ;  /* 0x000000ffff077224 */ /* 0x002fc400078e0009 */
[----:B------:R-:W-:Y:S01]  /*306c0*/  IMAD.MOV.U32 R6, RZ, RZ, R5 ;  /* 0x000000ffff067224 */ /* 0x000fe200078e0005 */
[----:B---3--:R-:W3:Y:S04]  /*306d0*/  LDL.LU R9, [R1+0x898] ;  /* 0x0008980001097983 */ /* 0x008ee80000300800 */
[----:B------:R-:W3:Y:S01]  /*306e0*/  LDL.LU R5, [R1+0x89c] ;  /* 0x00089c0001057983 */ /* 0x000ee20000300800 */
[----:B------:R-:W-:-:S04]  /*306f0*/  ISETP.GT.AND P1, PT, R4, 0x2d, PT ;  /* 0x0000002d0400780c */ /* 0x000fc80003f24270 */
[----:B------:R-:W-:-:S04]  /*30700*/  SEL R3, RZ, 0x4, !P1 ;  /* 0x00000004ff037807 */ /* 0x000fc80004800000 */
[----:B------:R-:W-:-:S04]  /*30710*/  SEL R3, R3, RZ, !P5 ;  /* 0x000000ff03037207 */ /* 0x000fc80006800000 */
[----:B------:R-:W-:Y:S02]  /*30720*/  ISETP.NE.U32.AND P1, PT, R3, RZ, PT ;  /* 0x000000ff0300720c */ /* 0x000fe40003f25070 */
[----:B------:R-:W-:-:S04]  /*30730*/  IADD3 R14, P0, R14, R18, RZ ;  /* 0x000000120e0e7210 */ /* 0x000fc80007f1e0ff */
[----:B------:R-:W-:Y:S01]  /*30740*/  IADD3.X R15, R15, R0, RZ, P0, !PT ;  /* 0x000000000f0f7210 */ /* 0x000fe200007fe4ff */
[----:B------:R-:W-:Y:S06]  /*30750*/  STL [R1+0x814], R14 ;  /* 0x0008140e01007387 */ /* 0x000fec0000100800 */
[----:B------:R1:W-:Y:S04]  /*30760*/  LDGSTS.E [R2+0x16800], [R6.64], P1 ;  /* 0x1680000006027fae */ /* 0x0003e80008921848 */
[----:B------:R-:W-:Y:S01]  /*30770*/  STL [R1+0x810], R15 ;  /* 0x0008100f01007387 */ /* 0x000fe20000100800 */
[----:B------:R-:W-:Y:S01]  /*30780*/  IADD3 R12, P2, R12, R18, RZ ;  /* 0x000000120c0c7210 */ /* 0x000fe20007f5e0ff */
[----:B-1----:R-:W-:Y:S01]  /*30790*/  IMAD.MOV.U32 R6, RZ, RZ, R14 ;  /* 0x000000ffff067224 */ /* 0x002fe200078e000e */
[----:B------:R-:W-:-:S03]  /*307a0*/  MOV R7, R15 ;  /* 0x0000000f00077202 */ /* 0x000fc60000000f00 */
[----:B------:R-:W-:Y:S01]  /*307b0*/  IMAD.X R13, R13, 0x1, R0, P2 ;  /* 0x000000010d0d7824 */ /* 0x000fe200010e0600 */
[----:B------:R-:W-:Y:S04]  /*307c0*/  STL [R1+0x81c], R12 ;  /* 0x00081c0c01007387 */ /* 0x000fe80000100800 */
[----:B------:R1:W-:Y:S04]  /*307d0*/  LDGSTS.E [R2+0x16a00], [R6.64], P1 ;  /* 0x16a0000006027fae */ /* 0x0003e80008921848 */
[----:B------:R1:W-:Y:S02]  /*307e0*/  STL [R1+0x818], R13 ;  /* 0x0008180d01007387 */ /* 0x0003e40000100800 */
[----:B-1----:R-:W-:-:S02]  /*307f0*/  IMAD.MOV.U32 R7, RZ, RZ, R13 ;  /* 0x000000ffff077224 */ /* 0x002fc400078e000d */
[----:B------:R-:W-:Y:S01]  /*30800*/  IMAD.MOV.U32 R6, RZ, RZ, R12 ;  /* 0x000000ffff067224 */ /* 0x000fe200078e000c */
[----:B------:R-:W3:Y:S04]  /*30810*/  LDL.LU R13, [R1+0x8a0] ;  /* 0x0008a000010d7983 */ /* 0x000ee80000300800 */
[----:B------:R-:W3:Y:S04]  /*30820*/  LDL.LU R12, [R1+0x8a4] ;  /* 0x0008a400010c7983 */ /* 0x000ee80000300800 */
        /* <DEDUP_REMOVED lines=8> */
[----:B------:R-:W-:Y:S02]  /*308b0*/  IADD3.X R20, R20, R0, RZ, P2, !PT ;  /* 0x0000000014147210 */ /* 0x000fe400017fe4ff */
[----:B----4-:R-:W-:Y:S01]  /*308c0*/  IADD3 R8, P3, R8, R18, RZ ;  /* 0x0000001208087210 */ /* 0x010fe20007f7e0ff */
[----:B------:R-:W-:Y:S01]  /*308d0*/  STL [R1+0x824], R19 ;  /* 0x0008241301007387 */ /* 0x000fe20000100800 */
[----:B-1----:R-:W-:-:S03]  /*308e0*/  IMAD.MOV.U32 R6, RZ, RZ, R19 ;  /* 0x000000ffff067224 */ /* 0x002fc600078e0013 */
[----:B--2---:R-:W-:Y:S01]  /*308f0*/  IMAD.X R11, R11, 0x1, R0, P3 ;  /* 0x000000010b0b7824 */ /* 0x004fe200018e0600 */
[----:B------:R1:W-:Y:S01]  /*30900*/  STL [R1+0x820], R20 ;  /* 0x0008201401007387 */ /* 0x0003e20000100800 */
[----:B------:R-:W-:-:S03]  /*30910*/  MOV R7, R20 ;  /* 0x0000001400077202 */ /* 0x000fc60000000f00 */
[----:B------:R-:W-:Y:S04]  /*30920*/  STL [R1+0x88c], R8 ;  /* 0x00088c0801007387 */ /* 0x000fe80000100800 */
[----:B------:R2:W-:Y:S04]  /*30930*/  STL [R1+0x888], R11 ;  /* 0x0008880b01007387 */ /* 0x0005e80000100800 */
[----:B-1----:R-:W4:Y:S04]  /*30940*/  LDL.LU R20, [R1+0x910] ;  /* 0x0009100001147983 */ /* 0x002f280000300800 */
[----:B------:R-:W5:Y:S04]  /*30950*/  LDL.LU R19, [R1+0x914] ;  /* 0x0009140001137983 */ /* 0x000f680000300800 */
[----:B------:R1:W-:Y:S02]  /*30960*/  LDGSTS.E [R2+0x16e00], [R6.64], P1 ;  /* 0x16e0000006027fae */ /* 0x0003e40008921848 */
[----:B-1----:R-:W-:-:S02]  /*30970*/  IMAD.MOV.U32 R7, RZ, RZ, R11 ;  /* 0x000000ffff077224 */ /* 0x002fc400078e000b */
[----:B------:R-:W-:Y:S01]  /*30980*/  IMAD.MOV.U32 R6, RZ, RZ, R8 ;  /* 0x000000ffff067224 */ /* 0x000fe200078e0008 */
[----:B--2---:R-:W2:Y:S04]  /*30990*/  LDL.LU R11, [R1+0x918] ;  /* 0x00091800010b7983 */ /* 0x004ea80000300800 */
[----:B------:R-:W2:Y:S01]  /*309a0*/  LDL.LU R8, [R1+0x91c] ;  /* 0x00091c0001087983 */ /* 0x000ea20000300800 */
[----:B------:R-:W-:-:S03]  /*309b0*/  IADD3 R10, P1, R10, R18, RZ ;  /* 0x000000120a0a7210 */ /* 0x000fc60007f3e0ff */
[----:B------:R1:W-:Y:S01]  /*309c0*/  LDGSTS.E [R2+0x18800], [R6.64], P0 ;  /* 0x1880000006027fae */ /* 0x0003e20008121848 */
[----:B------:R-:W-:-:S03]  /*309d0*/  IADD3.X R16, R16, R0, RZ, P1, !PT ;  /* 0x0000000010107210 */ /* 0x000fc60000ffe4ff */
[----:B------:R1:W-:Y:S01]  /*309e0*/  STL [R1+0x894], R10 ;  /* 0x0008940a01007387 */ /* 0x0003e20000100800 */
[----:B---3--:R-:W-:Y:S01]  /*309f0*/  IADD3 R5, P2, R5, R18, RZ ;  /* 0x0000001205057210 */ /* 0x008fe20007f5e0ff */
[----:B-1----:R-:W-:Y:S01]  /*30a00*/  IMAD.MOV.U32 R6, RZ, RZ, R10 ;  /* 0x000000ffff067224 */ /* 0x002fe200078e000a */
[----:B------:R-:W-:-:S03]  /*30a10*/  MOV R7, R16 ;  /* 0x0000001000077202 */ /* 0x000fc60000000f00 */
[----:B------:R-:W-:Y:S01]  /*30a20*/  IMAD.X R9, R9, 0x1, R0, P2 ;  /* 0x0000000109097824 */ /* 0x000fe200010e0600 */
[----:B------:R-:W-:Y:S04]  /*30a30*/  STL [R1+0x890], R16 ;  /* 0x0008901001007387 */ /* 0x000fe80000100800 */
[----:B------:R1:W-:Y:S04]  /*30a40*/  STL [R1+0x89c], R5 ;  /* 0x00089c0501007387 */ /* 0x0003e80000100800 */
[----:B------:R3:W-:Y:S04]  /*30a50*/  LDGSTS.E [R2+0x18a00], [R6.64], P0 ;  /* 0x18a0000006027fae */ /* 0x0007e80008121848 */
[----:B------:R1:W-:Y:S04]  /*30a60*/  STL [R1+0x898], R9 ;  /* 0x0008980901007387 */ /* 0x0003e80000100800 */
[----:B------:R-:W2:Y:S01]  /*30a70*/  LDL.LU R10, [R1+0x920] ;  /* 0x00092000010a7983 */ /* 0x000ea20000300800 */
[----:B---3--:R-:W-:-:S03]  /*30a80*/  IMAD.MOV.U32 R6, RZ, RZ, R5 ;  /* 0x000000ffff067224 */ /* 0x008fc600078e0005 */
[----:B-1----:R-:W3:Y:S01]  /*30a90*/  LDL.LU R5, [R1+0x924] ;  /* 0x0009240001057983 */ /* 0x002ee20000300800 */
[----:B------:R-:W-:-:S03]  /*30aa0*/  IMAD.MOV.U32 R7, RZ, RZ, R9 ;  /* 0x000000ffff077224 */ /* 0x000fc600078e0009 */
[----:B------:R-:W3:Y:S04]  /*30ab0*/  LDL.LU R16, [R1+0x988] ;  /* 0x0009880001107983 */ /* 0x000ee80000300800 */
[----:B------:R-:W3:Y:S04]  /*30ac0*/  LDL.LU R9, [R1+0x98c] ;  /* 0x00098c0001097983 */ /* 0x000ee80000300800 */
[----:B------:R1:W-:Y:S01]  /*30ad0*/  LDGSTS.E [R2+0x18c00], [R6.64], P0 ;  /* 0x18c0000006027fae */ /* 0x0003e20008121848 */
[----:B------:R-:W-:-:S04]  /*30ae0*/  ISETP.GT.AND P1, PT, R4, 0x35, PT ;  /* 0x000000350400780c */ /* 0x000fc80003f24270 */
[----:B------:R-:W-:-:S04]  /*30af0*/  SEL R3, RZ, 0x4, !P1 ;  /* 0x00000004ff037807 */ /* 0x000fc80004800000 */
[----:B------:R-:W-:Y:S02]  /*30b00*/  SEL R3, R3, RZ, !P5 ;  /* 0x000000ff03037207 */ /* 0x000fe40006800000 */
[----:B------:R-:W-:-:S04]  /*30b10*/  IADD3 R12, P2, R12, R18, RZ ;  /* 0x000000120c0c7210 */ /* 0x000fc80007f5e0ff */
[----:B------:R-:W-:Y:S02]  /*30b20*/  IADD3.X R13, R13, R0, RZ, P2, !PT ;  /* 0x000000000d0d7210 */ /* 0x000fe400017fe4ff */
[----:B------:R-:W-:Y:S01]  /*30b30*/  IADD3 R14, P3, R14, R18, RZ ;  /* 0x000000120e0e7210 */ /* 0x000fe20007f7e0ff */
[----:B------:R1:W-:Y:S02]  /*30b40*/  STL [R1+0x8a4], R12 ;  /* 0x0008a40c01007387 */ /* 0x0003e40000100800 */
[----:B-1----:R-:W-:Y:S01]  /*30b50*/  IMAD.MOV.U32 R6, RZ, RZ, R12 ;  /* 0x000000ffff067224 */ /* 0x002fe200078e000c */
[----:B------:R-:W-:Y:S01]  /*30b60*/  MOV R7, R13 ;  /* 0x0000000d00077202 */ /* 0x000fe20000000f00 */
[----:B------:R-:W-:Y:S01]  /*30b70*/  IMAD.X R15, R15, 0x1, R0, P3 ;  /* 0x000000010f0f7824 */ /* 0x000fe200018e0600 */
[----:B------:R1:W-:Y:S04]  /*30b80*/  STL [R1+0x8a0], R13 ;  /* 0x0008a00d01007387 */ /* 0x0003e80000100800 */
[----:B------:R1:W-:Y:S04]  /*30b90*/  STL [R1+0x90c], R14 ;  /* 0x00090c0e01007387 */ /* 0x0003e80000100800 */
[----:B------:R-:W3:Y:S04]  /*30ba0*/  LDL.LU R12, [R1+0x994] ;  /* 0x00099400010c7983 */ /* 0x000ee80000300800 */
[----:B------:R1:W-:Y:S04]  /*30bb0*/  STL [R1+0x908], R15 ;  /* 0x0009080f01007387 */ /* 0x0003e80000100800 */
[----:B------:R1:W-:Y:S04]  /*30bc0*/  LDGSTS.E [R2+0x18e00], [R6.64], P0 ;  /* 0x18e0000006027fae */ /* 0x0003e80008121848 */
[----:B-1----:R-:W3:Y:S01]  /*30bd0*/  LDL.LU R13, [R1+0x99c] ;  /* 0x00099c00010d7983 */ /* 0x002ee20000300800 */
[----:B------:R-:W-:-:S03]  /*30be0*/  IMAD.MOV.U32 R6, RZ, RZ, R14 ;  /* 0x000000ffff067224 */ /* 0x000fc600078e000e */
[----:B------:R-:W3:Y:S01]  /*30bf0*/  LDL.LU R14, [R1+0x990] ;  /* 0x00099000010e7983 */ /* 0x000ee20000300800 */
[----:B------:R-:W-:-:S03]  /*30c00*/  IMAD.MOV.U32 R7, RZ, RZ, R15 ;  /* 0x000000ffff077224 */ /* 0x000fc600078e000f */
[----:B------:R-:W3:Y:S01]  /*30c10*/  LDL.LU R15, [R1+0x998] ;  /* 0x00099800010f7983 */ /* 0x000ee20000300800 */
[----:B------:R-:W-:Y:S11]  /*30c20*/  ISETP.NE.U32.AND P1, PT, R3, RZ, PT ;  /* 0x000000ff0300720c */ /* 0x000ff60003f25070 */
[----:B------:R-:W-:Y:S02]  /*30c30*/  @!UPT UIADD3 URZ, URZ, URZ, URZ ;  /* 0x0000003f3f3ff290 */ /* 0x000fe4000fffe03f */
[----:B------:R1:W-:Y:S01]  /*30c40*/  LDGSTS.E [R2+0x1a800], [R6.64], P1 ;  /* 0x1a80000006027fae */ /* 0x0003e20008921848 */
[----:B-----5:R-:W-:-:S04]  /*30c50*/  IADD3 R19, P0, R19, R18, RZ ;  /* 0x0000001213137210 */ /* 0x020fc80007f1e0ff */
[----:B----4-:R-:W-:Y:S01]  /*30c60*/  IADD3.X R20, R20, R0, RZ, P0, !PT ;  /* 0x0000000014147210 */ /* 0x010fe200007fe4ff */
[----:B-1----:R-:W-:-:S03]  /*30c70*/  IMAD.MOV.U32 R6, RZ, RZ, R19 ;  /* 0x000000ffff067224 */ /* 0x002fc600078e0013 */
[----:B------:R-:W-:Y:S01]  /*30c80*/  MOV R7, R20 ;  /* 0x0000001400077202 */ /* 0x000fe20000000f00 */
[----:B------:R-:W-:Y:S04]  /*30c90*/  STL [R1+0x914], R19 ;  /* 0x0009141301007387 */ /* 0x000fe80000100800 */
[----:B------:R-:W-:Y:S04]  /*30ca0*/  STL [R1+0x910], R20 ;  /* 0x0009101401007387 */ /* 0x000fe80000100800 */
[----:B------:R1:W-:Y:S01]  /*30cb0*/  LDGSTS.E [R2+0x1aa00], [R6.64], P1 ;  /* 0x1aa0000006027fae */ /* 0x0003e20008921848 */
[----:B--2---:R-:W-:-:S05]  /*30cc0*/  IADD3 R8, P2, R8, R18, RZ ;  /* 0x0000001208087210 */ /* 0x004fca0007f5e0ff */
[----:B------:R-:W-:Y:S01]  /*30cd0*/  IMAD.X R11, R11, 0x1, R0, P2 ;  /* 0x000000010b0b7824 */ /* 0x000fe200010e0600 */
[----:B------:R-:W-:Y:S01]  /*30ce0*/  STL [R1+0x91c], R8 ;  /* 0x00091c0801007387 */ /* 0x000fe20000100800 */
[----:B-1----:R-:W-:Y:S02]  /*30cf0*/  IMAD.MOV.U32 R6, RZ, RZ, R8 ;  /* 0x000000ffff067224 */ /* 0x002fe400078e0008 */
[----:B------:R-:W-:Y:S01]  /*30d00*/  IMAD.MOV.U32 R7, RZ, RZ, R11 ;  /* 0x000000ffff077224 */ /* 0x000fe200078e000b */
[----:B------:R1:W-:Y:S04]  /*30d10*/  STL [R1+0x918], R11 ;  /* 0x0009180b01007387 */ /* 0x0003e80000100800 */
[----:B------:R2:W-:Y:S04]  /*30d20*/  LDGSTS.E [R2+0x1ac00], [R6.64], P1 ;  /* 0x1ac0000006027fae */ /* 0x0005e80008921848 */
[----:B-1----:R-:W4:Y:S04]  /*30d30*/  LDL.LU R11, [R1+0x9a0] ;  /* 0x0009a000010b7983 */ /* 0x002f280000300800 */
[----:B------:R-:W5:Y:S01]  /*30d40*/  LDL.LU R8, [R1+0x9a4] ;  /* 0x0009a40001087983 */ /* 0x000f620000300800 */
[----:B---3--:R-:W-:-:S04]  /*30d50*/  IADD3 R5, P2, R5, R18, RZ ;  /* 0x0000001205057210 */ /* 0x008fc80007f5e0ff */
[----:B------:R-:W-:Y:S02]  /*30d60*/  IADD3.X R10, R10, R0, RZ, P2, !PT ;  /* 0x000000000a0a7210 */ /* 0x000fe400017fe4ff */
[----:B------:R-:W-:Y:S01]  /*30d70*/  IADD3 R9, P3, R9, R18, RZ ;  /* 0x0000001209097210 */ /* 0x000fe20007f7e0ff */
[----:B------:R-:W-:Y:S01]  /*30d80*/  STL [R1+0x924], R5 ;  /* 0x0009240501007387 */ /* 0x000fe20000100800 */
[----:B--2---:R-:W-:Y:S01]  /*30d90*/  IMAD.MOV.U32 R6, RZ, RZ, R5 ;  /* 0x000000ffff067224 */ /* 0x004fe200078e0005 */
[----:B------:R-:W-:Y:S02]  /*30da0*/  MOV R7, R10 ;  /* 0x0000000a00077202 */ /* 0x000fe40000000f00 */
[----:B------:R-:W-:Y:S01]  /*30db0*/  IMAD.X R16, R16, 0x1, R0, P3 ;  /* 0x0000000110107824 */ /* 0x000fe200018e0600 */
[----:B------:R1:W-:Y:S04]  /*30dc0*/  STL [R1+0x920], R10 ;  /* 0x0009200a01007387 */ /* 0x0003e80000100800 */
[----:B------:R-:W-:Y:S04]  /*30dd0*/  STL [R1+0x98c], R9 ;  /* 0x00098c0901007387 */ /* 0x000fe80000100800 */
[----:B------:R2:W-:Y:S04]  /*30de0*/  LDGSTS.E [R2+0x1ae00], [R6.64], P1 ;  /* 0x1ae0000006027fae */ /* 0x0005e80008921848 */
[----:B-1----:R-:W3:Y:S04]  /*30df0*/  LDL.LU R10, [R1+0xa0c] ;  /* 0x000a0c00010a7983 */ /* 0x002ee80000300800 */
[----:B------:R1:W-:Y:S04]  /*30e00*/  STL [R1+0x988], R16 ;  /* 0x0009881001007387 */ /* 0x0003e80000100800 */
[----:B------:R-:W3:Y:S01]  /*30e10*/  LDL.LU R5, [R1+0xa14] ;  /* 0x000a140001057983 */ /* 0x000ee20000300800 */
[----:B--2---:R-:W-:-:S02]  /*30e20*/  IMAD.MOV.U32 R7, RZ, RZ, R16 ;  /* 0x000000ffff077224 */ /* 0x004fc400078e0010 */
[----:B------:R-:W-:Y:S01]  /*30e30*/  IMAD.MOV.U32 R6, RZ, RZ, R9 ;  /* 0x000000ffff067224 */ /* 0x000fe200078e0009 */
[----:B-1----:R-:W2:Y:S04]  /*30e40*/  LDL.LU R16, [R1+0xa08] ;  /* 0x000a080001107983 */ /* 0x002ea80000300800 */
[----:B------:R-:W2:Y:S01]  /*30e50*/  LDL.LU R9, [R1+0xa10] ;  /* 0x000a100001097983 */ /* 0x000ea20000300800 */
[----:B------:R-:W-:-:S04]  /*30e60*/  ISETP.GT.AND P0, PT, R4, 0x39, PT ;  /* 0x000000390400780c */ /* 0x000fc80003f04270 */
[----:B------:R-:W-:-:S04]  /*30e70*/  SEL R3, RZ, 0x4, !P0 ;  /* 0x00000004ff037807 */ /* 0x000fc80004000000 */
[----:B------:R-:W-:-:S04]  /*30e80*/  SEL R3, R3, RZ, !P5 ;  /* 0x000000ff03037207 */ /* 0x000fc80006800000 */
[----:B------:R-:W-:Y:S02]  /*30e90*/  ISETP.NE.U32.AND P0, PT, R3, RZ, PT ;  /* 0x000000ff0300720c */ /* 0x000fe40003f05070 */
[----:B------:R-:W-:-:S05]  /*30ea0*/  IADD3 R12, P1, R12, R18, RZ ;  /* 0x000000120c0c7210 */ /* 0x000fca0007f3e0ff */
[----:B------:R-:W-:Y:S06]  /*30eb0*/  STL [R1+0x994], R12 ;  /* 0x0009940c01007387 */ /* 0x000fec0000100800 */
[----:B------:R1:W-:Y:S01]  /*30ec0*/  LDGSTS.E [R2+0x1c800], [R6.64], P0 ;  /* 0x1c80000006027fae */ /* 0x0003e20008121848 */
[----:B------:R-:W-:Y:S02]  /*30ed0*/  IADD3 R13, P2, R13, R18, RZ ;  /* 0x000000120d0d7210 */ /* 0x000fe40007f5e0ff */
[----:B------:R-:W-:Y:S01]  /*30ee0*/  IADD3.X R14, R14, R0, RZ, P1, !PT ;  /* 0x000000000e0e7210 */ /* 0x000fe20000ffe4ff */
[----:B-1----:R-:W-:-:S02]  /*30ef0*/  IMAD.MOV.U32 R6, RZ, RZ, R12 ;  /* 0x000000ffff067224 */ /* 0x002fc400078e000c */
[----:B------:R-:W-:Y:S01]  /*30f00*/  IMAD.X R15, R15, 0x1, R0, P2 ;  /* 0x000000010f0f7824 */ /* 0x000fe200010e0600 */
[----:B------:R-:W-:Y:S01]  /*30f10*/  MOV R7, R14 ;  /* 0x0000000e00077202 */ /* 0x000fe20000000f00 */
[----:B------:R1:W-:Y:S04]  /*30f20*/  STL [R1+0x990], R14 ;  /* 0x0009900e01007387 */ /* 0x0003e80000100800 */
[----:B------:R-:W-:Y:S04]  /*30f30*/  STL [R1+0x99c], R13 ;  /* 0x00099c0d01007387 */ /* 0x000fe80000100800 */
[----:B------:R1:W-:Y:S04]  /*30f40*/  LDGSTS.E [R2+0x1ca00], [R6.64], P0 ;  /* 0x1ca0000006027fae */ /* 0x0003e80008121848 */
[----:B-1----:R-:W2:Y:S04]  /*30f50*/  LDL.LU R14, [R1+0xa1c] ;  /* 0x000a1c00010e7983 */ /* 0x002ea80000300800 */
[----:B------:R1:W-:Y:S04]  /*30f60*/  STL [R1+0x998], R15 ;  /* 0x0009980f01007387 */ /* 0x0003e80000100800 */
[----:B------:R-:W2:Y:S01]  /*30f70*/  LDL.LU R12, [R1+0xa24] ;  /* 0x000a2400010c7983 */ /* 0x000ea20000300800 */
[----:B------:R-:W-:-:S02]  /*30f80*/  IMAD.MOV.U32 R7, RZ, RZ, R15 ;  /* 0x000000ffff077224 */ /* 0x000fc400078e000f */
[----:B------:R-:W-:Y:S01]  /*30f90*/  IMAD.MOV.U32 R6, RZ, RZ, R13 ;  /* 0x000000ffff067224 */ /* 0x000fe200078e000d */
[----:B-1----:R-:W2:Y:S04]  /*30fa0*/  LDL.LU R15, [R1+0xa18] ;  /* 0x000a1800010f7983 */ /* 0x002ea80000300800 */
[----:B------:R-:W2:Y:S04]  /*30fb0*/  LDL.LU R13, [R1+0xa20] ;  /* 0x000a2000010d7983 */ /* 0x000ea80000300800 */
[----:B------:R-:W2:Y:S04]  /*30fc0*/  LDL.LU R48, [R1+0x1f0] ;  /* 0x0001f00001307983 */ /* 0x000ea80000300800 */
[----:B------:R-:W2:Y:S04]  /*30fd0*/  LDL.LU R49, [R1+0x1f4] ;  /* 0x0001f40001317983 */ /* 0x000ea80000300800 */
[----:B------:R-:W2:Y:S04]  /*30fe0*/  LDL.LU R50, [R1+0x1f8] ;  /* 0x0001f80001327983 */ /* 0x000ea80000300800 */
[----:B------:R-:W2:Y:S01]  /*30ff0*/  LDL.LU R51, [R1+0x1fc] ;  /* 0x0001fc0001337983 */ /* 0x000ea20000300800 */
[----:B------:R-:W-:-:S03]  /*31000*/  ISETP.GT.AND P1, PT, R4, 0x3d, PT ;  /* 0x0000003d0400780c */ /* 0x000fc60003f24270 */
[----:B------:R1:W-:Y:S01]  /*31010*/  LDGSTS.E [R2+0x1cc00], [R6.64], P0 ;  /* 0x1cc0000006027fae */ /* 0x0003e20008121848 */
[----:B------:R-:W-:-:S04]  /*31020*/  SEL R3, RZ, 0x4, !P1 ;  /* 0x00000004ff037807 */ /* 0x000fc80004800000 */
[----:B------:R-:W-:-:S04]  /*31030*/  SEL R3, R3, RZ, !P5 ;  /* 0x000000ff03037207 */ /* 0x000fc80006800000 */
[----:B------:R-:W-:Y:S02]  /*31040*/  ISETP.NE.U32.AND P1, PT, R3, RZ, PT ;  /* 0x000000ff0300720c */ /* 0x000fe40003f25070 */
[----:B-----5:R-:W-:-:S04]  /*31050*/  IADD3 R8, P2, R8, R18, RZ ;  /* 0x0000001208087210 */ /* 0x020fc80007f5e0ff */
[----:B----4-:R-:W-:Y:S01]  /*31060*/  IADD3.X R11, R11, R0, RZ, P2, !PT ;  /* 0x000000000b0b7210 */ /* 0x010fe200017fe4ff */
[----:B------:R-:W-:Y:S01]  /*31070*/  STL [R1+0x9a4], R8 ;  /* 0x0009a40801007387 */ /* 0x000fe20000100800 */
[----:B-1----:R-:W-:-:S03]  /*31080*/  IMAD.MOV.U32 R6, RZ, RZ, R8 ;  /* 0x000000ffff067224 */ /* 0x002fc600078e0008 */
[----:B------:R1:W-:Y:S01]  /*31090*/  STL [R1+0x9a0], R11 ;  /* 0x0009a00b01007387 */ /* 0x0003e20000100800 */
[----:B------:R-:W-:-:S05]  /*310a0*/  IMAD.MOV.U32 R7, RZ, RZ, R11 ;  /* 0x000000ffff077224 */ /* 0x000fca00078e000b */
[----:B------:R4:W-:Y:S04]  /*310b0*/  LDGSTS.E [R2+0x1ce00], [R6.64], P0 ;  /* 0x1ce0000006027fae */ /* 0x0009e80008121848 */
[----:B-1----:R-:W5:Y:S04]  /*310c0*/  LDL.LU R11, [R1+0xc9c] ;  /* 0x000c9c00010b7983 */ /* 0x002f680000300800 */
[----:B------:R-:W5:Y:S01]  /*310d0*/  LDL.LU R8, [R1+0xce4] ;  /* 0x000ce40001087983 */ /* 0x000f620000300800 */
[-C--:B---3--:R-:W-:Y:S02]  /*310e0*/  IADD3 R10, P0, R10, R18.reuse, RZ ;  /* 0x000000120a0a7210 */ /* 0x088fe40007f1e0ff */
[----:B------:R-:W-:-:S03]  /*310f0*/  IADD3 R5, P2, R5, R18, RZ ;  /* 0x0000001205057210 */ /* 0x000fc60007f5e0ff */
[----:B----4-:R-:W-:Y:S01]  /*31100*/  IMAD.MOV.U32 R6, RZ, RZ, R10 ;  /* 0x000000ffff067224 */ /* 0x010fe200078e000a */
[----:B--2---:R-:W-:Y:S01]  /*31110*/  IADD3.X R16, R16, R0, RZ, P0, !PT ;  /* 0x0000000010107210 */ /* 0x004fe200007fe4ff */
[----:B------:R1:W-:Y:S01]  /*31120*/  STL [R1+0xa0c], R10 ;  /* 0x000a0c0a01007387 */ /* 0x0003e20000100800 */
[----:B------:R-:W-:Y:S02]  /*31130*/  IMAD.X R9, R9, 0x1, R0, P2 ;  /* 0x0000000109097824 */ /* 0x000fe400010e0600 */
[----:B------:R-:W-:Y:S01]  /*31140*/  MOV R7, R16 ;  /* 0x0000001000077202 */ /* 0x000fe20000000f00 */
[----:B------:R-:W-:Y:S04]  /*31150*/  STL [R1+0xa08], R16 ;  /* 0x000a081001007387 */ /* 0x000fe80000100800 */
[----:B------:R-:W-:Y:S04]  /*31160*/  STL [R1+0xa14], R5 ;  /* 0x000a140501007387 */ /* 0x000fe80000100800 */
[----:B------:R2:W-:Y:S04]  /*31170*/  LDGSTS.E [R2+0x1e800], [R6.64], P1 ;  /* 0x1e80000006027fae */ /* 0x0005e80008921848 */
[----:B------:R3:W-:Y:S04]  /*31180*/  STL [R1+0xa10], R9 ;  /* 0x000a100901007387 */ /* 0x0007e80000100800 */
[----:B-1----:R-:W4:Y:S01]  /*31190*/  LDL.LU R10, [R1+0xc94] ;  /* 0x000c9400010a7983 */ /* 0x002f220000300800 */
[----:B--2---:R-:W-:-:S02]  /*311a0*/  IMAD.MOV.U32 R7, RZ, RZ, R9 ;  /* 0x000000ffff077224 */ /* 0x004fc400078e0009 */
[----:B------:R-:W-:Y:S01]  /*311b0*/  IMAD.MOV.U32 R6, RZ, RZ, R5 ;  /* 0x000000ffff067224 */ /* 0x000fe200078e0005 */
[----:B---3--:R-:W2:Y:S04]  /*311c0*/  LDL.LU R9, [R1+0xca0] ;  /* 0x000ca00001097983 */ /* 0x008ea80000300800 */
[----:B------:R-:W5:Y:S04]  /*311d0*/  LDL.LU R5, [R1+0xc8c] ;  /* 0x000c8c0001057983 */ /* 0x000f680000300800 */
[----:B------:R-:W5:Y:S01]  /*311e0*/  LDL.LU R3, [R1+0xc98] ;  /* 0x000c980001037983 */ /* 0x000f620000300800 */
[----:B------:R-:W-:Y:S03]  /*311f0*/  HMMA.1688.F32.TF32 R24, R248, R110, R56 ;  /* 0x0000006ef818723c */ /* 0x000fe60000081038 */
[----:B------:R1:W-:Y:S01]  /*31200*/  LDGSTS.E [R2+0x1ea00], [R6.64], P1 ;  /* 0x1ea0000006027fae */ /* 0x0003e20008921848 */
[----:B------:R-:W-:-:S04]  /*31210*/  IADD3 R14, P0, R14, R18, RZ ;  /* 0x000000120e0e7210 */ /* 0x000fc80007f1e0ff */
[----:B-1----:R-:W-:Y:S02]  /*31220*/  MOV R6, R14 ;  /* 0x0000000e00067202 */ /* 0x002fe40000000f00 */
[----:B------:R-:W-:Y:S02]  /*31230*/  IADD3 R12, P2, R12, R18, RZ ;  /* 0x000000120c0c7210 */ /* 0x000fe40007f5e0ff */
[----:B------:R-:W-:-:S05]  /*31240*/  IADD3.X R15, R15, R0, RZ, P0, !PT ;  /* 0x000000000f0f7210 */ /* 0x000fca00007fe4ff */
[----:B------:R-:W-:Y:S01]  /*31250*/  IMAD.MOV.U32 R7, RZ, RZ, R15 ;  /* 0x000000ffff077224 */ /* 0x000fe200078e000f */
[----:B------:R-:W-:Y:S01]  /*31260*/  HMMA.1688.F32.TF32 R20, R248, R98, R48 ;  /* 0x00000062f814723c */ /* 0x000fe20000081030 */
[----:B------:R-:W-:Y:S01]  /*31270*/  IMAD.X R13, R13, 0x1, R0, P2 ;  /* 0x000000010d0d7824 */ /* 0x000fe200010e0600 */
[----:B------:R-:W-:Y:S01]  /*31280*/  STL [R1+0xa1c], R14 ;  /* 0x000a1c0e01007387 */ /* 0x000fe20000100800 */
[----:B------:R-:W-:-:S03]  /*31290*/  ISETP.GT.AND P0, PT, R4, 0x2, PT ;  /* 0x000000020400780c */ /* 0x000fc60003f04270 */
[----:B------:R1:W-:Y:S04]  /*312a0*/  LDGSTS.E [R2+0x1ec00], [R6.64], P1 ;  /* 0x1ec0000006027fae */ /* 0x0003e80008921848 */
[----:B------:R1:W-:Y:S04]  /*312b0*/  STL [R1+0xa18], R15 ;  /* 0x000a180f01007387 */ /* 0x0003e80000100800 */
[----:B------:R-:W-:Y:S01]  /*312c0*/  STL [R1+0xa24], R12 ;  /* 0x000a240c01007387 */ /* 0x000fe20000100800 */
[----:B-1----:R-:W-:Y:S01]  /*312d0*/  MOV R6, R12 ;  /* 0x0000000c00067202 */ /* 0x002fe20000000f00 */
[----:B------:R-:W-:-:S02]  /*312e0*/  IMAD.MOV.U32 R7, RZ, RZ, R13 ;  /* 0x000000ffff077224 */ /* 0x000fc400078e000d */
[----:B------:R-:W-:Y:S04]  /*312f0*/  STL [R1+0xa20], R13 ;  /* 0x000a200d01007387 */ /* 0x000fe80000100800 */
[----:B------:R-:W5:Y:S04]  /*31300*/  LDL.LU R19, [R1+0xc90] ;  /* 0x000c900001137983 */ /* 0x000f680000300800 */
[----:B------:R-:W5:Y:S04]  /*31310*/  LDL.LU R15, [R1+0xc4c] ;  /* 0x000c4c00010f7983 */ /* 0x000f680000300800 */
[----:B------:R1:W-:Y:S04]  /*31320*/  LDGSTS.E [R2+0x1ee00], [R6.64], P1 ;  /* 0x1ee0000006027fae */ /* 0x0003e80008921848 */
[----:B------:R1:W-:Y:S04]  /*31330*/  STL.64 [R1+0xe0], R20 ;  /* 0x0000e01401007387 */ /* 0x0003e80000100a00 */
[----:B------:R-:W-:Y:S01]  /*31340*/  STL.64 [R1+0xe8], R22 ;  /* 0x0000e81601007387 */ /* 0x000fe20000100a00 */
[----:B-1----:R-:W-:-:S03]  /*31350*/  SEL R2, RZ, 0x4, !P0 ;  /* 0x00000004ff027807 */ /* 0x002fc60004000000 */
[----:B------:R-:W5:Y:S01]  /*31360*/  LDL.LU R20, [R1+0xc84] ;  /* 0x000c840001147983 */ /* 0x000f620000300800 */
[----:B------:R-:W-:Y:S02]  /*31370*/  SEL R2, R2, RZ, !P5 ;  /* 0x000000ff02027207 */ /* 0x000fe40006800000 */
[----:B------:R-:W-:Y:S01]  /*31380*/  SHF.L.U32 R252, R252, 0x2, RZ ;  /* 0x00000002fcfc7819 */ /* 0x000fe200000006ff */
[----:B------:R-:W5:Y:S01]  /*31390*/  LDL.LU R16, [R1+0xc48] ;  /* 0x000c480001107983 */ /* 0x000f620000300800 */
[----:B------:R-:W-:Y:S01]  /*313a0*/  ISETP.NE.U32.AND P0, PT, R2, RZ, PT ;  /* 0x000000ff0200720c */ /* 0x000fe20003f05070 */
[----:B------:R-:W-:Y:S01]  /*313b0*/  IMAD.U32 R2, RZ, RZ, UR5 ;  /* 0x00000005ff027e24 */ /* 0x000fe2000f8e00ff */
[----:B------:R-:W-:Y:S01]  /*313c0*/  LOP3.LUT R12, R252, 0x40, RZ, 0x3c, !PT ;  /* 0x00000040fc0c7812 */ /* 0x000fe200078e3cff */
[----:B------:R-:W-:Y:S04]  /*313d0*/  STL.64 [R1+0x70], R24 ;  /* 0x0000701801007387 */ /* 0x000fe80000100a00 */
[----:B------:R-:W-:Y:S01]  /*313e0*/  STL.64 [R1+0x78], R26 ;  /* 0x0000781a01007387 */ /* 0x000fe20000100a00 */
[----:B------:R-:W-:Y:S01]  /*313f0*/  IMAD R2, R2, 0x20000, R12 ;  /* 0x0002000002027824 */ /* 0x000fe200078e020c */
[----:B-----5:R-:W-:-:S04]  /*31400*/  IADD3 R8, P1, R8, R18, RZ ;  /* 0x0000001208087210 */ /* 0x020fc80007f3e0ff */
[----:B------:R-:W-:Y:S01]  /*31410*/  IADD3.X R11, R11, R0, RZ, P1, !PT ;  /* 0x000000000b0b7210 */ /* 0x000fe20000ffe4ff */
[----:B------:R1:W-:Y:S04]  /*31420*/  STL [R1+0xce4], R8 ;  /* 0x000ce40801007387 */ /* 0x0003e80000100800 */
[----:B------:R5:W-:Y:S01]  /*31430*/  STL [R1+0xc9c], R11 ;  /* 0x000c9c0b01007387 */ /* 0x000be20000100800 */
[----:B------:R-:W-:-:S03]  /*31440*/  MOV R6, R8 ;  /* 0x0000000800067202 */ /* 0x000fc60000000f00 */
[----:B------:R-:W3:Y:S04]  /*31450*/  LDL.LU R14, [R1+0xc50] ;  /* 0x000c5000010e7983 */ /* 0x000ee80000300800 */
[----:B------:R-:W3:Y:S04]  /*31460*/  LDL.LU R13, [R1+0xc54] ;  /* 0x000c5400010d7983 */ /* 0x000ee80000300800 */
[----:B------:R-:W3:Y:S04]  /*31470*/  LDL.LU R12, [R1+0xc58] ;  /* 0x000c5800010c7983 */ /* 0x000ee80000300800 */
[----:B-1----:R-:W3:Y:S01]  /*31480*/  LDL.LU R8, [R1+0xc5c] ;  /* 0x000c5c0001087983 */ /* 0x002ee20000300800 */
[----:B------:R-:W-:-:S05]  /*31490*/  IMAD.MOV.U32 R7, RZ, RZ, R11 ;  /* 0x000000ffff077224 */ /* 0x000fca00078e000b */
[----:B------:R1:W-:Y:S01]  /*314a0*/  LDGSTS.E [R2+0x1000], [R6.64], P0 ;  /* 0x0100000006027fae */ /* 0x0003e20008121848 */
[----:B--2---:R-:W-:-:S04]  /*314b0*/  IADD3 R9, P1, R9, R18, RZ ;  /* 0x0000001209097210 */ /* 0x004fc80007f3e0ff */
[----:B----4-:R-:W-:Y:S02]  /*314c0*/  IADD3.X R10, R10, R0, RZ, P1, !PT ;  /* 0x000000000a0a7210 */ /* 0x010fe40000ffe4ff */
[----:B-----5:R-:W-:Y:S01]  /*314d0*/  IADD3 R3, P2, R3, R18, RZ ;  /* 0x0000001203037210 */ /* 0x020fe20007f5e0ff */
[----:B------:R-:W-:Y:S01]  /*314e0*/  STL [R1+0xca0], R9 ;  /* 0x000ca00901007387 */ /* 0x000fe20000100800 */
[----:B-1----:R-:W-:-:S03]  /*314f0*/  MOV R6, R9 ;  /* 0x0000000900067202 */ /* 0x002fc60000000f00 */
[----:B------:R-:W-:Y:S01]  /*31500*/  IMAD.X R5, R5, 0x1, R0, P2 ;  /* 0x0000000105057824 */ /* 0x000fe200010e0600 */
[----:B------:R1:W-:Y:S01]  /*31510*/  STL [R1+0xc94], R10 ;  /* 0x000c940a01007387 */ /* 0x0003e20000100800 */
[----:B------:R-:W-:-:S03]  /*31520*/  IMAD.MOV.U32 R7, RZ, RZ, R10 ;  /* 0x000000ffff077224 */ /* 0x000fc600078e000a */
[----:B------:R-:W-:Y:S04]  /*31530*/  STL [R1+0xc98], R3 ;  /* 0x000c980301007387 */ /* 0x000fe80000100800 */
[----:B------:R2:W-:Y:S04]  /*31540*/  STL [R1+0xc8c], R5 ;  /* 0x000c8c0501007387 */ /* 0x0005e80000100800 */
[----:B------:R-:W4:Y:S04]  /*31550*/  LDL.LU R11, [R1+0xc60] ;  /* 0x000c6000010b7983 */ /* 0x000f280000300800 */
[----:B-1----:R-:W5:Y:S04]  /*31560*/  LDL.LU R10, [R1+0xc64] ;  /* 0x000c6400010a7983 */ /* 0x002f680000300800 */
[----:B------:R1:W-:Y:S04]  /*31570*/  LDGSTS.E [R2+0x1200], [R6.64], P0 ;  /* 0x0120000006027fae */ /* 0x0003e80008121848 */
[----:B------:R-:W4:Y:S01]  /*31580*/  LDL.LU R9, [R1+0xbc8] ;  /* 0x000bc80001097983 */ /* 0x000f220000300800 */
[----:B-1----:R-:W-:-:S03]  /*31590*/  IMAD.MOV.U32 R7, RZ, RZ, R5 ;  /* 0x000000ffff077224 */ /* 0x002fc600078e0005 */
[----:B--2---:R-:W4:Y:S01]  /*315a0*/  LDL.LU R5, [R1+0xbcc] ;  /* 0x000bcc0001057983 */ /* 0x004f220000300800 */
[----:B------:R-:W-:Y:S02]  /*315b0*/  ISETP.GT.AND P1, PT, R4, 0x6, PT ;  /* 0x000000060400780c */ /* 0x000fe40003f24270 */
[----:B------:R-:W-:Y:S02]  /*315c0*/  MOV R6, R3 ;  /* 0x0000000300067202 */ /* 0x000fe40000000f00 */
[----:B------:R-:W-:-:S03]  /*315d0*/  SEL R3, RZ, 0x4, !P1 ;  /* 0x00000004ff037807 */ /* 0x000fc60004800000 */
[----:B------:R1:W-:Y:S01]  /*315e0*/  LDGSTS.E [R2+0x1400], [R6.64], P0 ;  /* 0x0140000006027fae */ /* 0x0003e20008121848 */
[----:B------:R-:W-:-:S04]  /*315f0*/  SEL R3, R3, RZ, !P5 ;  /* 0x000000ff03037207 */ /* 0x000fc80006800000 */
[----:B------:R-:W-:Y:S02]  /*31600*/  ISETP.NE.U32.AND P1, PT, R3, RZ, PT ;  /* 0x000000ff0300720c */ /* 0x000fe40003f25070 */
[-C--:B------:R-:W-:Y:S02]  /*31610*/  IADD3 R19, P2, R19, R18.reuse, RZ ;  /* 0x0000001213137210 */ /* 0x080fe40007f5e0ff */
[----:B------:R-:W-:-:S03]  /*31620*/  IADD3 R15, P3, R15, R18, RZ ;  /* 0x000000120f0f7210 */ /* 0x000fc60007f7e0ff */
[----:B------:R-:W-:Y:S01]  /*31630*/  STL [R1+0xc90], R19 ;  /* 0x000c901301007387 */ /* 0x000fe20000100800 */
[----:B-1----:R-:W-:Y:S02]  /*31640*/  MOV R6, R19 ;  /* 0x0000001300067202 */ /* 0x002fe40000000f00 */
[----:B------:R-:W-:Y:S01]  /*31650*/  IADD3.X R20, R20, R0, RZ, P2, !PT ;  /* 0x0000000014147210 */ /* 0x000fe200017fe4ff */
[----:B------:R-:W-:-:S04]  /*31660*/  IMAD.X R16, R16, 0x1, R0, P3 ;  /* 0x0000000110107824 */ /* 0x000fc800018e0600 */
[----:B------:R-:W-:Y:S01]  /*31670*/  IMAD.MOV.U32 R7, RZ, RZ, R20 ;  /* 0x000000ffff077224 */ /* 0x000fe200078e0014 */
[----:B------:R1:W-:Y:S04]  /*31680*/  STL [R1+0xc84], R20 ;  /* 0x000c841401007387 */ /* 0x0003e80000100800 */
[----:B------:R-:W-:Y:S04]  /*31690*/  STL [R1+0xc4c], R15 ;  /* 0x000c4c0f01007387 */ /* 0x000fe80000100800 */
[----:B------:R1:W-:Y:S04]  /*316a0*/  STL [R1+0xc48], R16 ;  /* 0x000c481001007387 */ /* 0x0003e80000100800 */
[----:B------:R1:W-:Y:S04]  /*316b0*/  LDGSTS.E [R2+0x1600], [R6.64], P0 ;  /* 0x0160000006027fae */ /* 0x0003e80008121848 */
[----:B-1----:R-:W4:Y:S04]  /*316c0*/  LDL.LU R20, [R1+0xbd0] ;  /* 0x000bd00001147983 */ /* 0x002f280000300800 */
[----:B------:R-:W4:Y:S01]  /*316d0*/  LDL.LU R19, [R1+0xbd4] ;  /* 0x000bd40001137983 */ /* 0x000f220000300800 */
[----:B------:R-:W-:Y:S01]  /*316e0*/  IMAD.MOV.U32 R7, RZ, RZ, R16 ;  /* 0x000000ffff077224 */ /* 0x000fe200078e0010 */
[----:B------:R-:W-:-:S02]  /*316f0*/  MOV R6, R15 ;  /* 0x0000000f00067202 */ /* 0x000fc40000000f00 */
[----:B------:R-:W4:Y:S04]  /*31700*/  LDL.LU R16, [R1+0xbd8] ;  /* 0x000bd80001107983 */ /* 0x000f280000300800 */
[----:B------:R-:W4:Y:S04]  /*31710*/  LDL.LU R15, [R1+0xbdc] ;  /* 0x000bdc00010f7983 */ /* 0x000f280000300800 */
[----:B------:R1:W-:Y:S01]  /*31720*/  LDGSTS.E [R2+0x3000], [R6.64], P1 ;  /* 0x0300000006027fae */ /* 0x0003e20008921848 */
[----:B---3--:R-:W-:-:S04]  /*31730*/  IADD3 R13, P0, R13, R18, RZ ;  /* 0x000000120d0d7210 */ /* 0x008fc80007f1e0ff */
[----:B------:R-:W-:Y:S02]  /*31740*/  IADD3.X R14, R14, R0, RZ, P0, !PT ;  /* 0x000000000e0e7210 */ /* 0x000fe400007fe4ff */
[----:B------:R-:W-:-:S03]  /*31750*/  IADD3 R8, P2, R8, R18, RZ ;  /* 0x0000001208087210 */ /* 0x000fc60007f5e0ff */
[----:B-1----:R-:W-:Y:S01]  /*31760*/  IMAD.MOV.U32 R7, RZ, RZ, R14 ;  /* 0x000000ffff077224 */ /* 0x002fe200078e000e */
[----:B------:R-:W-:Y:S01]  /*31770*/  MOV R6, R13 ;  /* 0x0000000d00067202 */ /* 0x000fe20000000f00 */
[----:B------:R-:W-:Y:S01]  /*31780*/  STL [R1+0xc54], R13 ;  /* 0x000c540d01007387 */ /* 0x000fe20000100800 */
[----:B------:R-:W-:-:S03]  /*31790*/  IMAD.X R12, R12, 0x1, R0, P2 ;  /* 0x000000010c0c7824 */ /* 0x000fc600010e0600 */
[----:B------:R1:W-:Y:S04]  /*317a0*/  STL [R1+0xc50], R14 ;  /* 0x000c500e01007387 */ /* 0x0003e80000100800 */
[----:B------:R-:W-:Y:S04]  /*317b0*/  STL [R1+0xc5c], R8 ;  /* 0x000c5c0801007387 */ /* 0x000fe80000100800 */
[----:B------:R3:W-:Y:S04]  /*317c0*/  STL [R1+0xc58], R12 ;  /* 0x000c580c01007387 */ /* 0x0007e80000100800 */
[----:B------:R3:W-:Y:S04]  /*317d0*/  LDGSTS.E [R2+0x3200], [R6.64], P1 ;  /* 0x0320000006027fae */ /* 0x0007e80008921848 */
[----:B-1----:R-:W2:Y:S04]  /*317e0*/  LDL.LU R14, [R1+0xbe0] ;  /* 0x000be000010e7983 */ /* 0x002ea80000300800 */
[----:B------:R-:W2:Y:S01]  /*317f0*/  LDL.LU R13, [R1+0xbe4] ;  /* 0x000be400010d7983 */ /* 0x000ea20000300800 */
[----:B---3--:R-:W-:Y:S01]  /*31800*/  IMAD.MOV.U32 R7, RZ, RZ, R12 ;  /* 0x000000ffff077224 */ /* 0x008fe200078e000c */
[----:B------:R-:W-:-:S02]  /*31810*/  MOV R6, R8 ;  /* 0x0000000800067202 */ /* 0x000fc40000000f00 */
[----:B------:R-:W3:Y:S04]  /*31820*/  LDL.LU R12, [R1+0x428] ;  /* 0x00042800010c7983 */ /* 0x000ee80000300800 */
[----:B------:R-:W3:Y:S04]  /*31830*/  LDL.LU R8, [R1+0x42c] ;  /* 0x00042c0001087983 */ /* 0x000ee80000300800 */
[----:B------:R1:W-:Y:S01]  /*31840*/  LDGSTS.E [R2+0x3400], [R6.64], P1 ;  /* 0x0340000006027fae */ /* 0x0003e20008921848 */
[----:B-----5:R-:W-:-:S04]  /*31850*/  IADD3 R10, P2, R10, R18, RZ ;  /* 0x000000120a0a7210 */ /* 0x020fc80007f5e0ff */
[----:B----4-:R-:W-:Y:S01]  /*31860*/  IADD3.X R11, R11, R0, RZ, P2, !PT ;  /* 0x000000000b0b7210 */ /* 0x010fe200017fe4ff */
[----:B------:R-:W-:Y:S01]  /*31870*/  STL [R1+0xc64], R10 ;  /* 0x000c640a01007387 */ /* 0x000fe20000100800 */
[----:B-1----:R-:W-:-:S03]  /*31880*/  MOV R6, R10 ;  /* 0x0000000a00067202 */ /* 0x002fc60000000f00 */
[----:B------:R-:W-:Y:S01]  /*31890*/  IMAD.MOV.U32 R7, RZ, RZ, R11 ;  /* 0x000000ffff077224 */ /* 0x000fe200078e000b */
[----:B------:R1:W-:Y:S04]  /*318a0*/  STL [R1+0xc60], R11 ;  /* 0x000c600b01007387 */ /* 0x0003e80000100800 */
[----:B------:R4:W-:Y:S01]  /*318b0*/  LDGSTS.E [R2+0x3600], [R6.64], P1 ;  /* 0x0360000006027fae */ /* 0x0009e20008921848 */
[----:B------:R-:W-:-:S05]  /*318c0*/  IADD3 R5, P3, R5, R18, RZ ;  /* 0x0000001205057210 */ /* 0x000fca0007f7e0ff */
[----:B------:R-:W-:Y:S01]  /*318d0*/  IMAD.X R9, R9, 0x1, R0, P3 ;  /* 0x0000000109097824 */ /* 0x000fe200018e0600 */
[----:B------:R-:W-:Y:S04]  /*318e0*/  STL [R1+0xbcc], R5 ;  /* 0x000bcc0501007387 */ /* 0x000fe80000100800 */
[----:B------:R5:W-:Y:S01]  /*318f0*/  STL [R1+0xbc8], R9 ;  /* 0x000bc80901007387 */ /* 0x000be20000100800 */
[----:B----4-:R-:W-:Y:S01]  /*31900*/  IMAD.MOV.U32 R7, RZ, RZ, R9 ;  /* 0x000000ffff077224 */ /* 0x010fe200078e0009 */
[----:B------:R-:W-:Y:S02]  /*31910*/  MOV R6, R5 ;  /* 0x0000000500067202 */ /* 0x000fe40000000f00 */
[----:B-1----:R-:W4:Y:S04]  /*31920*/  LDL.LU R11, [R1+0x430] ;  /* 0x00043000010b7983 */ /* 0x002f280000300800 */
[----:B------:R-:W4:Y:S04]  /*31930*/  LDL.LU R10, [R1+0x434] ;  /* 0x00043400010a7983 */ /* 0x000f280000300800 */
[----:B-----5:R-:W5:Y:S04]  /*31940*/  LDL.LU R9, [R1+0x438] ;  /* 0x0004380001097983 */ /* 0x020f680000300800 */
[----:B------:R-:W5:Y:S01]  /*31950*/  LDL.LU R5, [R1+0x43c] ;  /* 0x00043c0001057983 */ /* 0x000f620000300800 */
[----:B------:R-:W-:-:S04]  /*31960*/  ISETP.GT.AND P0, PT, R4, 0xa, PT ;  /* 0x0000000a0400780c */ /* 0x000fc80003f04270 */
[----:B------:R-:W-:-:S04]  /*31970*/  SEL R3, RZ, 0x4, !P0 ;  /* 0x00000004ff037807 */ /* 0x000fc80004000000 */
[----:B------:R-:W-:-:S04]  /*31980*/  SEL R3, R3, RZ, !P5 ;  /* 0x000000ff03037207 */ /* 0x000fc80006800000 */
[----:B------:R-:W-:Y:S11]  /*31990*/  ISETP.NE.U32.AND P0, PT, R3, RZ, PT ;  /* 0x000000ff0300720c */ /* 0x000ff60003f05070 */
[----:B------:R-:W-:Y:S02]  /*319a0*/  @!UPT UIADD3 URZ, URZ, URZ, URZ ;  /* 0x0000003f3f3ff290 */ /* 0x000fe4000fffe03f */
[----:B------:R1:W-:Y:S01]  /*319b0*/  LDGSTS.E [R2+0x5000], [R6.64], P0 ;  /* 0x0500000006027fae */ /* 0x0003e20008121848 */
[----:B------:R-:W-:-:S04]  /*319c0*/  IADD3 R19, P1, R19, R18, RZ ;  /* 0x0000001213137210 */ /* 0x000fc80007f3e0ff */
[----:B------:R-:W-:Y:S02]  /*319d0*/  IADD3.X R20, R20, R0, RZ, P1, !PT ;  /* 0x0000000014147210 */ /* 0x000fe40000ffe4ff */
[----:B------:R-:W-:Y:S01]  /*319e0*/  IADD3 R15, P2, R15, R18, RZ ;  /* 0x000000120f0f7210 */ /* 0x000fe20007f5e0ff */
[----:B------:R-:W-:Y:S01]  /*319f0*/  STL [R1+0xbd4], R19 ;  /* 0x000bd41301007387 */ /* 0x000fe20000100800 */
[----:B-1----:R-:W-:Y:S01]  /*31a00*/  MOV R6, R19 ;  /* 0x0000001300067202 */ /* 0x002fe20000000f00 */
[----:B------:R-:W-:Y:S02]  /*31a10*/  IMAD.MOV.U32 R7, RZ, RZ, R20 ;  /* 0x000000ffff077224 */ /* 0x000fe400078e0014 */
[----:B------:R-:W-:Y:S01]  /*31a20*/  IMAD.X R16, R16, 0x1, R0, P2 ;  /* 0x0000000110107824 */ /* 0x000fe200010e0600 */
        /* <DEDUP_REMOVED lines=9> */
[----:B------:R-:W5:Y:S01]  /*31ac0*/  LDL.LU R15, [R1+0x4ac] ;  /* 0x0004ac00010f7983 */ /* 0x000f620000300800 */
[----:B------:R-:W-:-:S03]  /*31ad0*/  ISETP.GT.AND P1, PT, R4, 0xe, PT ;  /* 0x0000000e0400780c */ /* 0x000fc60003f24270 */
[----:B------:R1:W-:Y:S01]  /*31ae0*/  LDGSTS.E [R2+0x5400], [R6.64], P0 ;  /* 0x0540000006027fae */ /* 0x0003e20008121848 */
[----:B------:R-:W-:-:S04]  /*31af0*/  SEL R3, RZ, 0x4, !P1 ;  /* 0x00000004ff037807 */ /* 0x000fc80004800000 */
[----:B------:R-:W-:-:S04]  /*31b00*/  SEL R3, R3, RZ, !P5 ;  /* 0x000000ff03037207 */ /* 0x000fc80006800000 */
[----:B------:R-:W-:Y:S02]  /*31b10*/  ISETP.NE.U32.AND P1, PT, R3, RZ, PT ;  /* 0x000000ff0300720c */ /* 0x000fe40003f25070 */
[----:B--2---:R-:W-:-:S04]  /*31b20*/  IADD3 R13, P2, R13, R18, RZ ;  /* 0x000000120d0d7210 */ /* 0x004fc80007f5e0ff */
[----:B------:R-:W-:Y:S02]  /*31b30*/  IADD3.X R14, R14, R0, RZ, P2, !PT ;  /* 0x000000000e0e7210 */ /* 0x000fe400017fe4ff */
[----:B---3--:R-:W-:Y:S01]  /*31b40*/  IADD3 R8, P3, R8, R18, RZ ;  /* 0x0000001208087210 */ /* 0x008fe20007f7e0ff */
[----:B------:R-:W-:Y:S01]  /*31b50*/  STL [R1+0xbe4], R13 ;  /* 0x000be40d01007387 */ /* 0x000fe20000100800 */
[----:B-1----:R-:W-:Y:S01]  /*31b60*/  MOV R6, R13 ;  /* 0x0000000d00067202 */ /* 0x002fe20000000f00 */
[----:B------:R-:W-:Y:S02]  /*31b70*/  IMAD.MOV.U32 R7, RZ, RZ, R14 ;  /* 0x000000ffff077224 */ /* 0x000fe400078e000e */
[----:B------:R-:W-:Y:S01]  /*31b80*/  IMAD.X R12, R12, 0x1, R0, P3 ;  /* 0x000000010c0c7824 */ /* 0x000fe200018e0600 */
        /* <DEDUP_REMOVED lines=11> */
[----:B----4-:R-:W-:-:S04]  /*31c40*/  IADD3 R10, P0, R10, R18, RZ ;  /* 0x000000120a0a7210 */ /* 0x010fc80007f1e0ff */
[----:B------:R-:W-:Y:S02]  /*31c50*/  IADD3.X R11, R11, R0, RZ, P0, !PT ;  /* 0x000000000b0b7210 */ /* 0x000fe400007fe4ff */
[----:B-----5:R-:W-:Y:S01]  /*31c60*/  IADD3 R5, P2, R5, R18, RZ ;  /* 0x0000001205057210 */ /* 0x020fe20007f5e0ff */
        /* <DEDUP_REMOVED lines=12> */
[----:B----4-:R-:W5:Y:S04]  /*31d30*/  LDL.LU R9, [R1+0x528] ;  /* 0x0005280001097983 */ /* 0x010f680000300800 */
[----:B------:R-:W5:Y:S01]  /*31d40*/  LDL.LU R5, [R1+0x52c] ;  /* 0x00052c0001057983 */ /* 0x000f620000300800 */
[----:B------:R-:W-:-:S03]  /*31d50*/  ISETP.GT.AND P0, PT, R4, 0x12, PT ;  /* 0x000000120400780c */ /* 0x000fc60003f04270 */
[----:B------:R1:W-:Y:S01]  /*31d60*/  LDGSTS.E [R2+0x7400], [R6.64], P1 ;  /* 0x0740000006027fae */ /* 0x0003e20008921848 */
[----:B------:R-:W-:-:S04]  /*31d70*/  SEL R3, RZ, 0x4, !P0 ;  /* 0x00000004ff037807 */ /* 0x000fc80004000000 */
[----:B------:R-:W-:-:S04]  /*31d80*/  SEL R3, R3, RZ, !P5 ;  /* 0x000000ff03037207 */ /* 0x000fc80006800000 */
[----:B------:R-:W-:Y:S02]  /*31d90*/  ISETP.NE.U32.AND P0, PT, R3, RZ, PT ;  /* 0x000000ff0300720c */ /* 0x000fe40003f05070 */
[----:B------:R-:W-:-:S04]  /*31da0*/  IADD3 R19, P2, R19, R18, RZ ;  /* 0x0000001213137210 */ /* 0x000fc80007f5e0ff */
[----:B------:R-:W-:Y:S01]  /*31db0*/  IADD3.X R20, R20, R0, RZ, P2, !PT ;  /* 0x0000000014147210 */ /* 0x000fe200017fe4ff */
[----:B------:R-:W-:Y:S01]  /*31dc0*/  STL [R1+0x444], R19 ;  /* 0x0004441301007387 */ /* 0x000fe20000100800 */
[----:B-1----:R-:W-:Y:S02]  /*31dd0*/  MOV R6, R19 ;  /* 0x0000001300067202 */ /* 0x002fe40000000f00 */
[----:B------:R-:W-:Y:S01]  /*31de0*/  IADD3 R15, P3, R15, R18, RZ ;  /* 0x000000120f0f7210 */ /* 0x000fe20007f7e0ff */
[----:B------:R-:W-:Y:S01]  /*31df0*/  IMAD.MOV.U32 R7, RZ, RZ, R20 ;  /* 0x000000ffff077224 */ /* 0x000fe200078e0014 */
[----:B------:R1:W-:Y:S03]  /*31e00*/  STL [R1+0x440], R20 ;  /* 0x0004401401007387 */ /* 0x0003e60000100800 */
[----:B------:R-:W-:Y:S01]  /*31e10*/  IMAD.X R16, R16, 0x1, R0, P3 ;  /* 0x0000000110107824 */ /* 0x000fe200018e0600 */
[----:B------:R-:W-:Y:S04]  /*31e20*/  STL [R1+0x4ac], R15 ;  /* 0x0004ac0f01007387 */ /* 0x000fe80000100800 */
[----:B------:R1:W-:Y:S04]  /*31e30*/  STL [R1+0x4a8], R16 ;  /* 0x0004a81001007387 */ /* 0x0003e80000100800 */
[----:B------:R1:W-:Y:S04]  /*31e40*/  LDGSTS.E [R2+0x7600], [R6.64], P1 ;  /* 0x0760000006027fae */ /* 0x0003e80008921848 */
[----:B-1----:R-:W5:Y:S04]  /*31e50*/  LDL.LU R20, [R1+0x530] ;  /* 0x0005300001147983 */ /* 0x002f680000300800 */
[----:B------:R-:W5:Y:S01]  /*31e60*/  LDL.LU R19, [R1+0x534] ;  /* 0x0005340001137983 */ /* 0x000f620000300800 */
[----:B------:R-:W-:Y:S01]  /*31e70*/  IMAD.MOV.U32 R7, RZ, RZ, R16 ;  /* 0x000000ffff077224 */ /* 0x000fe200078e0010 */
[----:B------:R-:W-:-:S02]  /*31e80*/  MOV R6, R15 ;  /* 0x0000000f00067202 */ /* 0x000fc40000000f00 */
[----:B------:R-:W5:Y:S04]  /*31e90*/  LDL.LU R16, [R1+0x538] ;  /* 0x0005380001107983 */ /* 0x000f680000300800 */
[----:B------:R-:W5:Y:S04]  /*31ea0*/  LDL.LU R15, [R1+0x53c] ;  /* 0x00053c00010f7983 */ /* 0x000f680000300800 */
[----:B------:R1:W-:Y:S01]  /*31eb0*/  LDGSTS.E [R2+0x9000], [R6.64], P0 ;  /* 0x0900000006027fae */ /* 0x0003e20008121848 */
[----:B---3--:R-:W-:-:S04]  /*31ec0*/  IADD3 R13, P1, R13, R18, RZ ;  /* 0x000000120d0d7210 */ /* 0x008fc80007f3e0ff */
[----:B------:R-:W-:Y:S01]  /*31ed0*/  IADD3.X R14, R14, R0, RZ, P1, !PT ;  /* 0x000000000e0e7210 */ /* 0x000fe20000ffe4ff */
[----:B------:R-:W-:Y:S01]  /*31ee0*/  STL [R1+0x4b4], R13 ;  /* 0x0004b40d01007387 */ /* 0x000fe20000100800 */
[----:B-1----:R-:W-:Y:S02]  /*31ef0*/  MOV R6, R13 ;  /* 0x0000000d00067202 */ /* 0x002fe40000000f00 */
[----:B--2---:R-:W-:Y:S01]  /*31f00*/  IADD3 R8, P2, R8, R18, RZ ;  /* 0x0000001208087210 */ /* 0x004fe20007f5e0ff */
[----:B------:R-:W-:Y:S01]  /*31f10*/  IMAD.MOV.U32 R7, RZ, RZ, R14 ;  /* 0x000000ffff077224 */ /* 0x000fe200078e000e */
[----:B------:R1:W-:Y:S03]  /*31f20*/  STL [R1+0x4b0], R14 ;  /* 0x0004b00e01007387 */ /* 0x0003e60000100800 */
[----:B------:R-:W-:Y:S01]  /*31f30*/  IMAD.X R12, R12, 0x1, R0, P2 ;  /* 0x000000010c0c7824 */ /* 0x000fe200010e0600 */
[----:B------:R-:W-:Y:S04]  /*31f40*/  STL [R1+0x4bc], R8 ;  /* 0x0004bc0801007387 */ /* 0x000fe80000100800 */
[----:B------:R2:W-:Y:S04]  /*31f50*/  STL [R1+0x4b8], R12 ;  /* 0x0004b80c01007387 */ /* 0x0005e80000100800 */
[----:B------:R3:W-:Y:S04]  /*31f60*/  LDGSTS.E [R2+0x9200], [R6.64], P0 ;  /* 0x0920000006027fae */ /* 0x0007e80008121848 */
[----:B-1----:R-:W4:Y:S04]  /*31f70*/  LDL.LU R14, [R1+0x540] ;  /* 0x00054000010e7983 */ /* 0x002f280000300800 */
[----:B------:R-:W4:Y:S01]  /*31f80*/  LDL.LU R13, [R1+0x544] ;  /* 0x00054400010d7983 */ /* 0x000f220000300800 */
[----:B---3--:R-:W-:Y:S01]  /*31f90*/  IMAD.MOV.U32 R7, RZ, RZ, R12 ;  /* 0x000000ffff077224 */ /* 0x008fe200078e000c */
[----:B------:R-:W-:-:S02]  /*31fa0*/  MOV R6, R8 ;  /* 0x0000000800067202 */ /* 0x000fc40000000f00 */
[----:B--2---:R-:W2:Y:S04]  /*31fb0*/  LDL.LU R12, [R1+0x5a8] ;  /* 0x0005a800010c7983 */ /* 0x004ea80000300800 */
[----:B------:R-:W3:Y:S04]  /*31fc0*/  LDL.LU R8, [R1+0x5ac] ;  /* 0x0005ac0001087983 */ /* 0x000ee80000300800 */
[----:B------:R1:W-:Y:S01]  /*31fd0*/  LDGSTS.E [R2+0x9400], [R6.64], P0 ;  /* 0x0940000006027fae */ /* 0x0003e20008121848 */
[----:B-----5:R-:W-:-:S04]  /*31fe0*/  IADD3 R10, P2, R10, R18, RZ ;  /* 0x000000120a0a7210 */ /* 0x020fc80007f5e0ff */
        /* <DEDUP_REMOVED lines=10> */
[----:B-1----:R-:W2:Y:S04]  /*32090*/  LDL.LU R11, [R1+0x5b0] ;  /* 0x0005b000010b7983 */ /* 0x002ea80000300800 */
[----:B------:R-:W2:Y:S01]  /*320a0*/  LDL.LU R10, [R1+0x5b4] ;  /* 0x0005b400010a7983 */ /* 0x000ea20000300800 */
[----:B-----5:R-:W-:Y:S01]  /*320b0*/  IMAD.MOV.U32 R7, RZ, RZ, R9 ;  /* 0x000000ffff077224 */ /* 0x020fe200078e0009 */
[----:B------:R-:W-:-:S02]  /*320c0*/  MOV R6, R5 ;  /* 0x0000000500067202 */ /* 0x000fc40000000f00 */
[----:B------:R-:W5:Y:S04]  /*320d0*/  LDL.LU R9, [R1+0x5b8] ;  /* 0x0005b80001097983 */ /* 0x000f680000300800 */
        /* <DEDUP_REMOVED lines=29> */
[----:B----4-:R-:W-:-:S04]  /*322b0*/  IADD3 R13, P2, R13, R18, RZ ;  /* 0x000000120d0d7210 */ /* 0x010fc80007f5e0ff */
[----:B------:R-:W-:Y:S02]  /*322c0*/  IADD3.X R14, R14, R0, RZ, P2, !PT ;  /* 0x000000000e0e7210 */ /* 0x000fe400017fe4ff */
[----:B---3--:R-:W-:Y:S01]  /*322d0*/  IADD3 R8, P3, R8, R18, RZ ;  /* 0x0000001208087210 */ /* 0x008fe20007f7e0ff */
[----:B------:R-:W-:Y:S01]  /*322e0*/  STL [R1+0x544], R13 ;  /* 0x0005440d01007387 */ /* 0x000fe20000100800 */
[----:B-1----:R-:W-:Y:S01]  /*322f0*/  MOV R6, R13 ;  /* 0x0000000d00067202 */ /* 0x002fe20000000f00 */
[----:B------:R-:W-:Y:S02]  /*32300*/  IMAD.MOV.U32 R7, RZ, RZ, R14 ;  /* 0x000000ffff077224 */ /* 0x000fe400078e000e */
[----:B--2---:R-:W-:Y:S01]  /*32310*/  IMAD.X R12, R12, 0x1, R0, P3 ;  /* 0x000000010c0c7824 */ /* 0x004fe200018e0600 */
[----:B------:R1:W-:Y:S04]  /*32320*/  STL [R1+0x540], R14 ;  /* 0x0005400e01007387 */ /* 0x0003e80000100800 */
[----:B------:R-:W-:Y:S04]  /*32330*/  STL [R1+0x5ac], R8 ;  /* 0x0005ac0801007387 */ /* 0x000fe80000100800 */
[----:B------:R2:W-:Y:S04]  /*32340*/  STL [R1+0x5a8], R12 ;  /* 0x0005a80c01007387 */ /* 0x0005e80000100800 */
[----:B-1----:R-:W3:Y:S04]  /*32350*/  LDL.LU R14, [R1+0x630] ;  /* 0x00063000010e7983 */ /* 0x002ee80000300800 */
[----:B------:R1:W-:Y:S04]  /*32360*/  LDGSTS.E [R2+0xb600], [R6.64], P1 ;  /* 0x0b60000006027fae */ /* 0x0003e80008921848 */
[----:B------:R-:W4:Y:S01]  /*32370*/  LDL.LU R13, [R1+0x634] ;  /* 0x00063400010d7983 */ /* 0x000f220000300800 */
[----:B-1----:R-:W-:Y:S01]  /*32380*/  IMAD.MOV.U32 R7, RZ, RZ, R12 ;  /* 0x000000ffff077224 */ /* 0x002fe200078e000c */
[----:B------:R-:W-:-:S02]  /*32390*/  MOV R6, R8 ;  /* 0x0000000800067202 */ /* 0x000fc40000000f00 */
[----:B--2---:R-:W2:Y:S04]  /*323a0*/  LDL.LU R12, [R1+0x638] ;  /* 0x00063800010c7983 */ /* 0x004ea80000300800 */
[----:B------:R-:W2:Y:S04]  /*323b0*/  LDL.LU R8, [R1+0x63c] ;  /* 0x00063c0001087983 */ /* 0x000ea80000300800 */
[----:B------:R1:W-:Y:S01]  /*323c0*/  LDGSTS.E [R2+0xd000], [R6.64], P0 ;  /* 0x0d00000006027fae */ /* 0x0003e20008121848 */
[----:B------:R-:W-:-:S04]  /*323d0*/  IADD3 R10, P1, R10, R18, RZ ;  /* 0x000000120a0a7210 */ /* 0x000fc80007f3e0ff */
        /* <DEDUP_REMOVED lines=9> */
[----:B-1----:R-:W2:Y:S04]  /*32470*/  LDL.LU R11, [R1+0x640] ;  /* 0x00064000010b7983 */ /* 0x002ea80000300800 */
[----:B------:R1:W-:Y:S04]  /*32480*/  LDGSTS.E [R2+0xd200], [R6.64], P0 ;  /* 0x0d20000006027fae */ /* 0x0003e80008121848 */
[----:B------:R-:W2:Y:S01]  /*32490*/  LDL.LU R10, [R1+0x644] ;  /* 0x00064400010a7983 */ /* 0x000ea20000300800 */
[----:B-1----:R-:W-:Y:S01]  /*324a0*/  IMAD.MOV.U32 R7, RZ, RZ, R9 ;  /* 0x000000ffff077224 */ /* 0x002fe200078e0009 */
[----:B------:R-:W-:-:S02]  /*324b0*/  MOV R6, R5 ;  /* 0x0000000500067202 */ /* 0x000fc40000000f00 */
[----:B-----5:R-:W5:Y:S04]  /*324c0*/  LDL.LU R9, [R1+0x6a8] ;  /* 0x0006a80001097983 */ /* 0x020f680000300800 */
        /* <DEDUP_REMOVED lines=24> */
[----:B----4-:R-:W-:-:S04]  /*32650*/  IADD3 R13, P0, R13, R18, RZ ;  /* 0x000000120d0d7210 */ /* 0x010fc80007f1e0ff */
[----:B---3--:R-:W-:Y:S01]  /*32660*/  IADD3.X R14, R14, R0, RZ, P0, !PT ;  /* 0x000000000e0e7210 */ /* 0x008fe200007fe4ff */
        /* <DEDUP_REMOVED lines=16> */
[----:B------:R-:W-:-:S04]  /*32770*/  IADD3 R10, P2, R10, R18, RZ ;  /* 0x000000120a0a7210 */ /* 0x000fc80007f5e0ff */
[----:B------:R-:W-:Y:S01]  /*32780*/  IADD3.X R11, R11, R0, RZ, P2, !PT ;  /* 0x000000000b0b7210 */ /* 0x000fe200017fe4ff */
[----:B------:R-:W-:Y:S01]  /*32790*/  STL [R1+0x644], R10 ;  /* 0x0006440a01007387 */ /* 0x000fe20000100800 */
[----:B-1----:R-:W-:Y:S02]  /*327a0*/  MOV R6, R10 ;  /* 0x0000000a00067202 */ /* 0x002fe40000000f00 */
[----:B-----5:R-:W-:Y:S01]  /*327b0*/  IADD3 R5, P3, R5, R18, RZ ;  /* 0x0000001205057210 */ /* 0x020fe20007f7e0ff */
        /* <DEDUP_REMOVED lines=142> */
[----:B------:R-:W-:Y:S04]  /*330a0*/  STL [R1+0x834], R19 ;  /* 0x0008341301007387 */ /* 0x000fe80000100800 */
[----:B------:R-:W-:Y:S01]  /*330b0*/  IMAD.X R16, R16, 0x1, R0, P2 ;  /* 0x0000000110107824 */ /* 0x000fe200010e0600 */
[----:B------:R1:W-:Y:S02]  /*330c0*/  STL [R1+0x830], R20 ;  /* 0x0008301401007387 */ /* 0x0003e40000100800 */
[----:B-1----:R-:W-:Y:S01]  /*330d0*/  IMAD.MOV.U32 R7, RZ, RZ, R20 ;  /* 0x000000ffff077224 */ /* 0x002fe200078e0014 */
[----:B------:R-:W-:Y:S01]  /*330e0*/  MOV R6, R19 ;  /* 0x0000001300067202 */ /* 0x000fe20000000f00 */
[----:B------:R-:W-:Y:S04]  /*330f0*/  STL [R1+0x83c], R15 ;  /* 0x00083c0f01007387 */ /* 0x000fe80000100800 */
[----:B------:R1:W-:Y:S04]  /*33100*/  STL [R1+0x838], R16 ;  /* 0x0008381001007387 */ /* 0x0003e80000100800 */
[----:B------:R-:W5:Y:S04]  /*33110*/  LDL.LU R20, [R1+0x8c0] ;  /* 0x0008c00001147983 */ /* 0x000f680000300800 */
[----:B------:R-:W5:Y:S04]  /*33120*/  LDL.LU R19, [R1+0x8c4] ;  /* 0x0008c40001137983 */ /* 0x000f680000300800 */
[----:B------:R1:W-:Y:S01]  /*33130*/  LDGSTS.E [R2+0x17200], [R6.64], P1 ;  /* 0x1720000006027fae */ /* 0x0003e20008921848 */
[----:B------:R-:W-:Y:S01]  /*33140*/  ISETP.GT.AND P0, PT, R4, 0x32, PT ;  /* 0x000000320400780c */ /* 0x000fe20003f04270 */
[----:B-1----:R-:W-:Y:S01]  /*33150*/  IMAD.MOV.U32 R7, RZ, RZ, R16 ;  /* 0x000000ffff077224 */ /* 0x002fe200078e0010 */
[----:B------:R-:W-:Y:S01]  /*33160*/  MOV R6, R15 ;  /* 0x0000000f00067202 */ /* 0x000fe20000000f00 */
[----:B------:R-:W5:Y:S04]  /*33170*/  LDL.LU R16, [R1+0x928] ;  /* 0x0009280001107983 */ /* 0x000f680000300800 */
[----:B------:R-:W5:Y:S04]  /*33180*/  LDL.LU R15, [R1+0x92c] ;  /* 0x00092c00010f7983 */ /* 0x000f680000300800 */
[----:B------:R1:W-:Y:S01]  /*33190*/  LDGSTS.E [R2+0x17400], [R6.64], P1 ;  /* 0x1740000006027fae */ /* 0x0003e20008921848 */
[----:B------:R-:W-:-:S04]  /*331a0*/  SEL R3, RZ, 0x4, !P0 ;  /* 0x00000004ff037807 */ /* 0x000fc80004000000 */
[----:B------:R-:W-:-:S04]  /*331b0*/  SEL R3, R3, RZ, !P5 ;  /* 0x000000ff03037207 */ /* 0x000fc80006800000 */
[----:B------:R-:W-:Y:S02]  /*331c0*/  ISETP.NE.U32.AND P0, PT, R3, RZ, PT ;  /* 0x000000ff0300720c */ /* 0x000fe40003f05070 */
[----:B----4-:R-:W-:-:S04]  /*331d0*/  IADD3 R13, P2, R13, R18, RZ ;  /* 0x000000120d0d7210 */ /* 0x010fc80007f5e0ff */
[----:B------:R-:W-:Y:S02]  /*331e0*/  IADD3.X R14, R14, R0, RZ, P2, !PT ;  /* 0x000000000e0e7210 */ /* 0x000fe400017fe4ff */
[----:B---3--:R-:W-:Y:S01]  /*331f0*/  IADD3 R8, P3, R8, R18, RZ ;  /* 0x0000001208087210 */ /* 0x008fe20007f7e0ff */
[----:B------:R-:W-:Y:S04]  /*33200*/  STL [R1+0x844], R13 ;  /* 0x0008440d01007387 */ /* 0x000fe80000100800 */
[----:B--2---:R-:W-:Y:S01]  /*33210*/  IMAD.X R12, R12, 0x1, R0, P3 ;  /* 0x000000010c0c7824 */ /* 0x004fe200018e0600 */
[----:B------:R2:W-:Y:S01]  /*33220*/  STL [R1+0x840], R14 ;  /* 0x0008400e01007387 */ /* 0x0005e20000100800 */
[----:B-1----:R-:W-:Y:S01]  /*33230*/  MOV R6, R13 ;  /* 0x0000000d00067202 */ /* 0x002fe20000000f00 */
[----:B------:R-:W-:-:S02]  /*33240*/  IMAD.MOV.U32 R7, RZ, RZ, R14 ;  /* 0x000000ffff077224 */ /* 0x000fc400078e000e */
[----:B------:R-:W-:Y:S04]  /*33250*/  STL [R1+0x8ac], R8 ;  /* 0x0008ac0801007387 */ /* 0x000fe80000100800 */
[----:B------:R1:W-:Y:S04]  /*33260*/  STL [R1+0x8a8], R12 ;  /* 0x0008a80c01007387 */ /* 0x0003e80000100800 */
[----:B--2---:R-:W2:Y:S04]  /*33270*/  LDL.LU R14, [R1+0x930] ;  /* 0x00093000010e7983 */ /* 0x004ea80000300800 */
[----:B------:R-:W3:Y:S04]  /*33280*/  LDL.LU R13, [R1+0x934] ;  /* 0x00093400010d7983 */ /* 0x000ee80000300800 */
[----:B------:R4:W-:Y:S02]  /*33290*/  LDGSTS.E [R2+0x17600], [R6.64], P1 ;  /* 0x1760000006027fae */ /* 0x0009e40008921848 */
[----:B----4-:R-:W-:Y:S01]  /*332a0*/  IMAD.MOV.U32 R7, RZ, RZ, R12 ;  /* 0x000000ffff077224 */ /* 0x010fe200078e000c */
[----:B------:R-:W-:Y:S01]  /*332b0*/  MOV R6, R8 ;  /* 0x0000000800067202 */ /* 0x000fe20000000f00 */
[----:B-1----:R-:W4:Y:S04]  /*332c0*/  LDL.LU R12, [R1+0x938] ;  /* 0x00093800010c7983 */ /* 0x002f280000300800 */
[----:B------:R-:W4:Y:S04]  /*332d0*/  LDL.LU R8, [R1+0x93c] ;  /* 0x00093c0001087983 */ /* 0x000f280000300800 */
[----:B------:R1:W-:Y:S01]  /*332e0*/  LDGSTS.E [R2+0x19000], [R6.64], P0 ;  /* 0x1900000006027fae */ /* 0x0003e20008121848 */
[----:B------:R-:W-:-:S04]  /*332f0*/  IADD3 R10, P1, R10, R18, RZ ;  /* 0x000000120a0a7210 */ /* 0x000fc80007f3e0ff */
[----:B------:R-:W-:Y:S02]  /*33300*/  IADD3.X R11, R11, R0, RZ, P1, !PT ;  /* 0x000000000b0b7210 */ /* 0x000fe40000ffe4ff */
[----:B-----5:R-:W-:Y:S01]  /*33310*/  IADD3 R5, P2, R5, R18, RZ ;  /* 0x0000001205057210 */ /* 0x020fe20007f5e0ff */
[----:B------:R-:W-:Y:S04]  /*33320*/  STL [R1+0x8b4], R10 ;  /* 0x0008b40a01007387 */ /* 0x000fe80000100800 */
[----:B------:R-:W-:Y:S01]  /*33330*/  IMAD.X R9, R9, 0x1, R0, P2 ;  /* 0x0000000109097824 */ /* 0x000fe200010e0600 */
[----:B------:R5:W-:Y:S01]  /*33340*/  STL [R1+0x8b0], R11 ;  /* 0x0008b00b01007387 */ /* 0x000be20000100800 */
[----:B-1----:R-:W-:Y:S01]  /*33350*/  MOV R6, R10 ;  /* 0x0000000a00067202 */ /* 0x002fe20000000f00 */
[----:B------:R-:W-:-:S02]  /*33360*/  IMAD.MOV.U32 R7, RZ, RZ, R11 ;  /* 0x000000ffff077224 */ /* 0x000fc400078e000b */
[----:B------:R-:W-:Y:S04]  /*33370*/  STL [R1+0x8bc], R5 ;  /* 0x0008bc0501007387 */ /* 0x000fe80000100800 */
[----:B------:R1:W-:Y:S04]  /*33380*/  STL [R1+0x8b8], R9 ;  /* 0x0008b80901007387 */ /* 0x0003e80000100800 */
[----:B-----5:R-:W5:Y:S04]  /*33390*/  LDL.LU R11, [R1+0x940] ;  /* 0x00094000010b7983 */ /* 0x020f680000300800 */
[----:B------:R-:W5:Y:S04]  /*333a0*/  LDL.LU R10, [R1+0x944] ;  /* 0x00094400010a7983 */ /* 0x000f680000300800 */
[----:B------:R1:W-:Y:S02]  /*333b0*/  LDGSTS.E [R2+0x19200], [R6.64], P0 ;  /* 0x1920000006027fae */ /* 0x0003e40008121848 */
[----:B-1----:R-:W-:Y:S01]  /*333c0*/  IMAD.MOV.U32 R7, RZ, RZ, R9 ;  /* 0x000000ffff077224 */ /* 0x002fe200078e0009 */
[----:B------:R-:W-:Y:S01]  /*333d0*/  MOV R6, R5 ;  /* 0x0000000500067202 */ /* 0x000fe20000000f00 */
[----:B------:R-:W5:Y:S04]  /*333e0*/  LDL.LU R9, [R1+0x9a8] ;  /* 0x0009a80001097983 */ /* 0x000f680000300800 */
[----:B------:R-:W5:Y:S01]  /*333f0*/  LDL.LU R5, [R1+0x9ac] ;  /* 0x0009ac0001057983 */ /* 0x000f620000300800 */
[----:B------:R-:W-:-:S03]  /*33400*/  ISETP.GT.AND P1, PT, R4, 0x36, PT ;  /* 0x000000360400780c */ /* 0x000fc60003f24270 */
[----:B------:R1:W-:Y:S01]  /*33410*/  LDGSTS.E [R2+0x19400], [R6.64], P0 ;  /* 0x1940000006027fae */ /* 0x0003e20008121848 */
[----:B------:R-:W-:-:S04]  /*33420*/  SEL R3, RZ, 0x4, !P1 ;  /* 0x00000004ff037807 */ /* 0x000fc80004800000 */
[----:B------:R-:W-:-:S04]  /*33430*/  SEL R3, R3, RZ, !P5 ;  /* 0x000000ff03037207 */ /* 0x000fc80006800000 */
[----:B------:R-:W-:Y:S02]  /*33440*/  ISETP.NE.U32.AND P1, PT, R3, RZ, PT ;  /* 0x000000ff0300720c */ /* 0x000fe40003f25070 */
[----:B------:R-:W-:-:S04]  /*33450*/  IADD3 R19, P2, R19, R18, RZ ;  /* 0x0000001213137210 */ /* 0x000fc80007f5e0ff */
[----:B------:R-:W-:Y:S02]  /*33460*/  IADD3.X R20, R20, R0, RZ, P2, !PT ;  /* 0x0000000014147210 */ /* 0x000fe400017fe4ff */
[----:B-1----:R-:W-:-:S03]  /*33470*/  MOV R6, R19 ;  /* 0x0000001300067202 */ /* 0x002fc60000000f00 */
[----:B------:R-:W-:Y:S01]  /*33480*/  IMAD.MOV.U32 R7, RZ, RZ, R20 ;  /* 0x000000ffff077224 */ /* 0x000fe200078e0014 */
[----:B------:R-:W-:Y:S04]  /*33490*/  STL [R1+0x8c4], R19 ;  /* 0x0008c41301007387 */ /* 0x000fe80000100800 */
[----:B------:R1:W-:Y:S01]  /*334a0*/  LDGSTS.E [R2+0x19600], [R6.64], P0 ;  /* 0x1960000006027fae */ /* 0x0003e20008121848 */
[----:B------:R-:W-:-:S03]  /*334b0*/  IADD3 R15, P3, R15, R18, RZ ;  /* 0x000000120f0f7210 */ /* 0x000fc60007f7e0ff */
[----:B------:R1:W-:Y:S02]  /*334c0*/  STL [R1+0x8c0], R20 ;  /* 0x0008c01401007387 */ /* 0x0003e40000100800 */
[----:B------:R-:W-:Y:S02]  /*334d0*/  IMAD.X R16, R16, 0x1, R0, P3 ;  /* 0x0000000110107824 */ /* 0x000fe400018e0600 */
[----:B------:R1:W-:Y:S02]  /*334e0*/  STL [R1+0x92c], R15 ;  /* 0x00092c0f01007387 */ /* 0x0003e40000100800 */
[----:B-1----:R-:W-:Y:S01]  /*334f0*/  MOV R6, R15 ;  /* 0x0000000f00067202 */ /* 0x002fe20000000f00 */
[----:B------:R-:W-:Y:S01]  /*33500*/  IMAD.MOV.U32 R7, RZ, RZ, R16 ;  /* 0x000000ffff077224 */ /* 0x000fe200078e0010 */
[----:B------:R-:W-:Y:S04]  /*33510*/  STL [R1+0x928], R16 ;  /* 0x0009281001007387 */ /* 0x000fe80000100800 */
[----:B------:R-:W5:Y:S04]  /*33520*/  LDL.LU R22, [R1+0x9b0] ;  /* 0x0009b00001167983 */ /* 0x000f680000300800 */
[----:B------:R-:W5:Y:S04]  /*33530*/  LDL.LU R21, [R1+0x9b4] ;  /* 0x0009b40001157983 */ /* 0x000f680000300800 */
[----:B------:R1:W-:Y:S04]  /*33540*/  LDGSTS.E [R2+0x1b000], [R6.64], P1 ;  /* 0x1b00000006027fae */ /* 0x0003e80008921848 */
[----:B------:R-:W5:Y:S04]  /*33550*/  LDL.LU R20, [R1+0x9b8] ;  /* 0x0009b80001147983 */ /* 0x000f680000300800 */
[----:B------:R-:W5:Y:S01]  /*33560*/  LDL.LU R15, [R1+0x9bc] ;  /* 0x0009bc00010f7983 */ /* 0x000f620000300800 */
[----:B---3--:R-:W-:-:S04]  /*33570*/  IADD3 R13, P0, R13, R18, RZ ;  /* 0x000000120d0d7210 */ /* 0x008fc80007f1e0ff */
[----:B--2---:R-:W-:Y:S02]  /*33580*/  IADD3.X R14, R14, R0, RZ, P0, !PT ;  /* 0x000000000e0e7210 */ /* 0x004fe400007fe4ff */
[----:B-1----:R-:W-:-:S03]  /*33590*/  MOV R6, R13 ;  /* 0x0000000d00067202 */ /* 0x002fc60000000f00 */
[----:B------:R-:W-:Y:S01]  /*335a0*/  IMAD.MOV.U32 R7, RZ, RZ, R14 ;  /* 0x000000ffff077224 */ /* 0x000fe200078e000e */
[----:B------:R-:W-:Y:S04]  /*335b0*/  STL [R1+0x934], R13 ;  /* 0x0009340d01007387 */ /* 0x000fe80000100800 */
[----:B------:R-:W-:Y:S04]  /*335c0*/  STL [R1+0x930], R14 ;  /* 0x0009300e01007387 */ /* 0x000fe80000100800 */
[----:B------:R1:W-:Y:S01]  /*335d0*/  LDGSTS.E [R2+0x1b200], [R6.64], P1 ;  /* 0x1b20000006027fae */ /* 0x0003e20008921848 */
[----:B----4-:R-:W-:-:S05]  /*335e0*/  IADD3 R8, P2, R8, R18, RZ ;  /* 0x0000001208087210 */ /* 0x010fca0007f5e0ff */
[----:B------:R-:W-:Y:S01]  /*335f0*/  IMAD.X R12, R12, 0x1, R0, P2 ;  /* 0x000000010c0c7824 */ /* 0x000fe200010e0600 */
[----:B------:R-:W-:Y:S01]  /*33600*/  STL [R1+0x93c], R8 ;  /* 0x00093c0801007387 */ /* 0x000fe20000100800 */
[----:B-1----:R-:W-:Y:S02]  /*33610*/  MOV R6, R8 ;  /* 0x0000000800067202 */ /* 0x002fe40000000f00 */
[----:B------:R-:W-:Y:S01]  /*33620*/  IMAD.MOV.U32 R7, RZ, RZ, R12 ;  /* 0x000000ffff077224 */ /* 0x000fe200078e000c */
[----:B------:R1:W-:Y:S01]  /*33630*/  STL [R1+0x938], R12 ;  /* 0x0009380c01007387 */ /* 0x0003e20000100800 */
[----:B-----5:R-:W-:-:S03]  /*33640*/  IADD3 R5, P3, R5, R18, RZ ;  /* 0x0000001205057210 */ /* 0x020fc60007f7e0ff */
[----:B-1----:R-:W2:Y:S04]  /*33650*/  LDL.LU R12, [R1+0x9c0] ;  /* 0x0009c000010c7983 */ /* 0x002ea80000300800 */
[----:B------:R-:W3:Y:S01]  /*33660*/  LDL.LU R8, [R1+0x9c4] ;  /* 0x0009c40001087983 */ /* 0x000ee20000300800 */
[----:B------:R-:W-:-:S03]  /*33670*/  IADD3 R10, P2, R10, R18, RZ ;  /* 0x000000120a0a7210 */ /* 0x000fc60007f5e0ff */
[----:B------:R-:W4:Y:S01]  /*33680*/  LDL.LU R16, [R1+0xa2c] ;  /* 0x000a2c0001107983 */ /* 0x000f220000300800 */
[----:B------:R-:W-:-:S03]  /*33690*/  IADD3.X R11, R11, R0, RZ, P2, !PT ;  /* 0x000000000b0b7210 */ /* 0x000fc600017fe4ff */
[----:B------:R-:W5:Y:S01]  /*336a0*/  LDL.LU R13, [R1+0xa34] ;  /* 0x000a3400010d7983 */ /* 0x000f620000300800 */
[----:B------:R-:W-:-:S03]  /*336b0*/  IMAD.X R9, R9, 0x1, R0, P3 ;  /* 0x0000000109097824 */ /* 0x000fc600018e0600 */
[----:B------:R-:W-:Y:S04]  /*336c0*/  STL [R1+0x944], R10 ;  /* 0x0009440a01007387 */ /* 0x000fe80000100800 */
[----:B------:R1:W-:Y:S04]  /*336d0*/  STL [R1+0x940], R11 ;  /* 0x0009400b01007387 */ /* 0x0003e80000100800 */
[----:B------:R-:W-:Y:S04]  /*336e0*/  STL [R1+0x9ac], R5 ;  /* 0x0009ac0501007387 */ /* 0x000fe80000100800 */
[----:B------:R-:W5:Y:S04]  /*336f0*/  LDL.LU R19, [R1+0xa28] ;  /* 0x000a280001137983 */ /* 0x000f680000300800 */
[----:B------:R1:W-:Y:S04]  /*33700*/  STL [R1+0x9a8], R9 ;  /* 0x0009a80901007387 */ /* 0x0003e80000100800 */
[----:B------:R-:W5:Y:S01]  /*33710*/  LDL.LU R14, [R1+0xa30] ;  /* 0x000a3000010e7983 */ /* 0x000f620000300800 */
[----:B------:R-:W-:-:S03]  /*33720*/  ISETP.GT.AND P0, PT, R4, 0x3a, PT ;  /* 0x0000003a0400780c */ /* 0x000fc60003f04270 */
[----:B------:R1:W-:Y:S01]  /*33730*/  LDGSTS.E [R2+0x1b400], [R6.64], P1 ;  /* 0x1b40000006027fae */ /* 0x0003e20008921848 */
[----:B------:R-:W-:-:S04]  /*33740*/  SEL R3, RZ, 0x4, !P0 ;  /* 0x00000004ff037807 */ /* 0x000fc80004000000 */
[----:B------:R-:W-:Y:S02]  /*33750*/  SEL R3, R3, RZ, !P5 ;  /* 0x000000ff03037207 */ /* 0x000fe40006800000 */
[----:B-1----:R-:W-:Y:S01]  /*33760*/  MOV R6, R10 ;  /* 0x0000000a00067202 */ /* 0x002fe20000000f00 */
[----:B------:R-:W-:Y:S01]  /*33770*/  IMAD.MOV.U32 R7, RZ, RZ, R11 ;  /* 0x000000ffff077224 */ /* 0x000fe200078e000b */
[----:B------:R-:W-:Y:S01]  /*33780*/  ISETP.NE.U32.AND P0, PT, R3, RZ, PT ;  /* 0x000000ff0300720c */ /* 0x000fe20003f05070 */
[----:B------:R-:W5:Y:S04]  /*33790*/  LDL.LU R11, [R1+0xa38] ;  /* 0x000a3800010b7983 */ /* 0x000f680000300800 */
[----:B------:R1:W-:Y:S02]  /*337a0*/  LDGSTS.E [R2+0x1b600], [R6.64], P1 ;  /* 0x1b60000006027fae */ /* 0x0003e40008921848 */
[----:B-1----:R-:W-:-:S02]  /*337b0*/  IMAD.MOV.U32 R7, RZ, RZ, R9 ;  /* 0x000000ffff077224 */ /* 0x002fc400078e0009 */
[----:B------:R-:W5:Y:S01]  /*337c0*/  LDL.LU R9, [R1+0xa3c] ;  /* 0x000a3c0001097983 */ /* 0x000f620000300800 */
[----:B------:R-:W-:-:S03]  /*337d0*/  MOV R6, R5 ;  /* 0x0000000500067202 */ /* 0x000fc60000000f00 */
[----:B------:R-:W5:Y:S04]  /*337e0*/  LDL.LU R10, [R1+0xa40] ;  /* 0x000a4000010a7983 */ /* 0x000f680000300800 */
[----:B------:R-:W5:Y:S04]  /*337f0*/  LDL.LU R5, [R1+0xa44] ;  /* 0x000a440001057983 */ /* 0x000f680000300800 */
[----:B------:R1:W-:Y:S01]  /*33800*/  LDGSTS.E [R2+0x1d000], [R6.64], P0 ;  /* 0x1d00000006027fae */ /* 0x0003e20008121848 */
[----:B------:R-:W-:-:S04]  /*33810*/  IADD3 R21, P1, R21, R18, RZ ;  /* 0x0000001215157210 */ /* 0x000fc80007f3e0ff */
[----:B------:R-:W-:Y:S02]  /*33820*/  IADD3.X R22, R22, R0, RZ, P1, !PT ;  /* 0x0000000016167210 */ /* 0x000fe40000ffe4ff */
[----:B-1----:R-:W-:-:S03]  /*33830*/  MOV R6, R21 ;  /* 0x0000001500067202 */ /* 0x002fc60000000f00 */
[----:B------:R-:W-:Y:S01]  /*33840*/  IMAD.MOV.U32 R7, RZ, RZ, R22 ;  /* 0x000000ffff077224 */ /* 0x000fe200078e0016 */
[----:B------:R-:W-:-:S04]  /*33850*/  IADD3 R15, P2, R15, R18, RZ ;  /* 0x000000120f0f7210 */ /* 0x000fc80007f5e0ff */
[----:B------:R1:W-:Y:S01]  /*33860*/  LDGSTS.E [R2+0x1d200], [R6.64], P0 ;  /* 0x1d20000006027fae */ /* 0x0003e20008121848 */
[----:B------:R-:W-:Y:S01]  /*33870*/  IMAD.X R20, R20, 0x1, R0, P2 ;  /* 0x0000000114147824 */ /* 0x000fe200010e0600 */
[----:B------:R-:W-:Y:S02]  /*33880*/  ISETP.GT.AND P1, PT, R4, 0x3e, PT ;  /* 0x0000003e0400780c */ /* 0x000fe40003f24270 */
[----:B-1----:R-:W-:Y:S01]  /*33890*/  MOV R6, R15 ;  /* 0x0000000f00067202 */ /* 0x002fe20000000f00 */
[----:B------:R-:W-:Y:S01]  /*338a0*/  IMAD.MOV.U32 R7, RZ, RZ, R20 ;  /* 0x000000ffff077224 */ /* 0x000fe200078e0014 */
[----:B------:R-:W-:-:S04]  /*338b0*/  SEL R3, RZ, 0x4, !P1 ;  /* 0x00000004ff037807 */ /* 0x000fc80004800000 */
[----:B------:R1:W-:Y:S01]  /*338c0*/  LDGSTS.E [R2+0x1d400], [R6.64], P0 ;  /* 0x1d40000006027fae */ /* 0x0003e20008121848 */
[----:B------:R-:W-:-:S03]  /*338d0*/  SEL R3, R3, RZ, !P5 ;  /* 0x000000ff03037207 */ /* 0x000fc60006800000 */
[----:B------:R-:W-:Y:S01]  /*338e0*/  STL [R1+0x9b4], R21 ;  /* 0x0009b41501007387 */ /* 0x000fe20000100800 */
[----:B------:R-:W-:-:S03]  /*338f0*/  ISETP.NE.U32.AND P1, PT, R3, RZ, PT ;  /* 0x000000ff0300720c */ /* 0x000fc60003f25070 */
[----:B------:R-:W-:Y:S04]  /*33900*/  STL [R1+0x9b0], R22 ;  /* 0x0009b01601007387 */ /* 0x000fe80000100800 */
[----:B------:R1:W-:Y:S04]  /*33910*/  STL [R1+0x9bc], R15 ;  /* 0x0009bc0f01007387 */ /* 0x0003e80000100800 */
[----:B------:R-:W-:Y:S01]  /*33920*/  STL [R1+0x9b8], R20 ;  /* 0x0009b81401007387 */ /* 0x000fe20000100800 */
[----:B---3--:R-:W-:-:S04]  /*33930*/  IADD3 R8, P2, R8, R18, RZ ;  /* 0x0000001208087210 */ /* 0x008fc80007f5e0ff */
[----:B--2---:R-:W-:Y:S01]  /*33940*/  IADD3.X R12, R12, R0, RZ, P2, !PT ;  /* 0x000000000c0c7210 */ /* 0x004fe200017fe4ff */
[----:B-1----:R-:W-:-:S03]  /*33950*/  IMAD.MOV.U32 R6, RZ, RZ, R8 ;  /* 0x000000ffff067224 */ /* 0x002fc600078e0008 */
[----:B------:R-:W-:-:S05]  /*33960*/  MOV R7, R12 ;  /* 0x0000000c00077202 */ /* 0x000fca0000000f00 */
[----:B------:R1:W-:Y:S01]  /*33970*/  LDGSTS.E [R2+0x1d600], [R6.64], P0 ;  /* 0x1d60000006027fae */ /* 0x0003e20008121848 */
[----:B----4-:R-:W-:-:S03]  /*33980*/  IADD3 R16, P0, R16, R18, RZ ;  /* 0x0000001210107210 */ /* 0x010fc60007f1e0ff */
[----:B------:R2:W-:Y:S01]  /*33990*/  STL [R1+0x9c4], R8 ;  /* 0x0009c40801007387 */ /* 0x0005e20000100800 */
[----:B-----5:R-:W-:-:S03]  /*339a0*/  IADD3 R13, P2, R13, R18, RZ ;  /* 0x000000120d0d7210 */ /* 0x020fc60007f5e0ff */
[----:B------:R3:W-:Y:S01]  /*339b0*/  STL [R1+0x9c0], R12 ;  /* 0x0009c00c01007387 */ /* 0x0007e20000100800 */
[----:B------:R-:W-:-:S03]  /*339c0*/  IMAD.X R19, R19, 0x1, R0, P0 ;  /* 0x0000000113137824 */ /* 0x000fc600000e0600 */
[----:B------:R-:W4:Y:S01]  /*339d0*/  LDL.LU R15, [R1+0xc7c] ;  /* 0x000c7c00010f7983 */ /* 0x000f220000300800 */
[----:B-1----:R-:W-:-:S03]  /*339e0*/  IMAD.MOV.U32 R6, RZ, RZ, R16 ;  /* 0x000000ffff067224 */ /* 0x002fc600078e0010 */
[----:B--2---:R-:W2:Y:S01]  /*339f0*/  LDL.LU R8, [R1+0xc88] ;  /* 0x000c880001087983 */ /* 0x004ea20000300800 */
[----:B------:R-:W-:Y:S02]  /*33a00*/  MOV R7, R19 ;  /* 0x0000001300077202 */ /* 0x000fe40000000f00 */
[----:B------:R-:W-:Y:S01]  /*33a10*/  IADD3.X R14, R14, R0, RZ, P2, !PT ;  /* 0x000000000e0e7210 */ /* 0x000fe200017fe4ff */
[----:B---3--:R-:W3:Y:S04]  /*33a20*/  LDL.LU R12, [R1+0xc80] ;  /* 0x000c8000010c7983 */ /* 0x008ee80000300800 */
[----:B------:R-:W-:Y:S04]  /*33a30*/  STL [R1+0xa2c], R16 ;  /* 0x000a2c1001007387 */ /* 0x000fe80000100800 */
[----:B------:R-:W-:Y:S04]  /*33a40*/  STL [R1+0xa28], R19 ;  /* 0x000a281301007387 */ /* 0x000fe80000100800 */
[----:B------:R-:W-:Y:S04]  /*33a50*/  STL [R1+0xa34], R13 ;  /* 0x000a340d01007387 */ /* 0x000fe80000100800 */
[----:B------:R1:W-:Y:S04]  /*33a60*/  LDGSTS.E [R2+0x1f000], [R6.64], P1 ;  /* 0x1f00000006027fae */ /* 0x0003e80008921848 */
[----:B------:R5:W-:Y:S01]  /*33a70*/  STL [R1+0xa30], R14 ;  /* 0x000a300e01007387 */ /* 0x000be20000100800 */
[----:B-1----:R-:W-:-:S03]  /*33a80*/  MOV R7, R14 ;  /* 0x0000000e00077202 */ /* 0x002fc60000000f00 */
[----:B-----5:R-:W5:Y:S01]  /*33a90*/  LDL.LU R14, [R1+0xc74] ;  /* 0x000c7400010e7983 */ /* 0x020f620000300800 */
[----:B------:R-:W-:Y:S01]  /*33aa0*/  HMMA.1688.F32.TF32 R20, R248, R106, R52 ;  /* 0x0000006af814723c */ /* 0x000fe20000081034 */
[----:B------:R-:W-:Y:S02]  /*33ab0*/  IMAD.MOV.U32 R6, RZ, RZ, R13 ;  /* 0x000000ffff067224 */ /* 0x000fe400078e000d */
[----:B------:R-:W5:Y:S01]  /*33ac0*/  LDL.LU R3, [R1+0xc78] ;  /* 0x000c780001037983 */ /* 0x000f620000300800 */
[----:B------:R-:W-:-:S03]  /*33ad0*/  IADD3 R9, P0, R9, R18, RZ ;  /* 0x0000001209097210 */ /* 0x000fc60007f1e0ff */
[----:B------:R1:W-:Y:S02]  /*33ae0*/  LDGSTS.E [R2+0x1f200], [R6.64], P1 ;  /* 0x1f20000006027fae */ /* 0x0003e40008921848 */
[----:B------:R-:W-:Y:S01]  /*33af0*/  IMAD.X R11, R11, 0x1, R0, P0 ;  /* 0x000000010b0b7824 */ /* 0x000fe200000e0600 */
[----:B------:R-:W-:Y:S01]  /*33b00*/  IADD3 R5, P2, R5, R18, RZ ;  /* 0x0000001205057210 */ /* 0x000fe20007f5e0ff */
[----:B------:R1:W-:Y:S03]  /*33b10*/  STL [R1+0xa3c], R9 ;  /* 0x000a3c0901007387 */ /* 0x0003e60000100800 */
[----:B------:R-:W-:Y:S01]  /*33b20*/  IADD3.X R10, R10, R0, RZ, P2, !PT ;  /* 0x000000000a0a7210 */ /* 0x000fe200017fe4ff */
[----:B-1----:R-:W-:Y:S01]  /*33b30*/  IMAD.MOV.U32 R6, RZ, RZ, R9 ;  /* 0x000000ffff067224 */ /* 0x002fe200078e0009 */
[----:B------:R-:W-:Y:S01]  /*33b40*/  MOV R7, R11 ;  /* 0x0000000b00077202 */ /* 0x000fe20000000f00 */
[----:B------:R-:W-:Y:S04]  /*33b50*/  STL [R1+0xa38], R11 ;  /* 0x000a380b01007387 */ /* 0x000fe80000100800 */
[----:B------:R-:W-:Y:S04]  /*33b60*/  STL [R1+0xa44], R5 ;  /* 0x000a440501007387 */ /* 0x000fe80000100800 */
[----:B------:R-:W5:Y:S04]  /*33b70*/  LDL.LU R9, [R1+0xc6c] ;  /* 0x000c6c0001097983 */ /* 0x000f680000300800 */
[----:B------:R1:W-:Y:S04]  /*33b80*/  STL [R1+0xa40], R10 ;  /* 0x000a400a01007387 */ /* 0x0003e80000100800 */
[----:B------:R1:W-:Y:S04]  /*33b90*/  LDGSTS.E [R2+0x1f400], [R6.64], P1 ;  /* 0x1f40000006027fae */ /* 0x0003e80008921848 */
[----:B------:R-:W5:Y:S01]  /*33ba0*/  LDL.LU R13, [R1+0xc04] ;  /* 0x000c0400010d7983 */ /* 0x000f620000300800 */
[----:B-1----:R-:W-:-:S03]  /*33bb0*/  MOV R7, R10 ;  /* 0x0000000a00077202 */ /* 0x002fc60000000f00 */
[----:B------:R-:W5:Y:S04]  /*33bc0*/  LDL.LU R10, [R1+0xc70] ;  /* 0x000c7000010a7983 */ /* 0x000f680000300800 */
[----:B------:R-:W-:Y:S04]  /*33bd0*/  STL.64 [R1+0x50], R20 ;  /* 0x0000501401007387 */ /* 0x000fe80000100a00 */
[----:B------:R1:W-:Y:S01]  /*33be0*/  STL.64 [R1+0x58], R22 ;  /* 0x0000581601007387 */ /* 0x0003e20000100a00 */
[----:B------:R-:W-:Y:S01]  /*33bf0*/  IMAD.MOV.U32 R6, RZ, RZ, R5 ;  /* 0x000000ffff067224 */ /* 0x000fe200078e0005 */
[----:B------:R-:W-:-:S02]  /*33c00*/  ISETP.GT.AND P0, PT, R4, 0x3, PT ;  /* 0x000000030400780c */ /* 0x000fc40003f04270 */
[----:B------:R-:W5:Y:S04]  /*33c10*/  LDL.LU R5, [R1+0xc68] ;  /* 0x000c680001057983 */ /* 0x000f680000300800 */
[----:B------:R1:W-:Y:S02]  /*33c20*/  LDGSTS.E [R2+0x1f600], [R6.64], P1 ;  /* 0x1f60000006027fae */ /* 0x0003e40008921848 */
[----:B-1----:R-:W-:Y:S02]  /*33c30*/  HMMA.1688.F32.TF32 R20, R248, R118, R64 ;  /* 0x00000076f814723c */ /* 0x002fe40000081040 */
[----:B------:R-:W5:Y:S01]  /*33c40*/  LDL.LU R16, [R1+0xbfc] ;  /* 0x000bfc0001107983 */ /* 0x000f620000300800 */
[----:B------:R-:W-:-:S03]  /*33c50*/  LOP3.LUT R17, R17, 0x60, RZ, 0x3c, !PT ;  /* 0x0000006011117812 */ /* 0x000fc600078e3cff */
[----:B------:R-:W5:Y:S01]  /*33c60*/  LDL.LU R11, [R1+0xc00] ;  /* 0x000c0000010b7983 */ /* 0x000f620000300800 */
[----:B------:R-:W-:-:S04]  /*33c70*/  SEL R2, RZ, 0x4, !P0 ;  /* 0x00000004ff027807 */ /* 0x000fc80004000000 */
[----:B------:R-:W-:-:S04]  /*33c80*/  SEL R2, R2, RZ, !P5 ;  /* 0x000000ff02027207 */ /* 0x000fc80006800000 */
[----:B------:R-:W-:Y:S01]  /*33c90*/  ISETP.NE.U32.AND P0, PT, R2, RZ, PT ;  /* 0x000000ff0200720c */ /* 0x000fe20003f05070 */
[----:B------:R-:W-:-:S07]  /*33ca0*/  IMAD.U32 R2, RZ, RZ, UR5 ;  /* 0x00000005ff027e24 */ /* 0x000fce000f8e00ff */
[----:B------:R-:W-:Y:S01]  /*33cb0*/  STL.64 [R1+0x40], R20 ;  /* 0x0000401401007387 */ /* 0x000fe20000100a00 */
[----:B------:R-:W-:-:S03]  /*33cc0*/  IMAD R2, R2, 0x20000, R17 ;  /* 0x0002000002027824 */ /* 0x000fc600078e0211 */
[----:B------:R-:W-:Y:S01]  /*33cd0*/  STL.64 [R1+0x48], R22 ;  /* 0x0000481601007387 */ /* 0x000fe20000100a00 */
[----:B--2---:R-:W-:-:S04]  /*33ce0*/  IADD3 R8, P1, R8, R18, RZ ;  /* 0x0000001208087210 */ /* 0x004fc80007f3e0ff */
[----:B----4-:R-:W-:Y:S02]  /*33cf0*/  IADD3.X R15, R15, R0, RZ, P1, !PT ;  /* 0x000000000f0f7210 */ /* 0x010fe40000ffe4ff */
[----:B---3--:R-:W-:Y:S01]  /*33d00*/  IADD3 R12, P1, R12, R18, RZ ;  /* 0x000000120c0c7210 */ /* 0x008fe20007f3e0ff */
[----:B------:R1:W-:Y:S01]  /*33d10*/  STL [R1+0xc88], R8 ;  /* 0x000c880801007387 */ /* 0x0003e20000100800 */
[----:B------:R-:W-:Y:S01]  /*33d20*/  MOV R6, R8 ;  /* 0x0000000800067202 */ /* 0x000fe20000000f00 */
[----:B------:R-:W-:Y:S02]  /*33d30*/  IMAD.MOV.U32 R7, RZ, RZ, R15 ;  /* 0x000000ffff077224 */ /* 0x000fe400078e000f */
[----:B------:R-:W-:Y:S04]  /*33d40*/  STL [R1+0xc7c], R15 ;  /* 0x000c7c0f01007387 */ /* 0x000fe80000100800 */
[----:B------:R-:W2:Y:S04]  /*33d50*/  LDL.LU R17, [R1+0xbf4] ;  /* 0x000bf40001117983 */ /* 0x000ea80000300800 */
[----:B-1----:R-:W3:Y:S04]  /*33d60*/  LDL.LU R8, [R1+0xbf8] ;  /* 0x000bf80001087983 */ /* 0x002ee80000300800 */
[----:B------:R-:W-:Y:S04]  /*33d70*/  STL [R1+0xc80], R12 ;  /* 0x000c800c01007387 */ /* 0x000fe80000100800 */
[----:B------:R1:W-:Y:S01]  /*33d80*/  LDGSTS.E [R2+0x1800], [R6.64], P0 ;  /* 0x0180000006027fae */ /* 0x0003e20008121848 */
[----:B-----5:R-:W-:-:S05]  /*33d90*/  IADD3.X R14, R14, R0, RZ, P1, !PT ;  /* 0x000000000e0e7210 */ /* 0x020fca0000ffe4ff */
[----:B------:R4:W-:Y:S01]  /*33da0*/  STL [R1+0xc74], R14 ;  /* 0x000c740e01007387 */ /* 0x0009e20000100800 */
[----:B-1----:R-:W-:-:S03]  /*33db0*/  MOV R7, R14 ;  /* 0x0000000e00077202 */ /* 0x002fc60000000f00 */
[----:B----4-:R-:W4:Y:S01]  /*33dc0*/  LDL.LU R14, [R1+0xbec] ;  /* 0x000bec00010e7983 */ /* 0x010f220000300800 */
[----:B------:R-:W-:Y:S01]  /*33dd0*/  IADD3 R3, P1, R3, R18, RZ ;  /* 0x0000001203037210 */ /* 0x000fe20007f3e0ff */
[----:B------:R-:W-:-:S04]  /*33de0*/  IMAD.MOV.U32 R6, RZ, RZ, R12 ;  /* 0x000000ffff067224 */ /* 0x000fc800078e000c */
[----:B------:R-:W-:Y:S04]  /*33df0*/  STL [R1+0xc78], R3 ;  /* 0x000c780301007387 */ /* 0x000fe80000100800 */
[----:B------:R1:W-:Y:S01]  /*33e00*/  LDGSTS.E [R2+0x1a00], [R6.64], P0 ;  /* 0x01a0000006027fae */ /* 0x0003e20008121848 */
[----:B------:R-:W-:-:S05]  /*33e10*/  IMAD.X R9, R9, 0x1, R0, P1 ;  /* 0x0000000109097824 */ /* 0x000fca00008e0600 */
[----:B------:R5:W-:Y:S04]  /*33e20*/  STL [R1+0xc6c], R9 ;  /* 0x000c6c0901007387 */ /* 0x000be80000100800 */
[----:B------:R-:W4:Y:S04]  /*33e30*/  LDL.LU R15, [R1+0xb84] ;  /* 0x000b8400010f7983 */ /* 0x000f280000300800 */
[----:B------:R-:W4:Y:S01]  /*33e40*/  LDL.LU R12, [R1+0xbf0] ;  /* 0x000bf000010c7983 */ /* 0x000f220000300800 */
[----:B------:R-:W-:Y:S01]  /*33e50*/  ISETP.GT.AND P1, PT, R4, 0x7, PT ;  /* 0x000000070400780c */ /* 0x000fe20003f24270 */
[----:B-1----:R-:W-:Y:S01]  /*33e60*/  IMAD.MOV.U32 R7, RZ, RZ, R9 ;  /* 0x000000ffff077224 */ /* 0x002fe200078e0009 */
[----:B------:R-:W-:Y:S01]  /*33e70*/  MOV R6, R3 ;  /* 0x0000000300067202 */ /* 0x000fe20000000f00 */
[----:B-----5:R-:W5:Y:S01]  /*33e80*/  LDL.LU R9, [R1+0xbe8] ;  /* 0x000be80001097983 */ /* 0x020f620000300800 */
[----:B------:R-:W-:-:S03]  /*33e90*/  IADD3 R10, P2, R10, R18, RZ ;  /* 0x000000120a0a7210 */ /* 0x000fc60007f5e0ff */
[----:B------:R1:W-:Y:S01]  /*33ea0*/  LDGSTS.E [R2+0x1c00], [R6.64], P0 ;  /* 0x01c0000006027fae */ /* 0x0003e20008121848 */
[----:B------:R-:W-:-:S03]  /*33eb0*/  IADD3.X R13, R13, R0, RZ, P2, !PT ;  /* 0x000000000d0d7210 */ /* 0x000fc600017fe4ff */
[----:B------:R-:W-:Y:S01]  /*33ec0*/  STL [R1+0xc70], R10 ;  /* 0x000c700a01007387 */ /* 0x000fe20000100800 */
[----:B------:R-:W-:Y:S02]  /*33ed0*/  SEL R3, RZ, 0x4, !P1 ;  /* 0x00000004ff037807 */ /* 0x000fe40004800000 */
[----:B------:R-:W-:Y:S01]  /*33ee0*/  IADD3 R5, P2, R5, R18, RZ ;  /* 0x0000001205057210 */ /* 0x000fe20007f5e0ff */
[----:B------:R1:W-:Y:S02]  /*33ef0*/  STL [R1+0xc04], R13 ;  /* 0x000c040d01007387 */ /* 0x0003e40000100800 */
[----:B-1----:R-:W-:Y:S01]  /*33f00*/  IMAD.MOV.U32 R6, RZ, RZ, R10 ;  /* 0x000000ffff067224 */ /* 0x002fe200078e000a */
[----:B------:R-:W-:Y:S02]  /*33f10*/  MOV R7, R13 ;  /* 0x0000000d00077202 */ /* 0x000fe40000000f00 */
[----:B------:R-:W-:-:S03]  /*33f20*/  SEL R3, R3, RZ, !P5 ;  /* 0x000000ff03037207 */ /* 0x000fc60006800000 */
[----:B------:R1:W-:Y:S01]  /*33f30*/  LDGSTS.E [R2+0x1e00], [R6.64], P0 ;  /* 0x01e0000006027fae */ /* 0x0003e20008121848 */
[----:B------:R-:W-:-:S03]  /*33f40*/  IMAD.X R16, R16, 0x1, R0, P2 ;  /* 0x0000000110107824 */ /* 0x000fc600010e0600 */
[----:B------:R-:W5:Y:S01]  /*33f50*/  LDL.LU R13, [R1+0xb7c] ;  /* 0x000b7c00010d7983 */ /* 0x000f620000300800 */
[----:B------:R-:W-:-:S03]  /*33f60*/  ISETP.NE.U32.AND P1, PT, R3, RZ, PT ;  /* 0x000000ff0300720c */ /* 0x000fc60003f25070 */
[----:B------:R-:W5:Y:S04]  /*33f70*/  LDL.LU R10, [R1+0xb80] ;  /* 0x000b8000010a7983 */ /* 0x000f680000300800 */
[----:B------:R-:W-:Y:S01]  /*33f80*/  STL [R1+0xc68], R5 ;  /* 0x000c680501007387 */ /* 0x000fe20000100800 */
[----:B-1----:R-:W-:-:S03]  /*33f90*/  IMAD.MOV.U32 R7, RZ, RZ, R16 ;  /* 0x000000ffff077224 */ /* 0x002fc600078e0010 */
[----:B------:R1:W-:Y:S01]  /*33fa0*/  STL [R1+0xbfc], R16 ;  /* 0x000bfc1001007387 */ /* 0x0003e20000100800 */
[----:B------:R-:W-:Y:S02]  /*33fb0*/  IADD3 R11, P0, R11, R18, RZ ;  /* 0x000000120b0b7210 */ /* 0x000fe40007f1e0ff */
[----:B------:R-:W-:-:S05]  /*33fc0*/  MOV R6, R5 ;  /* 0x0000000500067202 */ /* 0x000fca0000000f00 */
[----:B------:R1:W-:Y:S04]  /*33fd0*/  LDGSTS.E [R2+0x3800], [R6.64], P1 ;  /* 0x0380000006027fae */ /* 0x0003e80008921848 */
[----:B-1----:R-:W5:Y:S04]  /*33fe0*/  LDL.LU R16, [R1+0xb70] ;  /* 0x000b700001107983 */ /* 0x002f680000300800 */
[----:B------:R-:W5:Y:S04]  /*33ff0*/  LDL.LU R5, [R1+0xb74] ;  /* 0x000b740001057983 */ /* 0x000f680000300800 */
[----:B------:R1:W-:Y:S01]  /*34000*/  STL [R1+0xc00], R11 ;  /* 0x000c000b01007387 */ /* 0x0003e20000100800 */
[----:B------:R-:W-:Y:S01]  /*34010*/  IMAD.MOV.U32 R6, RZ, RZ, R11 ;  /* 0x000000ffff067224 */ /* 0x000fe200078e000b */
[----:B--2---:R-:W-:-:S02]  /*34020*/  IADD3.X R17, R17, R0, RZ, P0, !PT ;  /* 0x0000000011117210 */ /* 0x004fc400007fe4ff */
[----:B---3--:R-:W-:-:S03]  /*34030*/  IADD3 R8, P0, R8, R18, RZ ;  /* 0x0000001208087210 */ /* 0x008fc60007f1e0ff */
[----:B------:R2:W-:Y:S01]  /*34040*/  STL [R1+0xbf4], R17 ;  /* 0x000bf41101007387 */ /* 0x0005e20000100800 */
[----:B------:R-:W-:-:S03]  /*34050*/  MOV R7, R17 ;  /* 0x0000001100077202 */ /* 0x000fc60000000f00 */
[----:B-1----:R-:W3:Y:S04]  /*34060*/  LDL.LU R11, [R1+0xb68] ;  /* 0x000b6800010b7983 */ /* 0x002ee80000300800 */
[----:B------:R-:W-:Y:S04]  /*34070*/  STL [R1+0xbf8], R8 ;  /* 0x000bf80801007387 */ /* 0x000fe80000100800 */
[----:B------:R1:W-:Y:S01]  /*34080*/  LDGSTS.E [R2+0x3a00], [R6.64], P1 ;  /* 0x03a0000006027fae */ /* 0x0003e20008921848 */
[----:B----4-:R-:W-:-:S04]  /*34090*/  IMAD.X R14, R14, 0x1, R0, P0 ;  /* 0x000000010e0e7824 */ /* 0x010fc800000e0600 */
[----:B-1----:R-:W-:Y:S01]  /*340a0*/  IMAD.MOV.U32 R7, RZ, RZ, R14 ;  /* 0x000000ffff077224 */ /* 0x002fe200078e000e */
[----:B------:R1:W-:Y:S04]  /*340b0*/  STL [R1+0xbec], R14 ;  /* 0x000bec0e01007387 */ /* 0x0003e80000100800 */
[----:B--2---:R-:W2:Y:S04]  /*340c0*/  LDL.LU R17, [R1+0x3e4] ;  /* 0x0003e40001117983 */ /* 0x004ea80000300800 */
[----:B-1----:R-:W4:Y:S01]  /*340d0*/  LDL.LU R14, [R1+0xb6c] ;  /* 0x000b6c00010e7983 */ /* 0x002f220000300800 */
[----:B------:R-:W-:-:S02]  /*340e0*/  ISETP.GT.AND P0, PT, R4, 0xb, PT ;  /* 0x0000000b0400780c */ /* 0x000fc40003f04270 */
[----:B------:R-:W-:Y:S02]  /*340f0*/  MOV R6, R8 ;  /* 0x0000000800067202 */ /* 0x000fe40000000f00 */
[----:B------:R-:W-:Y:S01]  /*34100*/  SEL R3, RZ, 0x4, !P0 ;  /* 0x00000004ff037807 */ /* 0x000fe20004000000 */
[----:B------:R-:W2:Y:S01]  /*34110*/  LDL.LU R8, [R1+0x44c] ;  /* 0x00044c0001087983 */ /* 0x000ea20000300800 */
[----:B------:R-:W-:-:S03]  /*34120*/  IADD3 R12, P2, R12, R18, RZ ;  /* 0x000000120c0c7210 */ /* 0x000fc60007f5e0ff */
[----:B------:R1:W-:Y:S01]  /*34130*/  LDGSTS.E [R2+0x3c00], [R6.64], P1 ;  /* 0x03c0000006027fae */ /* 0x0003e20008921848 */
[----:B------:R-:W-:Y:S02]  /*34140*/  SEL R3, R3, RZ, !P5 ;  /* 0x000000ff03037207 */ /* 0x000fe40006800000 */
[----:B------:R-:W-:Y:S01]  /*34150*/  IADD3.X R15, R15, R0, RZ, P2, !PT ;  /* 0x000000000f0f7210 */ /* 0x000fe200017fe4ff */
[----:B------:R-:W-:Y:S01]  /*34160*/  STL [R1+0xbf0], R12 ;  /* 0x000bf00c01007387 */ /* 0x000fe20000100800 */
[----:B-----5:R-:W-:Y:S02]  /*34170*/  IADD3 R9, P2, R9, R18, RZ ;  /* 0x0000001209097210 */ /* 0x020fe40007f5e0ff */
[----:B------:R-:W-:Y:S01]  /*34180*/  ISETP.NE.U32.AND P0, PT, R3, RZ, PT ;  /* 0x000000ff0300720c */ /* 0x000fe20003f05070 */
[----:B------:R5:W-:Y:S01]  /*34190*/  STL [R1+0xb84], R15 ;  /* 0x000b840f01007387 */ /* 0x000be20000100800 */
[----:B-1----:R-:W-:Y:S01]  /*341a0*/  IMAD.MOV.U32 R6, RZ, RZ, R12 ;  /* 0x000000ffff067224 */ /* 0x002fe200078e000c */
[----:B------:R-:W-:-:S02]  /*341b0*/  MOV R7, R15 ;  /* 0x0000000f00077202 */ /* 0x000fc40000000f00 */
[----:B-----5:R-:W5:Y:S04]  /*341c0*/  LDL.LU R15, [R1+0x448] ;  /* 0x00044800010f7983 */ /* 0x020f680000300800 */
[----:B------:R1:W-:Y:S04]  /*341d0*/  LDGSTS.E [R2+0x3e00], [R6.64], P1 ;  /* 0x03e0000006027fae */ /* 0x0003e80008921848 */
[----:B------:R-:W5:Y:S01]  /*341e0*/  LDL.LU R12, [R1+0x454] ;  /* 0x00045400010c7983 */ /* 0x000f620000300800 */
[----:B------:R-:W-:-:S03]  /*341f0*/  IMAD.X R13, R13, 0x1, R0, P2 ;  /* 0x000000010d0d7824 */ /* 0x000fc600010e0600 */
[----:B------:R-:W-:Y:S01]  /*34200*/  STL [R1+0xbe8], R9 ;  /* 0x000be80901007387 */ /* 0x000fe20000100800 */
[----:B------:R-:W-:-:S03]  /*34210*/  IADD3 R10, P1, R10, R18, RZ ;  /* 0x000000120a0a7210 */ /* 0x000fc60007f3e0ff */
[----:B------:R1:W-:Y:S02]  /*34220*/  STL [R1+0xb7c], R13 ;  /* 0x000b7c0d01007387 */ /* 0x0003e40000100800 */
[----:B-1----:R-:W-:Y:S01]  /*34230*/  MOV R6, R9 ;  /* 0x0000000900067202 */ /* 0x002fe20000000f00 */
[----:B------:R-:W-:-:S05]  /*34240*/  IMAD.MOV.U32 R7, RZ, RZ, R13 ;  /* 0x000000ffff077224 */ /* 0x000fca00078e000d */
[----:B------:R1:W-:Y:S04]  /*34250*/  LDGSTS.E [R2+0x5800], [R6.64], P0 ;  /* 0x0580000006027fae */ /* 0x0003e80008121848 */
[----:B------:R-:W5:Y:S04]  /*34260*/  LDL.LU R13, [R1+0x450] ;  /* 0x00045000010d7983 */ /* 0x000f680000300800 */
[----:B------:R-:W5:Y:S01]  /*34270*/  LDL.LU R9, [R1+0x45c] ;  /* 0x00045c0001097983 */ /* 0x000f620000300800 */
[----:B------:R-:W-:-:S03]  /*34280*/  IADD3.X R16, R16, R0, RZ, P1, !PT ;  /* 0x0000000010107210 */ /* 0x000fc60000ffe4ff */
[----:B------:R1:W-:Y:S02]  /*34290*/  STL [R1+0xb80], R10 ;  /* 0x000b800a01007387 */ /* 0x0003e40000100800 */
[----:B-1----:R-:W-:Y:S02]  /*342a0*/  IMAD.MOV.U32 R6, RZ, RZ, R10 ;  /* 0x000000ffff067224 */ /* 0x002fe400078e000a */
[----:B------:R1:W-:Y:S01]  /*342b0*/  STL [R1+0xb70], R16 ;  /* 0x000b701001007387 */ /* 0x0003e20000100800 */
[----:B------:R-:W-:-:S03]  /*342c0*/  IADD3 R5, P1, R5, R18, RZ ;  /* 0x0000001205057210 */ /* 0x000fc60007f3e0ff */
[----:B------:R-:W5:Y:S01]  /*342d0*/  LDL.LU R10, [R1+0x458] ;  /* 0x00045800010a7983 */ /* 0x000f620000300800 */
[----:B------:R-:W-:-:S03]  /*342e0*/  MOV R7, R16 ;  /* 0x0000001000077202 */ /* 0x000fc60000000f00 */
[----:B------:R-:W-:Y:S04]  /*342f0*/  STL [R1+0xb74], R5 ;  /* 0x000b740501007387 */ /* 0x000fe80000100800 */
[----:B------:R1:W-:Y:S02]  /*34300*/  LDGSTS.E [R2+0x5a00], [R6.64], P0 ;  /* 0x05a0000006027fae */ /* 0x0003e40008121848 */
[----:B-1----:R-:W-:Y:S01]  /*34310*/  MOV R6, R5 ;  /* 0x0000000500067202 */ /* 0x002fe20000000f00 */
[----:B---3--:R-:W-:-:S04]  /*34320*/  IMAD.X R11, R11, 0x1, R0, P1 ;  /* 0x000000010b0b7824 */ /* 0x008fc800008e0600 */
[----:B------:R-:W-:Y:S01]  /*34330*/  IMAD.MOV.U32 R7, RZ, RZ, R11 ;  /* 0x000000ffff077224 */ /* 0x000fe200078e000b */
[----:B------:R1:W-:Y:S04]  /*34340*/  STL [R1+0xb68], R11 ;  /* 0x000b680b01007387 */ /* 0x0003e80000100800 */
[----:B------:R-:W3:Y:S04]  /*34350*/  LDL.LU R16, [R1+0x460] ;  /* 0x0004600001107983 */ /* 0x000ee80000300800 */
[----:B------:R2:W-:Y:S04]  /*34360*/  LDGSTS.E [R2+0x5c00], [R6.64], P0 ;  /* 0x05c0000006027fae */ /* 0x0005e80008121848 */
[----:B-1----:R-:W3:Y:S04]  /*34370*/  LDL.LU R11, [R1+0x464] ;  /* 0x00046400010b7983 */ /* 0x002ee80000300800 */
[----:B------:R-:W3:Y:S01]  /*34380*/  LDL.LU R5, [R1+0x4cc] ;  /* 0x0004cc0001057983 */ /* 0x000ee20000300800 */
[----:B----4-:R-:W-:-:S04]  /*34390*/  IADD3 R14, P2, R14, R18, RZ ;  /* 0x000000120e0e7210 */ /* 0x010fc80007f5e0ff */
[----:B--2---:R-:W-:Y:S01]  /*343a0*/  IADD3.X R17, R17, R0, RZ, P2, !PT ;  /* 0x0000000011117210 */ /* 0x004fe200017fe4ff */
[----:B------:R-:W-:Y:S03]  /*343b0*/  STL [R1+0xb6c], R14 ;  /* 0x000b6c0e01007387 */ /* 0x000fe60000100800 */
[----:B------:R-:W-:Y:S01]  /*343c0*/  MOV R7, R17 ;  /* 0x0000001100077202 */ /* 0x000fe20000000f00 */
[----:B------:R1:W-:Y:S04]  /*343d0*/  STL [R1+0x3e4], R17 ;  /* 0x0003e41101007387 */ /* 0x0003e80000100800 */
[----:B-1----:R-:W2:Y:S01]  /*343e0*/  LDL.LU R17, [R1+0x4c8] ;  /* 0x0004c80001117983 */ /* 0x002ea20000300800 */
[----:B------:R-:W-:-:S04]  /*343f0*/  ISETP.GT.AND P1, PT, R4, 0xf, PT ;  /* 0x0000000f0400780c */ /* 0x000fc80003f24270 */
[----:B------:R-:W-:Y:S02]  /*34400*/  SEL R3, RZ, 0x4, !P1 ;  /* 0x00000004ff037807 */ /* 0x000fe40004800000 */
[-C--:B------:R-:W-:Y:S02]  /*34410*/  IADD3 R8, P2, R8, R18.reuse, RZ ;  /* 0x0000001208087210 */ /* 0x080fe40007f5e0ff */
[----:B------:R-:W-:Y:S01]  /*34420*/  SEL R3, R3, RZ, !P5 ;  /* 0x000000ff03037207 */ /* 0x000fe20006800000 */
[----:B------:R-:W-:Y:S02]  /*34430*/  IMAD.MOV.U32 R6, RZ, RZ, R14 ;  /* 0x000000ffff067224 */ /* 0x000fe400078e000e */
[----:B------:R-:W4:Y:S01]  /*34440*/  LDL.LU R14, [R1+0x4d4] ;  /* 0x0004d400010e7983 */ /* 0x000f220000300800 */
[----:B------:R-:W-:Y:S01]  /*34450*/  ISETP.NE.U32.AND P1, PT, R3, RZ, PT ;  /* 0x000000ff0300720c */ /* 0x000fe20003f25070 */
[----:B-----5:R-:W-:Y:S02]  /*34460*/  IMAD.X R15, R15, 0x1, R0, P2 ;  /* 0x000000010f0f7824 */ /* 0x020fe400010e0600 */
[----:B------:R1:W-:Y:S04]  /*34470*/  LDGSTS.E [R2+0x5e00], [R6.64], P0 ;  /* 0x05e0000006027fae */ /* 0x0003e80008121848 */
[----:B------:R-:W-:Y:S01]  /*34480*/  STL [R1+0x44c], R8 ;  /* 0x00044c0801007387 */ /* 0x000fe20000100800 */
[----:B------:R-:W-:-:S03]  /*34490*/  IADD3 R12, P0, R12, R18, RZ ;  /* 0x000000120c0c7210 */ /* 0x000fc60007f1e0ff */
[----:B------:R5:W-:Y:S01]  /*344a0*/  STL [R1+0x448], R15 ;  /* 0x0004480f01007387 */ /* 0x000be20000100800 */
[----:B-1----:R-:W-:Y:S01]  /*344b0*/  IMAD.MOV.U32 R7, RZ, RZ, R15 ;  /* 0x000000ffff077224 */ /* 0x002fe200078e000f */
[----:B------:R-:W-:Y:S02]  /*344c0*/  MOV R6, R8 ;  /* 0x0000000800067202 */ /* 0x000fe40000000f00 */
[----:B-----5:R-:W4:Y:S04]  /*344d0*/  LDL.LU R15, [R1+0x4d0] ;  /* 0x0004d000010f7983 */ /* 0x020f280000300800 */
[----:B------:R-:W4:Y:S01]  /*344e0*/  LDL.LU R8, [R1+0x4dc] ;  /* 0x0004dc0001087983 */ /* 0x000f220000300800 */
[----:B------:R-:W-:-:S03]  /*344f0*/  IADD3.X R13, R13, R0, RZ, P0, !PT ;  /* 0x000000000d0d7210 */ /* 0x000fc600007fe4ff */
[----:B------:R1:W-:Y:S01]  /*34500*/  STL [R1+0x454], R12 ;  /* 0x0004540c01007387 */ /* 0x0003e20000100800 */
[----:B------:R-:W-:-:S03]  /*34510*/  IADD3 R9, P0, R9, R18, RZ ;  /* 0x0000001209097210 */ /* 0x000fc60007f1e0ff */
[----:B------:R1:W-:Y:S04]  /*34520*/  LDGSTS.E [R2+0x7800], [R6.64], P1 ;  /* 0x0780000006027fae */ /* 0x0003e80008921848 */
[----:B------:R1:W-:Y:S02]  /*34530*/  STL [R1+0x450], R13 ;  /* 0x0004500d01007387 */ /* 0x0003e40000100800 */
[----:B-1----:R-:W-:Y:S01]  /*34540*/  IMAD.MOV.U32 R6, RZ, RZ, R12 ;  /* 0x000000ffff067224 */ /* 0x002fe200078e000c */
[----:B------:R-:W-:Y:S01]  /*34550*/  MOV R7, R13 ;  /* 0x0000000d00077202 */ /* 0x000fe20000000f00 */
[----:B------:R-:W4:Y:S01]  /*34560*/  LDL.LU R12, [R1+0x4d8] ;  /* 0x0004d800010c7983 */ /* 0x000f220000300800 */
[----:B------:R-:W-:-:S03]  /*34570*/  IMAD.X R10, R10, 0x1, R0, P0 ;  /* 0x000000010a0a7824 */ /* 0x000fc600000e0600 */
[----:B------:R-:W-:Y:S04]  /*34580*/  STL [R1+0x45c], R9 ;  /* 0x00045c0901007387 */ /* 0x000fe80000100800 */
[----:B------:R1:W-:Y:S04]  /*34590*/  LDGSTS.E [R2+0x7a00], [R6.64], P1 ;  /* 0x07a0000006027fae */ /* 0x0003e80008921848 */
[----:B------:R1:W-:Y:S04]  /*345a0*/  STL [R1+0x458], R10 ;  /* 0x0004580a01007387 */ /* 0x0003e80000100800 */
[----:B------:R-:W4:Y:S01]  /*345b0*/  LDL.LU R13, [R1+0x4e0] ;  /* 0x0004e000010d7983 */ /* 0x000f220000300800 */
[----:B-1----:R-:W-:-:S03]  /*345c0*/  IMAD.MOV.U32 R7, RZ, RZ, R10 ;  /* 0x000000ffff077224 */ /* 0x002fc600078e000a */
[----:B------:R-:W4:Y:S01]  /*345d0*/  LDL.LU R10, [R1+0x4e4] ;  /* 0x0004e400010a7983 */ /* 0x000f220000300800 */
[----:B------:R-:W-:-:S03]  /*345e0*/  MOV R6, R9 ;  /* 0x0000000900067202 */ /* 0x000fc60000000f00 */
[----:B------:R-:W4:Y:S04]  /*345f0*/  LDL.LU R9, [R1+0x54c] ;  /* 0x00054c0001097983 */ /* 0x000f280000300800 */
[----:B------:R1:W-:Y:S01]  /*34600*/  LDGSTS.E [R2+0x7c00], [R6.64], P1 ;  /* 0x07c0000006027fae */ /* 0x0003e20008921848 */
[----:B---3--:R-:W-:-:S04]  /*34610*/  IADD3 R11, P2, R11, R18, RZ ;  /* 0x000000120b0b7210 */ /* 0x008fc80007f5e0ff */
[----:B------:R-:W-:Y:S02]  /*34620*/  IADD3.X R16, R16, R0, RZ, P2, !PT ;  /* 0x0000000010107210 */ /* 0x000fe400017fe4ff */
[----:B------:R-:W-:Y:S01]  /*34630*/  IADD3 R5, P2, R5, R18, RZ ;  /* 0x0000001205057210 */ /* 0x000fe20007f5e0ff */
[----:B------:R-:W-:Y:S01]  /*34640*/  STL [R1+0x464], R11 ;  /* 0x0004640b01007387 */ /* 0x000fe20000100800 */
[----:B-1----:R-:W-:Y:S01]  /*34650*/  IMAD.MOV.U32 R6, RZ, RZ, R11 ;  /* 0x000000ffff067224 */ /* 0x002fe200078e000b */
[----:B------:R-:W-:Y:S02]  /*34660*/  MOV R7, R16 ;  /* 0x0000001000077202 */ /* 0x000fe40000000f00 */
[----:B------:R1:W-:Y:S04]  /*34670*/  STL [R1+0x460], R16 ;  /* 0x0004601001007387 */ /* 0x0003e80000100800 */
[----:B------:R3:W-:Y:S04]  /*34680*/  LDGSTS.E [R2+0x7e00], [R6.64], P1 ;  /* 0x07e0000006027fae */ /* 0x0007e80008921848 */
[----:B-1----:R-:W5:Y:S04]  /*34690*/  LDL.LU R16, [R1+0x548] ;  /* 0x0005480001107983 */ /* 0x002f680000300800 */
[----:B------:R-:W5:Y:S04]  /*346a0*/  LDL.LU R11, [R1+0x554] ;  /* 0x00055400010b7983 */ /* 0x000f680000300800 */
[----:B------:R-:W-:Y:S01]  /*346b0*/  STL [R1+0x4cc], R5 ;  /* 0x0004cc0501007387 */ /* 0x000fe20000100800 */
[----:B--2---:R-:W-:-:S04]  /*346c0*/  IMAD.X R17, R17, 0x1, R0, P2 ;  /* 0x0000000111117824 */ /* 0x004fc800010e0600 */
[----:B---3--:R-:W-:Y:S01]  /*346d0*/  IMAD.MOV.U32 R7, RZ, RZ, R17 ;  /* 0x000000ffff077224 */ /* 0x008fe200078e0011 */
[----:B------:R1:W-:Y:S04]  /*346e0*/  STL [R1+0x4c8], R17 ;  /* 0x0004c81101007387 */ /* 0x0003e80000100800 */
[----:B-1----:R-:W2:Y:S01]  /*346f0*/  LDL.LU R17, [R1+0x550] ;  /* 0x0005500001117983 */ /* 0x002ea20000300800 */
[----:B------:R-:W-:-:S04]  /*34700*/  ISETP.GT.AND P0, PT, R4, 0x13, PT ;  /* 0x000000130400780c */ /* 0x000fc80003f04270 */
[----:B------:R-:W-:-:S04]  /*34710*/  SEL R3, RZ, 0x4, !P0 ;  /* 0x00000004ff037807 */ /* 0x000fc80004000000 */
[----:B------:R-:W-:-:S04]  /*34720*/  SEL R3, R3, RZ, !P5 ;  /* 0x000000ff03037207 */ /* 0x000fc80006800000 */
[----:B------:R-:W-:Y:S02]  /*34730*/  ISETP.NE.U32.AND P0, PT, R3, RZ, PT ;  /* 0x000000ff0300720c */ /* 0x000fe40003f05070 */
[----:B----4-:R-:W-:Y:S02]  /*34740*/  IADD3 R14, P1, R14, R18, RZ ;  /* 0x000000120e0e7210 */ /* 0x010fe40007f3e0ff */
[----:B------:R-:W-:Y:S02]  /*34750*/  MOV R6, R5 ;  /* 0x0000000500067202 */ /* 0x000fe40000000f00 */
[----:B------:R-:W-:Y:S01]  /*34760*/  IADD3.X R15, R15, R0, RZ, P1, !PT ;  /* 0x000000000f0f7210 */ /* 0x000fe20000ffe4ff */
[----:B------:R-:W3:Y:S01]  /*34770*/  LDL.LU R5, [R1+0x55c] ;  /* 0x00055c0001057983 */ /* 0x000ee20000300800 */
[----:B------:R-:W-:-:S03]  /*34780*/  IADD3 R8, P1, R8, R18, RZ ;  /* 0x0000001208087210 */ /* 0x000fc60007f3e0ff */
[----:B------:R1:W-:Y:S04]  /*34790*/  STL [R1+0x4d4], R14 ;  /* 0x0004d40e01007387 */ /* 0x0003e80000100800 */
[----:B------:R4:W-:Y:S04]  /*347a0*/  LDGSTS.E [R2+0x9800], [R6.64], P0 ;  /* 0x0980000006027fae */ /* 0x0009e80008121848 */
[----:B------:R1:W-:Y:S01]  /*347b0*/  STL [R1+0x4d0], R15 ;  /* 0x0004d00f01007387 */ /* 0x0003e20000100800 */
[----:B----4-:R-:W-:-:S03]  /*347c0*/  IMAD.MOV.U32 R6, RZ, RZ, R14 ;  /* 0x000000ffff067224 */ /* 0x010fc600078e000e */
[----:B-1----:R-:W3:Y:S01]  /*347d0*/  LDL.LU R14, [R1+0x558] ;  /* 0x00055800010e7983 */ /* 0x002ee20000300800 */
[----:B------:R-:W-:Y:S01]  /*347e0*/  MOV R7, R15 ;  /* 0x0000000f00077202 */ /* 0x000fe20000000f00 */
[----:B------:R-:W-:Y:S02]  /*347f0*/  IMAD.X R12, R12, 0x1, R0, P1 ;  /* 0x000000010c0c7824 */ /* 0x000fe400008e0600 */
[----:B------:R-:W-:Y:S04]  /*34800*/  STL [R1+0x4dc], R8 ;  /* 0x0004dc0801007387 */ /* 0x000fe80000100800 */
[----:B------:R1:W-:Y:S04]  /*34810*/  LDGSTS.E [R2+0x9a00], [R6.64], P0 ;  /* 0x09a0000006027fae */ /* 0x0003e80008121848 */
[----:B------:R1:W-:Y:S04]  /*34820*/  STL [R1+0x4d8], R12 ;  /* 0x0004d80c01007387 */ /* 0x0003e80000100800 */
[----:B------:R-:W3:Y:S01]  /*34830*/  LDL.LU R15, [R1+0x560] ;  /* 0x00056000010f7983 */ /* 0x000ee20000300800 */
[----:B-1----:R-:W-:-:S03]  /*34840*/  IMAD.MOV.U32 R7, RZ, RZ, R12 ;  /* 0x000000ffff077224 */ /* 0x002fc600078e000c */
[----:B------:R-:W3:Y:S01]  /*34850*/  LDL.LU R12, [R1+0x564] ;  /* 0x00056400010c7983 */ /* 0x000ee20000300800 */
[----:B------:R-:W-:Y:S02]  /*34860*/  IADD3 R10, P2, R10, R18, RZ ;  /* 0x000000120a0a7210 */ /* 0x000fe40007f5e0ff */
[----:B------:R-:W-:Y:S02]  /*34870*/  ISETP.GT.AND P1, PT, R4, 0x17, PT ;  /* 0x000000170400780c */ /* 0x000fe40003f24270 */
[----:B------:R-:W-:Y:S02]  /*34880*/  MOV R6, R8 ;  /* 0x0000000800067202 */ /* 0x000fe40000000f00 */
[----:B------:R-:W-:Y:S01]  /*34890*/  IADD3.X R13, R13, R0, RZ, P2, !PT ;  /* 0x000000000d0d7210 */ /* 0x000fe200017fe4ff */
[----:B------:R-:W3:Y:S01]  /*348a0*/  LDL.LU R8, [R1+0x5cc] ;  /* 0x0005cc0001087983 */ /* 0x000ee20000300800 */
[----:B------:R-:W-:-:S03]  /*348b0*/  SEL R3, RZ, 0x4, !P1 ;  /* 0x00000004ff037807 */ /* 0x000fc60004800000 */
[----:B------:R1:W-:Y:S01]  /*348c0*/  LDGSTS.E [R2+0x9c00], [R6.64], P0 ;  /* 0x09c0000006027fae */ /* 0x0003e20008121848 */
[----:B------:R-:W-:-:S03]  /*348d0*/  SEL R3, R3, RZ, !P5 ;  /* 0x000000ff03037207 */ /* 0x000fc60006800000 */
[----:B------:R-:W-:Y:S04]  /*348e0*/  STL [R1+0x4e4], R10 ;  /* 0x0004e40a01007387 */ /* 0x000fe80000100800 */
[----:B------:R1:W-:Y:S02]  /*348f0*/  STL [R1+0x4e0], R13 ;  /* 0x0004e00d01007387 */ /* 0x0003e40000100800 */
[----:B-1----:R-:W-:Y:S01]  /*34900*/  MOV R7, R13 ;  /* 0x0000000d00077202 */ /* 0x002fe20000000f00 */
[----:B------:R-:W-:Y:S01]  /*34910*/  IMAD.MOV.U32 R6, RZ, RZ, R10 ;  /* 0x000000ffff067224 */ /* 0x000fe200078e000a */
[----:B------:R-:W-:Y:S01]  /*34920*/  IADD3 R9, P2, R9, R18, RZ ;  /* 0x0000001209097210 */ /* 0x000fe20007f5e0ff */
[----:B------:R-:W3:Y:S01]  /*34930*/  LDL.LU R13, [R1+0x5c8] ;  /* 0x0005c800010d7983 */ /* 0x000ee20000300800 */
[----:B------:R-:W-:-:S03]  /*34940*/  ISETP.NE.U32.AND P1, PT, R3, RZ, PT ;  /* 0x000000ff0300720c */ /* 0x000fc60003f25070 */
[----:B------:R1:W-:Y:S04]  /*34950*/  LDGSTS.E [R2+0x9e00], [R6.64], P0 ;  /* 0x09e0000006027fae */ /* 0x0003e80008121848 */
[----:B------:R-:W3:Y:S04]  /*34960*/  LDL.LU R10, [R1+0x5d4] ;  /* 0x0005d400010a7983 */ /* 0x000ee80000300800 */
[----:B------:R-:W-:Y:S01]  /*34970*/  STL [R1+0x54c], R9 ;  /* 0x00054c0901007387 */ /* 0x000fe20000100800 */
[----:B-1----:R-:W-:Y:S01]  /*34980*/  MOV R6, R9 ;  /* 0x0000000900067202 */ /* 0x002fe20000000f00 */
[----:B-----5:R-:W-:Y:S01]  /*34990*/  IMAD.X R16, R16, 0x1, R0, P2 ;  /* 0x0000000110107824 */ /* 0x020fe200010e0600 */
[----:B------:R-:W-:-:S04]  /*349a0*/  IADD3 R11, P0, R11, R18, RZ ;  /* 0x000000120b0b7210 */ /* 0x000fc80007f1e0ff */
[----:B------:R1:W-:Y:S01]  /*349b0*/  STL [R1+0x548], R16 ;  /* 0x0005481001007387 */ /* 0x0003e20000100800 */
[----:B------:R-:W-:-:S05]  /*349c0*/  IMAD.MOV.U32 R7, RZ, RZ, R16 ;  /* 0x000000ffff077224 */ /* 0x000fca00078e0010 */
[----:B------:R5:W-:Y:S04]  /*349d0*/  LDGSTS.E [R2+0xb800], [R6.64], P1 ;  /* 0x0b80000006027fae */ /* 0x000be80008921848 */
[----:B-1----:R-:W4:Y:S04]  /*349e0*/  LDL.LU R16, [R1+0x5d0] ;  /* 0x0005d00001107983 */ /* 0x002f280000300800 */
[----:B------:R-:W4:Y:S04]  /*349f0*/  LDL.LU R9, [R1+0x5dc] ;  /* 0x0005dc0001097983 */ /* 0x000f280000300800 */
[----:B------:R1:W-:Y:S01]  /*34a00*/  STL [R1+0x554], R11 ;  /* 0x0005540b01007387 */ /* 0x0003e20000100800 */
[----:B-----5:R-:W-:Y:S01]  /*34a10*/  IMAD.MOV.U32 R6, RZ, RZ, R11 ;  /* 0x000000ffff067224 */ /* 0x020fe200078e000b */
[----:B--2---:R-:W-:-:S05]  /*34a20*/  IADD3.X R17, R17, R0, RZ, P0, !PT ;  /* 0x0000000011117210 */ /* 0x004fca00007fe4ff */
[----:B------:R2:W-:Y:S04]  /*34a30*/  STL [R1+0x550], R17 ;  /* 0x0005501101007387 */ /* 0x0005e80000100800 */
[----:B-1----:R-:W5:Y:S01]  /*34a40*/  LDL.LU R11, [R1+0x5d8] ;  /* 0x0005d800010b7983 */ /* 0x002f620000300800 */
[----:B------:R-:W-:-:S05]  /*34a50*/  MOV R7, R17 ;  /* 0x0000001100077202 */ /* 0x000fca0000000f00 */
[----:B------:R1:W-:Y:S01]  /*34a60*/  LDGSTS.E [R2+0xba00], [R6.64], P1 ;  /* 0x0ba0000006027fae */ /* 0x0003e20008921848 */
[----:B---3--:R-:W-:-:S05]  /*34a70*/  IADD3 R5, P0, R5, R18, RZ ;  /* 0x0000001205057210 */ /* 0x008fca0007f1e0ff */
[----:B------:R-:W-:Y:S01]  /*34a80*/  STL [R1+0x55c], R5 ;  /* 0x00055c0501007387 */ /* 0x000fe20000100800 */
[----:B-1----:R-:W-:Y:S01]  /*34a90*/  MOV R6, R5 ;  /* 0x0000000500067202 */ /* 0x002fe20000000f00 */
[----:B------:R-:W-:-:S04]  /*34aa0*/  IMAD.X R14, R14, 0x1, R0, P0 ;  /* 0x000000010e0e7824 */ /* 0x000fc800000e0600 */
[----:B------:R-:W-:Y:S01]  /*34ab0*/  IMAD.MOV.U32 R7, RZ, RZ, R14 ;  /* 0x000000ffff077224 */ /* 0x000fe200078e000e */
[----:B------:R1:W-:Y:S04]  /*34ac0*/  STL [R1+0x558], R14 ;  /* 0x0005580e01007387 */ /* 0x0003e80000100800 */
[----:B--2---:R-:W2:Y:S01]  /*34ad0*/  LDL.LU R17, [R1+0x5e0] ;  /* 0x0005e00001117983 */ /* 0x004ea20000300800 */
[----:B------:R-:W-:-:S03]  /*34ae0*/  ISETP.GT.AND P0, PT, R4, 0x1b, PT ;  /* 0x0000001b0400780c */ /* 0x000fc60003f04270 */
[----:B------:R3:W-:Y:S04]  /*34af0*/  LDGSTS.E [R2+0xbc00], [R6.64], P1 ;  /* 0x0bc0000006027fae */ /* 0x0007e80008921848 */
[----:B-1----:R-:W2:Y:S01]  /*34b00*/  LDL.LU R14, [R1+0x5e4] ;  /* 0x0005e400010e7983 */ /* 0x002ea20000300800 */
[----:B------:R-:W-:-:S03]  /*34b10*/  IADD3 R12, P2, R12, R18, RZ ;  /* 0x000000120c0c7210 */ /* 0x000fc60007f5e0ff */
[----:B------:R-:W2:Y:S01]  /*34b20*/  LDL.LU R5, [R1+0x64c] ;  /* 0x00064c0001057983 */ /* 0x000ea20000300800 */
[----:B------:R-:W-:-:S03]  /*34b30*/  IADD3.X R15, R15, R0, RZ, P2, !PT ;  /* 0x000000000f0f7210 */ /* 0x000fc600017fe4ff */
[----:B------:R-:W-:Y:S01]  /*34b40*/  STL [R1+0x564], R12 ;  /* 0x0005640c01007387 */ /* 0x000fe20000100800 */
[----:B------:R-:W-:Y:S02]  /*34b50*/  SEL R3, RZ, 0x4, !P0 ;  /* 0x00000004ff037807 */ /* 0x000fe40004000000 */
[----:B------:R-:W-:Y:S01]  /*34b60*/  IADD3 R8, P2, R8, R18, RZ ;  /* 0x0000001208087210 */ /* 0x000fe20007f5e0ff */
[----:B------:R1:W-:Y:S01]  /*34b70*/  STL [R1+0x560], R15 ;  /* 0x0005600f01007387 */ /* 0x0003e20000100800 */
[----:B---3--:R-:W-:Y:S01]  /*34b80*/  IMAD.MOV.U32 R6, RZ, RZ, R12 ;  /* 0x000000ffff067224 */ /* 0x008fe200078e000c */
[----:B------:R-:W-:Y:S02]  /*34b90*/  MOV R7, R15 ;  /* 0x0000000f00077202 */ /* 0x000fe40000000f00 */
[----:B------:R-:W-:-:S03]  /*34ba0*/  SEL R3, R3, RZ, !P5 ;  /* 0x000000ff03037207 */ /* 0x000fc60006800000 */
[----:B------:R3:W-:Y:S04]  /*34bb0*/  LDGSTS.E [R2+0xbe00], [R6.64], P1 ;  /* 0x0be0000006027fae */ /* 0x0007e80008921848 */
[----:B-1----:R-:W2:Y:S01]  /*34bc0*/  LDL.LU R15, [R1+0x648] ;  /* 0x00064800010f7983 */ /* 0x002ea20000300800 */
[----:B------:R-:W-:-:S03]  /*34bd0*/  ISETP.NE.U32.AND P0, PT, R3, RZ, PT ;  /* 0x000000ff0300720c */ /* 0x000fc60003f05070 */
[----:B------:R-:W2:Y:S01]  /*34be0*/  LDL.LU R12, [R1+0x654] ;  /* 0x00065400010c7983 */ /* 0x000ea20000300800 */
[----:B------:R-:W-:-:S03]  /*34bf0*/  IMAD.X R13, R13, 0x1, R0, P2 ;  /* 0x000000010d0d7824 */ /* 0x000fc600010e0600 */
[----:B------:R-:W-:Y:S01]  /*34c00*/  STL [R1+0x5cc], R8 ;  /* 0x0005cc0801007387 */ /* 0x000fe20000100800 */
[----:B---3--:R-:W-:-:S03]  /*34c10*/  IMAD.MOV.U32 R7, RZ, RZ, R13 ;  /* 0x000000ffff077224 */ /* 0x008fc600078e000d */
[----:B------:R1:W-:Y:S01]  /*34c20*/  STL [R1+0x5c8], R13 ;  /* 0x0005c80d01007387 */ /* 0x0003e20000100800 */
[----:B------:R-:W-:-:S03]  /*34c30*/  IADD3 R10, P1, R10, R18, RZ ;  /* 0x000000120a0a7210 */ /* 0x000fc60007f3e0ff */
[----:B-1----:R-:W3:Y:S01]  /*34c40*/  LDL.LU R13, [R1+0x650] ;  /* 0x00065000010d7983 */ /* 0x002ee20000300800 */
[----:B------:R-:W-:-:S03]  /*34c50*/  MOV R6, R8 ;  /* 0x0000000800067202 */ /* 0x000fc60000000f00 */
[----:B------:R-:W3:Y:S04]  /*34c60*/  LDL.LU R8, [R1+0x65c] ;  /* 0x00065c0001087983 */ /* 0x000ee80000300800 */
[----:B------:R1:W-:Y:S04]  /*34c70*/  STL [R1+0x5d4], R10 ;  /* 0x0005d40a01007387 */ /* 0x0003e80000100800 */
[----:B------:R1:W-:Y:S02]  /*34c80*/  LDGSTS.E [R2+0xd800], [R6.64], P0 ;  /* 0x0d80000006027fae */ /* 0x0003e40008121848 */
[----:B-1----:R-:W-:Y:S01]  /*34c90*/  IMAD.MOV.U32 R6, RZ, RZ, R10 ;  /* 0x000000ffff067224 */ /* 0x002fe200078e000a */
[----:B----4-:R-:W-:-:S02]  /*34ca0*/  IADD3.X R16, R16, R0, RZ, P1, !PT ;  /* 0x0000000010107210 */ /* 0x010fc40000ffe4ff */
[----:B------:R-:W-:-:S03]  /*34cb0*/  IADD3 R9, P1, R9, R18, RZ ;  /* 0x0000001209097210 */ /* 0x000fc60007f3e0ff */
[----:B------:R-:W-:Y:S01]  /*34cc0*/  STL [R1+0x5d0], R16 ;  /* 0x0005d01001007387 */ /* 0x000fe20000100800 */
[----:B------:R-:W-:-:S03]  /*34cd0*/  MOV R7, R16 ;  /* 0x0000001000077202 */ /* 0x000fc60000000f00 */
[----:B------:R-:W4:Y:S04]  /*34ce0*/  LDL.LU R10, [R1+0x658] ;  /* 0x00065800010a7983 */ /* 0x000f280000300800 */
[----:B------:R1:W-:Y:S04]  /*34cf0*/  LDGSTS.E [R2+0xda00], [R6.64], P0 ;  /* 0x0da0000006027fae */ /* 0x0003e80008121848 */
[----:B------:R-:W-:Y:S01]  /*34d00*/  STL [R1+0x5dc], R9 ;  /* 0x0005dc0901007387 */ /* 0x000fe20000100800 */
[----:B-----5:R-:W-:Y:S01]  /*34d10*/  IMAD.X R11, R11, 0x1, R0, P1 ;  /* 0x000000010b0b7824 */ /* 0x020fe200008e0600 */
[----:B-1----:R-:W-:-:S03]  /*34d20*/  MOV R6, R9 ;  /* 0x0000000900067202 */ /* 0x002fc60000000f00 */
[----:B------:R-:W-:Y:S01]  /*34d30*/  IMAD.MOV.U32 R7, RZ, RZ, R11 ;  /* 0x000000ffff077224 */ /* 0x000fe200078e000b */
[----:B------:R1:W-:Y:S01]  /*34d40*/  STL [R1+0x5d8], R11 ;  /* 0x0005d80b01007387 */ /* 0x0003e20000100800 */
[----:B------:R-:W-:-:S03]  /*34d50*/  ISETP.GT.AND P1, PT, R4, 0x1f, PT ;  /* 0x0000001f0400780c */ /* 0x000fc60003f24270 */
[----:B------:R5:W-:Y:S04]  /*34d60*/  LDGSTS.E [R2+0xdc00], [R6.64], P0 ;  /* 0x0dc0000006027fae */ /* 0x000be80008121848 */
[----:B-1----:R-:W4:Y:S04]  /*34d70*/  LDL.LU R11, [R1+0x660] ;  /* 0x00066000010b7983 */ /* 0x002f280000300800 */
[----:B------:R-:W4:Y:S01]  /*34d80*/  LDL.LU R9, [R1+0x664] ;  /* 0x0006640001097983 */ /* 0x000f220000300800 */
[----:B------:R-:W-:-:S03]  /*34d90*/  SEL R3, RZ, 0x4, !P1 ;  /* 0x00000004ff037807 */ /* 0x000fc60004800000 */
[----:B------:R-:W4:Y:S01]  /*34da0*/  LDL.LU R16, [R1+0x6cc] ;  /* 0x0006cc0001107983 */ /* 0x000f220000300800 */
[----:B------:R-:W-:-:S04]  /*34db0*/  SEL R3, R3, RZ, !P5 ;  /* 0x000000ff03037207 */ /* 0x000fc80006800000 */
[----:B------:R-:W-:Y:S02]  /*34dc0*/  ISETP.NE.U32.AND P1, PT, R3, RZ, PT ;  /* 0x000000ff0300720c */ /* 0x000fe40003f25070 */
[----:B--2---:R-:W-:-:S04]  /*34dd0*/  IADD3 R14, P2, R14, R18, RZ ;  /* 0x000000120e0e7210 */ /* 0x004fc80007f5e0ff */
[----:B------:R-:W-:Y:S01]  /*34de0*/  IADD3.X R17, R17, R0, RZ, P2, !PT ;  /* 0x0000000011117210 */ /* 0x000fe200017fe4ff */
[----:B-----5:R-:W-:Y:S01]  /*34df0*/  IMAD.MOV.U32 R6, RZ, RZ, R14 ;  /* 0x000000ffff067224 */ /* 0x020fe200078e000e */
[----:B------:R-:W-:Y:S02]  /*34e00*/  IADD3 R5, P2, R5, R18, RZ ;  /* 0x0000001205057210 */ /* 0x000fe40007f5e0ff */
[----:B------:R-:W-:Y:S01]  /*34e10*/  MOV R7, R17 ;  /* 0x0000001100077202 */ /* 0x000fe20000000f00 */
[----:B------:R-:W-:Y:S04]  /*34e20*/  STL [R1+0x5e4], R14 ;  /* 0x0005e40e01007387 */ /* 0x000fe80000100800 */
[----:B------:R1:W-:Y:S04]  /*34e30*/  STL [R1+0x5e0], R17 ;  /* 0x0005e01101007387 */ /* 0x0003e80000100800 */
[----:B------:R2:W-:Y:S04]  /*34e40*/  LDGSTS.E [R2+0xde00], [R6.64], P0 ;  /* 0x0de0000006027fae */ /* 0x0005e80008121848 */
[----:B-1----:R-:W5:Y:S01]  /*34e50*/  LDL.LU R17, [R1+0x6c8] ;  /* 0x0006c80001117983 */ /* 0x002f620000300800 */
[----:B------:R-:W-:-:S03]  /*34e60*/  IMAD.X R15, R15, 0x1, R0, P2 ;  /* 0x000000010f0f7824 */ /* 0x000fc600010e0600 */
[----:B------:R-:W5:Y:S01]  /*34e70*/  LDL.LU R14, [R1+0x6d4] ;  /* 0x0006d400010e7983 */ /* 0x000f620000300800 */
[----:B------:R-:W-:-:S03]  /*34e80*/  IADD3 R12, P0, R12, R18, RZ ;  /* 0x000000120c0c7210 */ /* 0x000fc60007f1e0ff */
[----:B------:R-:W-:Y:S01]  /*34e90*/  STL [R1+0x64c], R5 ;  /* 0x00064c0501007387 */ /* 0x000fe20000100800 */
[----:B--2---:R-:W-:Y:S01]  /*34ea0*/  MOV R6, R5 ;  /* 0x0000000500067202 */ /* 0x004fe20000000f00 */
[----:B------:R-:W-:Y:S02]  /*34eb0*/  IMAD.MOV.U32 R7, RZ, RZ, R15 ;  /* 0x000000ffff077224 */ /* 0x000fe400078e000f */
[----:B------:R1:W-:Y:S04]  /*34ec0*/  STL [R1+0x648], R15 ;  /* 0x0006480f01007387 */ /* 0x0003e80000100800 */
[----:B------:R2:W-:Y:S04]  /*34ed0*/  LDGSTS.E [R2+0xf800], [R6.64], P1 ;  /* 0x0f80000006027fae */ /* 0x0005e80008921848 */
[----:B-1----:R-:W5:Y:S04]  /*34ee0*/  LDL.LU R15, [R1+0x6d0] ;  /* 0x0006d000010f7983 */ /* 0x002f680000300800 */
[----:B------:R-:W5:Y:S01]  /*34ef0*/  LDL.LU R5, [R1+0x6dc] ;  /* 0x0006dc0001057983 */ /* 0x000f620000300800 */
[----:B---3--:R-:W-:Y:S01]  /*34f00*/  IADD3.X R13, R13, R0, RZ, P0, !PT ;  /* 0x000000000d0d7210 */ /* 0x008fe200007fe4ff */
[----:B--2---:R-:W-:-:S02]  /*34f10*/  IMAD.MOV.U32 R6, RZ, RZ, R12 ;  /* 0x000000ffff067224 */ /* 0x004fc400078e000c */
[----:B------:R1:W-:Y:S04]  /*34f20*/  STL [R1+0x654], R12 ;  /* 0x0006540c01007387 */ /* 0x0003e80000100800 */
[----:B------:R2:W-:Y:S01]  /*34f30*/  STL [R1+0x650], R13 ;  /* 0x0006500d01007387 */ /* 0x0005e20000100800 */
[----:B------:R-:W-:-:S03]  /*34f40*/  IADD3 R8, P0, R8, R18, RZ ;  /* 0x0000001208087210 */ /* 0x000fc60007f1e0ff */
[----:B-1----:R-:W3:Y:S01]  /*34f50*/  LDL.LU R12, [R1+0x6d8] ;  /* 0x0006d800010c7983 */ /* 0x002ee20000300800 */
[----:B------:R-:W-:-:S03]  /*34f60*/  MOV R7, R13 ;  /* 0x0000000d00077202 */ /* 0x000fc60000000f00 */
[----:B------:R-:W-:Y:S04]  /*34f70*/  STL [R1+0x65c], R8 ;  /* 0x00065c0801007387 */ /* 0x000fe80000100800 */
[----:B------:R1:W-:Y:S02]  /*34f80*/  LDGSTS.E [R2+0xfa00], [R6.64], P1 ;  /* 0x0fa0000006027fae */ /* 0x0003e40008921848 */
[----:B-1----:R-:W-:Y:S01]  /*34f90*/  MOV R6, R8 ;  /* 0x0000000800067202 */ /* 0x002fe20000000f00 */
[----:B----4-:R-:W-:-:S04]  /*34fa0*/  IMAD.X R10, R10, 0x1, R0, P0 ;  /* 0x000000010a0a7824 */ /* 0x010fc800000e0600 */
[----:B------:R-:W-:Y:S01]  /*34fb0*/  IMAD.MOV.U32 R7, RZ, RZ, R10 ;  /* 0x000000ffff077224 */ /* 0x000fe200078e000a */
[----:B------:R1:W-:Y:S04]  /*34fc0*/  STL [R1+0x658], R10 ;  /* 0x0006580a01007387 */ /* 0x0003e80000100800 */
[----:B--2---:R-:W2:Y:S04]  /*34fd0*/  LDL.LU R13, [R1+0x6e0] ;  /* 0x0006e000010d7983 */ /* 0x004ea80000300800 */
[----:B------:R4:W-:Y:S04]  /*34fe0*/  LDGSTS.E [R2+0xfc00], [R6.64], P1 ;  /* 0x0fc0000006027fae */ /* 0x0009e80008921848 */
[----:B-1----:R-:W2:Y:S04]  /*34ff0*/  LDL.LU R10, [R1+0x6e4] ;  /* 0x0006e400010a7983 */ /* 0x002ea80000300800 */
[----:B------:R-:W2:Y:S01]  /*35000*/  LDL.LU R8, [R1+0x74c] ;  /* 0x00074c0001087983 */ /* 0x000ea20000300800 */
[----:B------:R-:W-:-:S04]  /*35010*/  IADD3 R9, P2, R9, R18, RZ ;  /* 0x0000001209097210 */ /* 0x000fc80007f5e0ff */
[----:B------:R-:W-:Y:S01]  /*35020*/  IADD3.X R11, R11, R0, RZ, P2, !PT ;  /* 0x000000000b0b7210 */ /* 0x000fe200017fe4ff */
[----:B------:R-:W-:Y:S03]  /*35030*/  STL [R1+0x664], R9 ;  /* 0x0006640901007387 */ /* 0x000fe60000100800 */
[----:B----4-:R-:W-:Y:S01]  /*35040*/  MOV R7, R11 ;  /* 0x0000000b00077202 */ /* 0x010fe20000000f00 */
[----:B------:R1:W-:Y:S04]  /*35050*/  STL [R1+0x660], R11 ;  /* 0x0006600b01007387 */ /* 0x0003e80000100800 */
[----:B-1----:R-:W4:Y:S01]  /*35060*/  LDL.LU R11, [R1+0x748] ;  /* 0x00074800010b7983 */ /* 0x002f220000300800 */
[----:B------:R-:W-:Y:S01]  /*35070*/  ISETP.GT.AND P0, PT, R4, 0x23, PT ;  /* 0x000000230400780c */ /* 0x000fe20003f04270 */
[----:B------:R-:W-:Y:S01]  /*35080*/  IMAD.MOV.U32 R6, RZ, RZ, R9 ;  /* 0x000000ffff067224 */ /* 0x000fe200078e0009 */
[----:B------:R-:W-:Y:S01]  /*35090*/  IADD3 R16, P2, R16, R18, RZ ;  /* 0x0000001210107210 */ /* 0x000fe20007f5e0ff */
[----:B------:R-:W4:Y:S01]  /*350a0*/  LDL.LU R9, [R1+0x754] ;  /* 0x0007540001097983 */ /* 0x000f220000300800 */
[----:B------:R-:W-:-:S03]  /*350b0*/  SEL R3, RZ, 0x4, !P0 ;  /* 0x00000004ff037807 */ /* 0x000fc60004000000 */
[----:B------:R1:W-:Y:S01]  /*350c0*/  LDGSTS.E [R2+0xfe00], [R6.64], P1 ;  /* 0x0fe0000006027fae */ /* 0x0003e20008921848 */
[----:B------:R-:W-:-:S04]  /*350d0*/  SEL R3, R3, RZ, !P5 ;  /* 0x000000ff03037207 */ /* 0x000fc80006800000 */
[----:B------:R-:W-:Y:S01]  /*350e0*/  ISETP.NE.U32.AND P0, PT, R3, RZ, PT ;  /* 0x000000ff0300720c */ /* 0x000fe20003f05070 */
[----:B------:R-:W-:Y:S01]  /*350f0*/  STL [R1+0x6cc], R16 ;  /* 0x0006cc1001007387 */ /* 0x000fe20000100800 */
[----:B-1----:R-:W-:Y:S01]  /*35100*/  MOV R6, R16 ;  /* 0x0000001000067202 */ /* 0x002fe20000000f00 */
[----:B-----5:R-:W-:Y:S01]  /*35110*/  IMAD.X R17, R17, 0x1, R0, P2 ;  /* 0x0000000111117824 */ /* 0x020fe200010e0600 */
[----:B------:R-:W-:-:S04]  /*35120*/  IADD3 R14, P1, R14, R18, RZ ;  /* 0x000000120e0e7210 */ /* 0x000fc80007f3e0ff */
[----:B------:R1:W-:Y:S01]  /*35130*/  STL [R1+0x6c8], R17 ;  /* 0x0006c81101007387 */ /* 0x0003e20000100800 */
[----:B------:R-:W-:-:S03]  /*35140*/  IMAD.MOV.U32 R7, RZ, RZ, R17 ;  /* 0x000000ffff077224 */ /* 0x000fc600078e0011 */
[----:B------:R-:W5:Y:S04]  /*35150*/  LDL.LU R20, [R1+0x750] ;  /* 0x0007500001147983 */ /* 0x000f680000300800 */
[----:B------:R1:W-:Y:S04]  /*35160*/  LDGSTS.E [R2+0x11800], [R6.64], P0 ;  /* 0x1180000006027fae */ /* 0x0003e80008121848 */
[----:B-1----:R-:W5:Y:S01]  /*35170*/  LDL.LU R17, [R1+0x75c] ;  /* 0x00075c0001117983 */ /* 0x002f620000300800 */
[----:B------:R-:W-:Y:S02]  /*35180*/  IADD3.X R15, R15, R0, RZ, P1, !PT ;  /* 0x000000000f0f7210 */ /* 0x000fe40000ffe4ff */
[----:B------:R-:W-:Y:S01]  /*35190*/  IADD3 R5, P1, R5, R18, RZ ;  /* 0x0000001205057210 */ /* 0x000fe20007f3e0ff */
[----:B------:R-:W-:Y:S04]  /*351a0*/  STL [R1+0x6d4], R14 ;  /* 0x0006d40e01007387 */ /* 0x000fe80000100800 */
[----:B------:R1:W-:Y:S01]  /*351b0*/  STL [R1+0x6d0], R15 ;  /* 0x0006d00f01007387 */ /* 0x0003e20000100800 */
[----:B------:R-:W-:-:S03]  /*351c0*/  MOV R7, R15 ;  /* 0x0000000f00077202 */ /* 0x000fc60000000f00 */
[----:B------:R-:W5:Y:S01]  /*351d0*/  LDL.LU R19, [R1+0x758] ;  /* 0x0007580001137983 */ /* 0x000f620000300800 */
[----:B---3--:R-:W-:-:S03]  /*351e0*/  IMAD.X R12, R12, 0x1, R0, P1 ;  /* 0x000000010c0c7824 */ /* 0x008fc600008e0600 */
[----:B------:R3:W-:Y:S04]  /*351f0*/  STL [R1+0x6dc], R5 ;  /* 0x0006dc0501007387 */ /* 0x0007e80000100800 */
[----:B------:R3:W-:Y:S04]  /*35200*/  STL [R1+0x6d8], R12 ;  /* 0x0006d80c01007387 */ /* 0x0007e80000100800 */
[----:B------:R-:W5:Y:S04]  /*35210*/  LDL.LU R16, [R1+0x760] ;  /* 0x0007600001107983 */ /* 0x000f680000300800 */
[----:B-1----:R-:W5:Y:S01]  /*35220*/  LDL.LU R15, [R1+0x764] ;  /* 0x00076400010f7983 */ /* 0x002f620000300800 */
[----:B------:R-:W-:-:S03]  /*35230*/  IMAD.MOV.U32 R6, RZ, RZ, R14 ;  /* 0x000000ffff067224 */ /* 0x000fc600078e000e */
[----:B------:R-:W5:Y:S04]  /*35240*/  LDL.LU R14, [R1+0x7c8] ;  /* 0x0007c800010e7983 */ /* 0x000f680000300800 */
[----:B------:R1:W-:Y:S02]  /*35250*/  LDGSTS.E [R2+0x11a00], [R6.64], P0 ;  /* 0x11a0000006027fae */ /* 0x0003e40008121848 */
[----:B-1----:R-:W-:Y:S01]  /*35260*/  MOV R6, R5 ;  /* 0x0000000500067202 */ /* 0x002fe20000000f00 */
[----:B------:R-:W-:Y:S01]  /*35270*/  IMAD.MOV.U32 R7, RZ, RZ, R12 ;  /* 0x000000ffff077224 */ /* 0x000fe200078e000c */
[----:B---3--:R-:W5:Y:S04]  /*35280*/  LDL.LU R5, [R1+0x7cc] ;  /* 0x0007cc0001057983 */ /* 0x008f680000300800 */
[----:B------:R-:W5:Y:S04]  /*35290*/  LDL.LU R12, [R1+0x7d4] ;  /* 0x0007d400010c7983 */ /* 0x000f680000300800 */
[----:B------:R1:W-:Y:S01]  /*352a0*/  LDGSTS.E [R2+0x11c00], [R6.64], P0 ;  /* 0x11c0000006027fae */ /* 0x0003e20008121848 */
[----:B--2---:R-:W-:-:S04]  /*352b0*/  IADD3 R10, P2, R10, R18, RZ ;  /* 0x000000120a0a7210 */ /* 0x004fc80007f5e0ff */
[----:B------:R-:W-:Y:S02]  /*352c0*/  IADD3.X R13, R13, R0, RZ, P2, !PT ;  /* 0x000000000d0d7210 */ /* 0x000fe400017fe4ff */
[----:B------:R-:W-:Y:S01]  /*352d0*/  IADD3 R8, P2, R8, R18, RZ ;  /* 0x0000001208087210 */ /* 0x000fe20007f5e0ff */
[----:B------:R-:W-:Y:S01]  /*352e0*/  STL [R1+0x6e4], R10 ;  /* 0x0006e40a01007387 */ /* 0x000fe20000100800 */
[----:B-1----:R-:W-:Y:S01]  /*352f0*/  IMAD.MOV.U32 R6, RZ, RZ, R10 ;  /* 0x000000ffff067224 */ /* 0x002fe200078e000a */
[----:B------:R-:W-:Y:S02]  /*35300*/  MOV R7, R13 ;  /* 0x0000000d00077202 */ /* 0x000fe40000000f00 */
[----:B------:R1:W-:Y:S04]  /*35310*/  STL [R1+0x6e0], R13 ;  /* 0x0006e00d01007387 */ /* 0x0003e80000100800 */
[----:B------:R2:W-:Y:S04]  /*35320*/  LDGSTS.E [R2+0x11e00], [R6.64], P0 ;  /* 0x11e0000006027fae */ /* 0x0005e80008121848 */
[----:B-1----:R-:W3:Y:S04]  /*35330*/  LDL.LU R13, [R1+0x7d0] ;  /* 0x0007d000010d7983 */ /* 0x002ee80000300800 */
[----:B------:R-:W3:Y:S04]  /*35340*/  LDL.LU R10, [R1+0x7dc] ;  /* 0x0007dc00010a7983 */ /* 0x000ee80000300800 */
[----:B------:R-:W-:Y:S01]  /*35350*/  STL [R1+0x74c], R8 ;  /* 0x00074c0801007387 */ /* 0x000fe20000100800 */
[----:B----4-:R-:W-:-:S04]  /*35360*/  IMAD.X R11, R11, 0x1, R0, P2 ;  /* 0x000000010b0b7824 */ /* 0x010fc800010e0600 */
[----:B--2---:R-:W-:Y:S01]  /*35370*/  IMAD.MOV.U32 R7, RZ, RZ, R11 ;  /* 0x000000ffff077224 */ /* 0x004fe200078e000b */
[----:B------:R1:W-:Y:S04]  /*35380*/  STL [R1+0x748], R11 ;  /* 0x0007480b01007387 */ /* 0x0003e80000100800 */
[----:B-1----:R-:W2:Y:S01]  /*35390*/  LDL.LU R11, [R1+0x7d8] ;  /* 0x0007d800010b7983 */ /* 0x002ea20000300800 */
[----:B------:R-:W-:-:S04]  /*353a0*/  ISETP.GT.AND P1, PT, R4, 0x27, PT ;  /* 0x000000270400780c */ /* 0x000fc80003f24270 */
[----:B------:R-:W-:-:S04]  /*353b0*/  SEL R3, RZ, 0x4, !P1 ;  /* 0x00000004ff037807 */ /* 0x000fc80004800000 */
[----:B------:R-:W-:-:S04]  /*353c0*/  SEL R3, R3, RZ, !P5 ;  /* 0x000000ff03037207 */ /* 0x000fc80006800000 */
[----:B------:R-:W-:Y:S02]  /*353d0*/  ISETP.NE.U32.AND P1, PT, R3, RZ, PT ;  /* 0x000000ff0300720c */ /* 0x000fe40003f25070 */
[----:B------:R-:W-:Y:S02]  /*353e0*/  IADD3 R9, P0, R9, R18, RZ ;  /* 0x0000001209097210 */ /* 0x000fe40007f1e0ff */
[----:B------:R-:W-:Y:S02]  /*353f0*/  MOV R6, R8 ;  /* 0x0000000800067202 */ /* 0x000fe40000000f00 */
[----:B------:R-:W4:Y:S04]  /*35400*/  LDL.LU R8, [R1+0x7e4] ;  /* 0x0007e40001087983 */ /* 0x000f280000300800 */
[----:B------:R1:W-:Y:S04]  /*35410*/  STL [R1+0x754], R9 ;  /* 0x0007540901007387 */ /* 0x0003e80000100800 */
[----:B------:R1:W-:Y:S01]  /*35420*/  LDGSTS.E [R2+0x13800], [R6.64], P1 ;  /* 0x1380000006027fae */ /* 0x0003e20008921848 */
[----:B-----5:R-:W-:-:S02]  /*35430*/  IADD3.X R20, R20, R0, RZ, P0, !PT ;  /* 0x0000000014147210 */ /* 0x020fc400007fe4ff */
[----:B------:R-:W-:Y:S01]  /*35440*/  IADD3 R17, P0, R17, R18, RZ ;  /* 0x0000001211117210 */ /* 0x000fe20007f1e0ff */
[----:B-1----:R-:W-:Y:S01]  /*35450*/  IMAD.MOV.U32 R6, RZ, RZ, R9 ;  /* 0x000000ffff067224 */ /* 0x002fe200078e0009 */
[----:B------:R-:W-:Y:S01]  /*35460*/  MOV R7, R20 ;  /* 0x0000001400077202 */ /* 0x000fe20000000f00 */
[----:B------:R-:W-:Y:S04]  /*35470*/  STL [R1+0x750], R20 ;  /* 0x0007501401007387 */ /* 0x000fe80000100800 */
[----:B------:R-:W5:Y:S04]  /*35480*/  LDL.LU R9, [R1+0x7e0] ;  /* 0x0007e00001097983 */ /* 0x000f680000300800 */
[----:B------:R1:W-:Y:S01]  /*35490*/  LDGSTS.E [R2+0x13a00], [R6.64], P1 ;  /* 0x13a0000006027fae */ /* 0x0003e20008921848 */
[----:B------:R-:W-:Y:S01]  /*354a0*/  IMAD.X R19, R19, 0x1, R0, P0 ;  /* 0x0000000113137824 */ /* 0x000fe200000e0600 */
[----:B-1----:R-:W-:-:S03]  /*354b0*/  MOV R6, R17 ;  /* 0x0000001100067202 */ /* 0x002fc60000000f00 */
[----:B------:R-:W-:-:S05]  /*354c0*/  IMAD.MOV.U32 R7, RZ, RZ, R19 ;  /* 0x000000ffff077224 */ /* 0x000fca00078e0013 */
[----:B------:R1:W-:Y:S01]  /*354d0*/  LDGSTS.E [R2+0x13c00], [R6.64], P1 ;  /* 0x13c0000006027fae */ /* 0x0003e20008921848 */
[----:B------:R-:W-:-:S04]  /*354e0*/  IADD3 R15, P2, R15, R18, RZ ;  /* 0x000000120f0f7210 */ /* 0x000fc80007f5e0ff */
[----:B------:R-:W-:Y:S01]  /*354f0*/  IADD3.X R16, R16, R0, RZ, P2, !PT ;  /* 0x0000000010107210 */ /* 0x000fe200017fe4ff */
[----:B-1----:R-:W-:-:S03]  /*35500*/  IMAD.MOV.U32 R6, RZ, RZ, R15 ;  /* 0x000000ffff067224 */ /* 0x002fc600078e000f */
[----:B------:R-:W-:Y:S01]  /*35510*/  MOV R7, R16 ;  /* 0x0000001000077202 */ /* 0x000fe20000000f00 */
[----:B------:R-:W-:Y:S04]  /*35520*/  STL [R1+0x75c], R17 ;  /* 0x00075c1101007387 */ /* 0x000fe80000100800 */
[----:B------:R1:W-:Y:S01]  /*35530*/  LDGSTS.E [R2+0x13e00], [R6.64], P1 ;  /* 0x13e0000006027fae */ /* 0x0003e20008921848 */
[-C--:B------:R-:W-:Y:S02]  /*35540*/  IADD3 R5, P2, R5, R18.reuse, RZ ;  /* 0x0000001205057210 */ /* 0x080fe40007f5e0ff */
[----:B------:R-:W-:-:S03]  /*35550*/  IADD3 R12, P1, R12, R18, RZ ;  /* 0x000000120c0c7210 */ /* 0x000fc60007f3e0ff */
[----:B------:R-:W-:Y:S01]  /*35560*/  IMAD.X R14, R14, 0x1, R0, P2 ;  /* 0x000000010e0e7824 */ /* 0x000fe200010e0600 */
[----:B------:R-:W-:Y:S01]  /*35570*/  STL [R1+0x758], R19 ;  /* 0x0007581301007387 */ /* 0x000fe20000100800 */
[----:B-1----:R-:W-:-:S03]  /*35580*/  MOV R6, R5 ;  /* 0x0000000500067202 */ /* 0x002fc60000000f00 */
[----:B------:R-:W-:Y:S01]  /*35590*/  STL [R1+0x764], R15 ;  /* 0x0007640f01007387 */ /* 0x000fe20000100800 */
[----:B------:R-:W-:-:S03]  /*355a0*/  IMAD.MOV.U32 R7, RZ, RZ, R14 ;  /* 0x000000ffff077224 */ /* 0x000fc600078e000e */
[----:B------:R-:W-:Y:S04]  /*355b0*/  STL [R1+0x760], R16 ;  /* 0x0007601001007387 */ /* 0x000fe80000100800 */
[----:B------:R1:W-:Y:S04]  /*355c0*/  STL [R1+0x7cc], R5 ;  /* 0x0007cc0501007387 */ /* 0x0003e80000100800 */
[----:B------:R1:W-:Y:S04]  /*355d0*/  STL [R1+0x7c8], R14 ;  /* 0x0007c80e01007387 */ /* 0x0003e80000100800 */
[----:B-1----:R-:W5:Y:S04]  /*355e0*/  LDL.LU R5, [R1+0x84c] ;  /* 0x00084c0001057983 */ /* 0x002f680000300800 */
[----:B------:R-:W5:Y:S04]  /*355f0*/  LDL.LU R14, [R1+0x854] ;  /* 0x00085400010e7983 */ /* 0x000f680000300800 */
[----:B------:R-:W-:Y:S01]  /*35600*/  STL [R1+0x7d4], R12 ;  /* 0x0007d40c01007387 */ /* 0x000fe20000100800 */
[----:B---3--:R-:W-:-:S02]  /*35610*/  IADD3.X R13, R13, R0, RZ, P1, !PT ;  /* 0x000000000d0d7210 */ /* 0x008fc40000ffe4ff */
[----:B------:R-:W-:-:S03]  /*35620*/  IADD3 R10, P1, R10, R18, RZ ;  /* 0x000000120a0a7210 */ /* 0x000fc60007f3e0ff */
[----:B------:R-:W-:Y:S04]  /*35630*/  STL [R1+0x7d0], R13 ;  /* 0x0007d00d01007387 */ /* 0x000fe80000100800 */
[----:B------:R-:W3:Y:S04]  /*35640*/  LDL.LU R16, [R1+0x848] ;  /* 0x0008480001107983 */ /* 0x000ee80000300800 */
[----:B------:R-:W-:Y:S01]  /*35650*/  STL [R1+0x7dc], R10 ;  /* 0x0007dc0a01007387 */ /* 0x000fe20000100800 */
[----:B--2---:R-:W-:-:S05]  /*35660*/  IMAD.X R11, R11, 0x1, R0, P1 ;  /* 0x000000010b0b7824 */ /* 0x004fca00008e0600 */
[----:B------:R1:W-:Y:S04]  /*35670*/  STL [R1+0x7d8], R11 ;  /* 0x0007d80b01007387 */ /* 0x0003e80000100800 */
[----:B------:R-:W2:Y:S01]  /*35680*/  LDL.LU R23, [R1+0x850] ;  /* 0x0008500001177983 */ /* 0x000ea20000300800 */
[----:B------:R-:W-:-:S04]  /*35690*/  ISETP.GT.AND P0, PT, R4, 0x2b, PT ;  /* 0x0000002b0400780c */ /* 0x000fc80003f04270 */
[----:B------:R-:W-:-:S04]  /*356a0*/  SEL R3, RZ, 0x4, !P0 ;  /* 0x00000004ff037807 */ /* 0x000fc80004000000 */
[----:B------:R-:W-:-:S04]  /*356b0*/  SEL R3, R3, RZ, !P5 ;  /* 0x000000ff03037207 */ /* 0x000fc80006800000 */
[----:B------:R-:W-:Y:S01]  /*356c0*/  ISETP.NE.U32.AND P0, PT, R3, RZ, PT ;  /* 0x000000ff0300720c */ /* 0x000fe20003f05070 */
[----:B------:R-:W-:Y:S01]  /*356d0*/  IMAD.MOV.U32 R48, RZ, RZ, R101 ;  /* 0x000000ffff307224 */ /* 0x000fe200078e0065 */
[----:B----4-:R-:W-:Y:S01]  /*356e0*/  IADD3 R8, P1, R8, R18, RZ ;  /* 0x0000001208087210 */ /* 0x010fe20007f3e0ff */
[----:B------:R-:W4:Y:S01]  /*356f0*/  S2R R101, SR_TID.X ;  /* 0x0000000000657919 */ /* 0x000f220000002100 */
[----:B------:R-:W-:-:S03]  /*35700*/  MOV R49, R100 ;  /* 0x0000006400317202 */ /* 0x000fc60000000f00 */
[----:B------:R1:W-:Y:S06]  /*35710*/  STL [R1+0x7e4], R8 ;  /* 0x0007e40801007387 */ /* 0x0003ec0000100800 */
[----:B------:R1:W-:Y:S01]  /*35720*/  LDGSTS.E [R2+0x15800], [R6.64], P0 ;  /* 0x1580000006027fae */ /* 0x0003e20008121848 */
[----:B------:R-:W-:Y:S01]  /*35730*/  IMAD.MOV.U32 R50, RZ, RZ, R97 ;  /* 0x000000ffff327224 */ /* 0x000fe200078e0061 */
[----:B------:R-:W-:Y:S01]  /*35740*/  MOV R51, R96 ;  /* 0x0000006000337202 */ /* 0x000fe20000000f00 */
[----:B-1----:R-:W-:Y:S01]  /*35750*/  IMAD.MOV.U32 R6, RZ, RZ, R12 ;  /* 0x000000ffff067224 */ /* 0x002fe200078e000c */
[----:B------:R-:W-:-:S02]  /*35760*/  MOV R7, R13 ;  /* 0x0000000d00077202 */ /* 0x000fc40000000f00 */
[----:B-----5:R-:W-:-:S03]  /*35770*/  IADD3.X R9, R9, R0, RZ, P1, !PT ;  /* 0x0000000009097210 */ /* 0x020fc60000ffe4ff */
[----:B------:R1:W-:Y:S04]  /*35780*/  LDGSTS.E [R2+0x15a00], [R6.64], P0 ;  /* 0x15a0000006027fae */ /* 0x0003e80008121848 */
[----:B------:R-:W-:Y:S04]  /*35790*/  STL [R1+0x7e0], R9 ;  /* 0x0007e00901007387 */ /* 0x000fe80000100800 */
[----:B------:R-:W5:Y:S01]  /*357a0*/  LDL.LU R22, [R1+0x858] ;  /* 0x0008580001167983 */ /* 0x000f620000300800 */
[----:B-1----:R-:W-:Y:S01]  /*357b0*/  IMAD.MOV.U32 R7, RZ, RZ, R11 ;  /* 0x000000ffff077224 */ /* 0x002fe200078e000b */
[----:B------:R-:W-:-:S02]  /*357c0*/  MOV R6, R10 ;  /* 0x0000000a00067202 */ /* 0x000fc40000000f00 */
[----:B------:R-:W5:Y:S01]  /*357d0*/  LDL.LU R11, [R1+0x85c] ;  /* 0x00085c00010b7983 */ /* 0x000f620000300800 */
[----:B------:R-:W-:Y:S01]  /*357e0*/  ISETP.GT.AND P1, PT, R4, 0x2f, PT ;  /* 0x0000002f0400780c */ /* 0x000fe20003f24270 */
[----:B------:R-:W-:Y:S02]  /*357f0*/  HMMA.1688.F32.TF32 R24, R248, R114, R48 ;  /* 0x00000072f818723c */ /* 0x000fe40000081030 */
[----:B------:R-:W5:Y:S04]  /*35800*/  LDL.LU R19, [R1+0x860] ;  /* 0x0008600001137983 */ /* 0x000f680000300800 */
[----:B------:R1:W-:Y:S04]  /*35810*/  LDGSTS.E [R2+0x15c00], [R6.64], P0 ;  /* 0x15c0000006027fae */ /* 0x0003e80008121848 */
[----:B------:R-:W5:Y:S01]  /*35820*/  LDL.LU R15, [R1+0x864] ;  /* 0x00086400010f7983 */ /* 0x000f620000300800 */
[----:B------:R-:W-:-:S02]  /*35830*/  SEL R3, RZ, 0x4, !P1 ;  /* 0x00000004ff037807 */ /* 0x000fc40004800000 */
[----:B----4-:R-:W-:Y:S01]  /*35840*/  LOP3.LUT R12, R101, 0x3f, RZ, 0xc0, !PT ;  /* 0x0000003f650c7812 */ /* 0x010fe200078ec0ff */
[----:B------:R-:W4:Y:S01]  /*35850*/  LDL.LU R17, [R1+0x8cc] ;  /* 0x0008cc0001117983 */ /* 0x000f220000300800 */
[----:B-1----:R-:W-:Y:S01]  /*35860*/  IMAD.MOV.U32 R6, RZ, RZ, R8 ;  /* 0x000000ffff067224 */ /* 0x002fe200078e0008 */
[----:B------:R-:W-:Y:S02]  /*35870*/  MOV R7, R9 ;  /* 0x0000000900077202 */ /* 0x000fe40000000f00 */
[----:B------:R-:W-:-:S03]  /*35880*/  SEL R3, R3, RZ, !P5 ;  /* 0x000000ff03037207 */ /* 0x000fc60006800000 */
[----:B------:R1:W-:Y:S01]  /*35890*/  LDGSTS.E [R2+0x15e00], [R6.64], P0 ;  /* 0x15e0000006027fae */ /* 0x0003e20008121848 */
[C---:B------:R-:W-:Y:S02]  /*358a0*/  ISETP.GT.AND P0, PT, R4.reuse, 0x33, PT ;  /* 0x000000330400780c */ /* 0x040fe40003f04270 */
[C---:B------:R-:W-:Y:S02]  /*358b0*/  ISETP.GT.AND P1, PT, R4.reuse, 0x37, PT ;  /* 0x000000370400780c */ /* 0x040fe40003f24270 */
[C---:B------:R-:W-:Y:S02]  /*358c0*/  ISETP.GT.AND P2, PT, R4.reuse, 0x3b, PT ;  /* 0x0000003b0400780c */ /* 0x040fe40003f44270 */
[----:B------:R-:W-:Y:S02]  /*358d0*/  ISETP.GT.AND P3, PT, R4, 0x3f, PT ;  /* 0x0000003f0400780c */ /* 0x000fe40003f64270 */
[----:B------:R-:W-:Y:S02]  /*358e0*/  ISETP.GE.AND P4, PT, R12, R4, PT ;  /* 0x000000040c00720c */ /* 0x000fe40003f86270 */
[----:B------:R-:W-:-:S02]  /*358f0*/  SEL R4, RZ, 0x4, !P0 ;  /* 0x00000004ff047807 */ /* 0x000fc40004000000 */
[----:B------:R-:W-:Y:S02]  /*35900*/  ISETP.NE.U32.AND P6, PT, R3, RZ, PT ;  /* 0x000000ff0300720c */ /* 0x000fe40003fc5070 */
[----:B------:R-:W-:Y:S02]  /*35910*/  SEL R3, RZ, 0x4, !P1 ;  /* 0x00000004ff037807 */ /* 0x000fe40004800000 */
[-C--:B------:R-:W-:Y:S02]  /*35920*/  IADD3 R5, P0, R5, R18.reuse, RZ ;  /* 0x0000001205057210 */ /* 0x080fe40007f1e0ff */
[----:B------:R-:W-:-:S03]  /*35930*/  IADD3 R14, P1, R14, R18, RZ ;  /* 0x000000120e0e7210 */ /* 0x000fc60007f3e0ff */
[----:B------:R-:W-:Y:S04]  /*35940*/  STL [R1+0x84c], R5 ;  /* 0x00084c0501007387 */ /* 0x000fe80000100800 */
[----:B------:R-:W-:Y:S01]  /*35950*/  STL [R1+0x854], R14 ;  /* 0x0008540e01007387 */ /* 0x000fe20000100800 */
[----:B---3--:R-:W-:-:S05]  /*35960*/  IMAD.X R16, R16, 0x1, R0, P0 ;  /* 0x0000000110107824 */ /* 0x008fca00000e0600 */
[----:B------:R-:W-:Y:S01]  /*35970*/  STL [R1+0x848], R16 ;  /* 0x0008481001007387 */ /* 0x000fe20000100800 */
[----:B--2---:R-:W-:-:S05]  /*35980*/  IADD3.X R23, R23, R0, RZ, P1, !PT ;  /* 0x0000000017177210 */ /* 0x004fca0000ffe4ff */
[----:B------:R-:W-:Y:S04]  /*35990*/  STL [R1+0x850], R23 ;  /* 0x0008501701007387 */ /* 0x000fe80000100800 */
[----:B------:R-:W-:Y:S04]  /*359a0*/  STL.64 [R1+0x20], R24 ;  /* 0x0000201801007387 */ /* 0x000fe80000100a00 */
[----:B------:R2:W-:Y:S04]  /*359b0*/  STL.64 [R1+0x28], R26 ;  /* 0x0000281a01007387 */ /* 0x0005e80000100a00 */
[----:B------:R-:W3:Y:S04]  /*359c0*/  LDL.LU R21, [R1+0x8c8] ;  /* 0x0008c80001157983 */ /* 0x000ee80000300800 */
[----:B------:R-:W3:Y:S04]  /*359d0*/  LDL.LU R13, [R1+0x8d0] ;  /* 0x0008d000010d7983 */ /* 0x000ee80000300800 */
[----:B------:R-:W3:Y:S04]  /*359e0*/  LDL.LU R10, [R1+0x8d4] ;  /* 0x0008d400010a7983 */ /* 0x000ee80000300800 */
[----:B------:R-:W3:Y:S01]  /*359f0*/  LDL.LU R8, [R1+0x8dc] ;  /* 0x0008dc0001087983 */ /* 0x000ee20000300800 */
[----:B------:R-:W-:Y:S01]  /*35a00*/  SEL R4, R4, RZ, !P5 ;  /* 0x000000ff04047207 */ /* 0x000fe20006800000 */
[----:B--2---:R-:W-:Y:S01]  /*35a10*/  HMMA.1688.F32.TF32 R24, R248, R94, R60 ;  /* 0x0000005ef818723c */ /* 0x004fe2000008103c */
[----:B------:R-:W-:Y:S01]  /*35a20*/  SEL R3, R3, RZ, !P5 ;  /* 0x000000ff03037207 */ /* 0x000fe20006800000 */
[----:B------:R-:W2:Y:S01]  /*35a30*/  LDL.LU R9, [R1+0x8e4] ;  /* 0x0008e40001097983 */ /* 0x000ea20000300800 */
[----:B------:R-:W-:-:S02]  /*35a40*/  ISETP.NE.U32.AND P0, PT, R4, RZ, PT ;  /* 0x000000ff0400720c */ /* 0x000fc40003f05070 */
[----:B------:R-:W-:Y:S02]  /*35a50*/  SEL R4, RZ, 0x4, !P2 ;  /* 0x00000004ff047807 */ /* 0x000fe40005000000 */
[----:B------:R-:W-:Y:S02]  /*35a60*/  ISETP.NE.U32.AND P1, PT, R3, RZ, PT ;  /* 0x000000ff0300720c */ /* 0x000fe40003f25070 */
[----:B------:R-:W-:Y:S02]  /*35a70*/  SEL R4, R4, RZ, !P5 ;  /* 0x000000ff04047207 */ /* 0x000fe40006800000 */
[----:B------:R-:W-:Y:S02]  /*35a80*/  SEL R3, RZ, 0x4, !P3 ;  /* 0x00000004ff037807 */ /* 0x000fe40005800000 */
[----:B-----5:R-:W-:-:S05]  /*35a90*/  IADD3 R11, P2, R11, R18, RZ ;  /* 0x000000120b0b7210 */ /* 0x020fca0007f5e0ff */
[----:B------:R-:W-:Y:S01]  /*35aa0*/  IMAD.X R22, R22, 0x1, R0, P2 ;  /* 0x0000000116167824 */ /* 0x000fe200010e0600 */
[----:B------:R-:W-:Y:S01]  /*35ab0*/  ISETP.NE.U32.AND P2, PT, R4, RZ, PT ;  /* 0x000000ff0400720c */ /* 0x000fe20003f45070 */
[----:B------:R-:W-:Y:S01]  /*35ac0*/  IMAD.MOV.U32 R4, RZ, RZ, R5 ;  /* 0x000000ffff047224 */ /* 0x000fe200078e0005 */
[----:B------:R-:W-:Y:S02]  /*35ad0*/  MOV R5, R16 ;  /* 0x0000001000057202 */ /* 0x000fe40000000f00 */
[----:B------:R-:W-:Y:S01]  /*35ae0*/  IADD3 R15, P3, R15, R18, RZ ;  /* 0x000000120f0f7210 */ /* 0x000fe20007f7e0ff */
[----:B------:R5:W-:Y:S03]  /*35af0*/  STL [R1+0x85c], R11 ;  /* 0x00085c0b01007387 */ /* 0x000be60000100800 */
[----:B------:R-:W-:Y:S01]  /*35b00*/  IADD3.X R19, R19, R0, RZ, P3, !PT ;  /* 0x0000000013137210 */ /* 0x000fe20001ffe4ff */
[----:B------:R-:W-:Y:S04]  /*35b10*/  STL [R1+0x864], R15 ;  /* 0x0008640f01007387 */ /* 0x000fe80000100800 */
[----:B------:R1:W-:Y:S04]  /*35b20*/  LDGSTS.E [R2+0x17800], [R4.64], P6 ;  /* 0x1780000004027fae */ /* 0x0003e8000b121848 */
[----:B------:R-:W-:Y:S04]  /*35b30*/  STL [R1+0x858], R22 ;  /* 0x0008581601007387 */ /* 0x000fe80000100800 */
[----:B------:R4:W-:Y:S01]  /*35b40*/  STL [R1+0x860], R19 ;  /* 0x0008601301007387 */ /* 0x0009e20000100800 */
[----:B-1----:R-:W-:Y:S01]  /*35b50*/  IMAD.MOV.U32 R4, RZ, RZ, R14 ;  /* 0x000000ffff047224 */ /* 0x002fe200078e000e */
[----:B------:R-:W-:-:S02]  /*35b60*/  MOV R5, R23 ;  /* 0x0000001700057202 */ /* 0x000fc40000000f00 */
[----:B------:R-:W-:Y:S04]  /*35b70*/  STL.64 [R1], R24 ;  /* 0x0000001801007387 */ /* 0x000fe80000100a00 */
[----:B------:R-:W-:Y:S04]  /*35b80*/  STL.64 [R1+0x8], R26 ;  /* 0x0000081a01007387 */ /* 0x000fe80000100a00 */
[----:B------:R-:W2:Y:S04]  /*35b90*/  LDL.LU R20, [R1+0x8d8] ;  /* 0x0008d80001147983 */ /* 0x000ea80000300800 */
[----:B------:R1:W-:Y:S01]  /*35ba0*/  LDGSTS.E [R2+0x17a00], [R4.64], P6 ;  /* 0x17a0000004027fae */ /* 0x0003e2000b121848 */
[----:B------:R-:W-:-:S03]  /*35bb0*/  SEL R3, R3, RZ, !P5 ;  /* 0x000000ff03037207 */ /* 0x000fc60006800000 */
[----:B------:R-:W2:Y:S04]  /*35bc0*/  LDL.LU R16, [R1+0x94c] ;  /* 0x00094c0001107983 */ /* 0x000ea80000300800 */
[----:B------:R-:W2:Y:S01]  /*35bd0*/  LDL.LU R14, [R1+0x8e0] ;  /* 0x0008e000010e7983 */ /* 0x000ea20000300800 */
[----:B-1----:R-:W-:Y:S01]  /*35be0*/  IMAD.MOV.U32 R4, RZ, RZ, R11 ;  /* 0x000000ffff047224 */ /* 0x002fe200078e000b */
[----:B------:R-:W-:Y:S02]  /*35bf0*/  MOV R5, R22 ;  /* 0x0000001600057202 */ /* 0x000fe40000000f00 */
[----:B-----5:R-:W5:Y:S01]  /*35c00*/  LDL.LU R11, [R1+0x954] ;  /* 0x00095400010b7983 */ /* 0x020f620000300800 */
[----:B------:R-:W-:-:S03]  /*35c10*/  ISETP.NE.U32.AND P3, PT, R3, RZ, PT ;  /* 0x000000ff0300720c */ /* 0x000fc60003f65070 */
[----:B------:R1:W-:Y:S01]  /*35c20*/  LDGSTS.E [R2+0x17c00], [R4.64], P6 ;  /* 0x17c0000004027fae */ /* 0x0003e2000b121848 */
[----:B------:R-:W-:Y:S02]  /*35c30*/  SEL R3, RZ, 0x4, P4 ;  /* 0x00000004ff037807 */ /* 0x000fe40002000000 */
[----:B----4-:R-:W-:Y:S02]  /*35c40*/  IADD3 R17, P4, R17, R18, RZ ;  /* 0x0000001211117210 */ /* 0x010fe40007f9e0ff */
[----:B------:R-:W-:Y:S02]  /*35c50*/  SEL R3, R3, RZ, !P5 ;  /* 0x000000ff03037207 */ /* 0x000fe40006800000 */
[----:B-1----:R-:W-:Y:S02]  /*35c60*/  MOV R5, R19 ;  /* 0x0000001300057202 */ /* 0x002fe40000000f00 */
[----:B------:R-:W4:Y:S01]  /*35c70*/  LDL.LU R19, [R1+0x948] ;  /* 0x0009480001137983 */ /* 0x000f220000300800 */
[----:B------:R-:W-:-:S03]  /*35c80*/  IMAD.MOV.U32 R4, RZ, RZ, R15 ;  /* 0x000000ffff047224 */ /* 0x000fc600078e000f */
[----:B------:R-:W4:Y:S04]  /*35c90*/  LDL.LU R15, [R1+0x950] ;  /* 0x00095000010f7983 */ /* 0x000f280000300800 */
[----:B------:R1:W-:Y:S04]  /*35ca0*/  STL [R1+0x8cc], R17 ;  /* 0x0008cc1101007387 */ /* 0x0003e80000100800 */
[----:B------:R-:W4:Y:S04]  /*35cb0*/  LDL.LU R7, [R1+0x95c] ;  /* 0x00095c0001077983 */ /* 0x000f280000300800 */
[----:B------:R-:W4:Y:S04]  /*35cc0*/  LDL.LU R6, [R1+0x964] ;  /* 0x0009640001067983 */ /* 0x000f280000300800 */
[----:B------:R1:W-:Y:S02]  /*35cd0*/  LDGSTS.E [R2+0x17e00], [R4.64], P6 ;  /* 0x17e0000004027fae */ /* 0x0003e4000b121848 */
[----:B-1----:R-:W-:-:S02]  /*35ce0*/  IMAD.MOV.U32 R4, RZ, RZ, R17 ;  /* 0x000000ffff047224 */ /* 0x002fc400078e0011 */
[----:B---3--:R-:W-:Y:S01]  /*35cf0*/  IMAD.X R21, R21, 0x1, R0, P4 ;  /* 0x0000000115157824 */ /* 0x008fe200020e0600 */
[----:B------:R-:W-:Y:S02]  /*35d00*/  ISETP.NE.U32.AND P4, PT, R3, RZ, PT ;  /* 0x000000ff0300720c */ /* 0x000fe40003f85070 */
[-C--:B------:R-:W-:Y:S02]  /*35d10*/  IADD3 R10, P5, R10, R18.reuse, RZ ;  /* 0x000000120a0a7210 */ /* 0x080fe40007fbe0ff */
[----:B------:R-:W-:Y:S02]  /*35d20*/  MOV R5, R21 ;  /* 0x0000001500057202 */ /* 0x000fe40000000f00 */
[----:B------:R-:W-:Y:S01]  /*35d30*/  IADD3 R8, P6, R8, R18, RZ ;  /* 0x0000001208087210 */ /* 0x000fe20007fde0ff */
[----:B------:R-:W-:Y:S01]  /*35d40*/  STL [R1+0x8d4], R10 ;  /* 0x0008d40a01007387 */ /* 0x000fe20000100800 */
[----:B------:R-:W-:-:S03]  /*35d50*/  IADD3.X R13, R13, R0, RZ, P5, !PT ;  /* 0x000000000d0d7210 */ /* 0x000fc60002ffe4ff */
[----:B------:R-:W-:Y:S04]  /*35d60*/  STL [R1+0x8c8], R21 ;  /* 0x0008c81501007387 */ /* 0x000fe80000100800 */
[----:B------:R-:W3:Y:S04]  /*35d70*/  LDL.LU R3, [R1+0x958] ;  /* 0x0009580001037983 */ /* 0x000ee80000300800 */
[----:B------:R-:W3:Y:S04]  /*35d80*/  LDL.LU R17, [R1+0x9cc] ;  /* 0x0009cc0001117983 */ /* 0x000ee80000300800 */
[----:B------:R-:W-:Y:S04]  /*35d90*/  STL [R1+0x8dc], R8 ;  /* 0x0008dc0801007387 */ /* 0x000fe80000100800 */
[----:B------:R1:W-:Y:S04]  /*35da0*/  LDGSTS.E [R2+0x19800], [R4.64], P0 ;  /* 0x1980000004027fae */ /* 0x0003e80008121848 */
[----:B------:R2:W-:Y:S01]  /*35db0*/  STL [R1+0x8d0], R13 ;  /* 0x0008d00d01007387 */ /* 0x0005e20000100800 */
[----:B-1----:R-:W-:-:S03]  /*35dc0*/  IMAD.MOV.U32 R5, RZ, RZ, R13 ;  /* 0x000000ffff057224 */ /* 0x002fc600078e000d */
[----:B--2---:R-:W2:Y:S01]  /*35dd0*/  LDL.LU R13, [R1+0x960] ;  /* 0x00096000010d7983 */ /* 0x004ea20000300800 */
[----:B------:R-:W-:Y:S02]  /*35de0*/  IADD3 R9, P5, R9, R18, RZ ;  /* 0x0000001209097210 */ /* 0x000fe40007fbe0ff */
[----:B------:R-:W-:-:S03]  /*35df0*/  MOV R4, R10 ;  /* 0x0000000a00047202 */ /* 0x000fc60000000f00 */
[----:B------:R-:W-:Y:S04]  /*35e00*/  STL [R1+0x8e4], R9 ;  /* 0x0008e40901007387 */ /* 0x000fe80000100800 */
[----:B------:R1:W-:Y:S02]  /*35e10*/  LDGSTS.E [R2+0x19a00], [R4.64], P0 ;  /* 0x19a0000004027fae */ /* 0x0003e40008121848 */
[----:B-1----:R-:W-:Y:S02]  /*35e20*/  IMAD.MOV.U32 R4, RZ, RZ, R8 ;  /* 0x000000ffff047224 */ /* 0x002fe400078e0008 */
[----:B------:R-:W-:-:S05]  /*35e30*/  IMAD.X R20, R20, 0x1, R0, P6 ;  /* 0x0000000114147824 */ /* 0x000fca00030e0600 */
[----:B------:R-:W-:Y:S01]  /*35e40*/  STL [R1+0x8d8], R20 ;  /* 0x0008d81401007387 */ /* 0x000fe20000100800 */
[----:B------:R-:W-:Y:S02]  /*35e50*/  MOV R5, R20 ;  /* 0x0000001400057202 */ /* 0x000fe40000000f00 */
[----:B------:R-:W-:Y:S01]  /*35e60*/  IADD3 R16, P6, R16, R18, RZ ;  /* 0x0000001210107210 */ /* 0x000fe20007fde0ff */
[----:B------:R-:W2:Y:S01]  /*35e70*/  LDL.LU R10, [R1+0x9d4] ;  /* 0x0009d400010a7983 */ /* 0x000ea20000300800 */
[----:B------:R-:W-:-:S03]  /*35e80*/  IADD3.X R14, R14, R0, RZ, P5, !PT ;  /* 0x000000000e0e7210 */ /* 0x000fc60002ffe4ff */
[----:B------:R-:W2:Y:S04]  /*35e90*/  LDL.LU R22, [R1+0x9c8] ;  /* 0x0009c80001167983 */ /* 0x000ea80000300800 */
[----:B------:R-:W-:Y:S01]  /*35ea0*/  STL [R1+0x94c], R16 ;  /* 0x00094c1001007387 */ /* 0x000fe20000100800 */
[----:B-----5:R-:W-:-:S03]  /*35eb0*/  IADD3 R11, P5, R11, R18, RZ ;  /* 0x000000120b0b7210 */ /* 0x020fc60007fbe0ff */
[----:B------:R1:W-:Y:S04]  /*35ec0*/  STL [R1+0x8e0], R14 ;  /* 0x0008e00e01007387 */ /* 0x0003e80000100800 */
[----:B------:R5:W-:Y:S04]  /*35ed0*/  LDGSTS.E [R2+0x19c00], [R4.64], P0 ;  /* 0x19c0000004027fae */ /* 0x000be80008121848 */
[----:B------:R-:W2:Y:S01]  /*35ee0*/  LDL.LU R8, [R1+0x9dc] ;  /* 0x0009dc0001087983 */ /* 0x000ea20000300800 */
[----:B----4-:R-:W-:Y:S01]  /*35ef0*/  IMAD.X R19, R19, 0x1, R0, P6 ;  /* 0x0000000113137824 */ /* 0x010fe200030e0600 */
[----:B-----5:R-:W-:Y:S01]  /*35f00*/  MOV R4, R9 ;  /* 0x0000000900047202 */ /* 0x020fe20000000f00 */
[----:B------:R-:W-:-:S02]  /*35f10*/  IMAD.MOV.U32 R5, RZ, RZ, R14 ;  /* 0x000000ffff057224 */ /* 0x000fc400078e000e */
[----:B-1----:R-:W4:Y:S04]  /*35f20*/  LDL.LU R14, [R1+0x9d0] ;  /* 0x0009d000010e7983 */ /* 0x002f280000300800 */
[----:B------:R-:W-:Y:S04]  /*35f30*/  STL [R1+0x954], R11 ;  /* 0x0009540b01007387 */ /* 0x000fe80000100800 */
[----:B------:R1:W-:Y:S04]  /*35f40*/  STL [R1+0x948], R19 ;  /* 0x0009481301007387 */ /* 0x0003e80000100800 */
[----:B------:R-:W5:Y:S01]  /*35f50*/  LDL.LU R9, [R1+0x9e4] ;  /* 0x0009e40001097983 */ /* 0x000f620000300800 */
[----:B------:R-:W-:-:S03]  /*35f60*/  IADD3.X R15, R15, R0, RZ, P5, !PT ;  /* 0x000000000f0f7210 */ /* 0x000fc60002ffe4ff */
[----:B------:R-:W5:Y:S04]  /*35f70*/  LDL.LU R21, [R1+0x9d8] ;  /* 0x0009d80001157983 */ /* 0x000f680000300800 */
[----:B------:R1:W-:Y:S01]  /*35f80*/  LDGSTS.E [R2+0x19e00], [R4.64], P0 ;  /* 0x19e0000004027fae */ /* 0x0003e20008121848 */
[-C--:B------:R-:W-:Y:S02]  /*35f90*/  IADD3 R7, P0, R7, R18.reuse, RZ ;  /* 0x0000001207077210 */ /* 0x080fe40007f1e0ff */
[----:B------:R-:W-:-:S03]  /*35fa0*/  IADD3 R6, P5, R6, R18, RZ ;  /* 0x0000001206067210 */ /* 0x000fc60007fbe0ff */
[----:B------:R-:W-:Y:S01]  /*35fb0*/  STL [R1+0x95c], R7 ;  /* 0x00095c0701007387 */ /* 0x000fe20000100800 */
[----:B-1----:R-:W-:Y:S01]  /*35fc0*/  IMAD.MOV.U32 R4, RZ, RZ, R16 ;  /* 0x000000ffff047224 */ /* 0x002fe200078e0010 */
[----:B------:R-:W-:Y:S02]  /*35fd0*/  MOV R5, R19 ;  /* 0x0000001300057202 */ /* 0x000fe40000000f00 */
[----:B------:R1:W-:Y:S04]  /*35fe0*/  STL [R1+0x950], R15 ;  /* 0x0009500f01007387 */ /* 0x0003e80000100800 */
[----:B------:R1:W-:Y:S04]  /*35ff0*/  LDGSTS.E [R2+0x1b800], [R4.64], P1 ;  /* 0x1b80000004027fae */ /* 0x0003e80008921848 */
[----:B------:R-:W5:Y:S01]  /*36000*/  LDL.LU R19, [R1+0xa4c] ;  /* 0x000a4c0001137983 */ /* 0x000f620000300800 */
[----:B-1----:R-:W-:Y:S01]  /*36010*/  IMAD.MOV.U32 R5, RZ, RZ, R15 ;  /* 0x000000ffff057224 */ /* 0x002fe200078e000f */
[----:B------:R-:W-:-:S02]  /*36020*/  MOV R4, R11 ;  /* 0x0000000b00047202 */ /* 0x000fc40000000f00 */
[----:B------:R-:W5:Y:S04]  /*36030*/  LDL.LU R15, [R1+0x9e0] ;  /* 0x0009e000010f7983 */ /* 0x000f680000300800 */
[----:B------:R-:W-:Y:S04]  /*36040*/  STL [R1+0x964], R6 ;  /* 0x0009640601007387 */ /* 0x000fe80000100800 */
[----:B------:R1:W-:Y:S02]  /*36050*/  LDGSTS.E [R2+0x1ba00], [R4.64], P1 ;  /* 0x1ba0000004027fae */ /* 0x0003e40008921848 */
[----:B-1----:R-:W-:-:S02]  /*36060*/  IMAD.MOV.U32 R4, RZ, RZ, R7 ;  /* 0x000000ffff047224 */ /* 0x002fc400078e0007 */
[----:B---3--:R-:W-:Y:S01]  /*36070*/  IMAD.X R3, R3, 0x1, R0, P0 ;  /* 0x0000000103037824 */ /* 0x008fe200000e0600 */
[----:B------:R-:W-:-:S04]  /*36080*/  IADD3 R17, P0, R17, R18, RZ ;  /* 0x0000001211117210 */ /* 0x000fc80007f1e0ff */
[----:B------:R1:W-:Y:S01]  /*36090*/  STL [R1+0x958], R3 ;  /* 0x0009580301007387 */ /* 0x0003e20000100800 */
[----:B------:R-:W-:-:S03]  /*360a0*/  MOV R5, R3 ;  /* 0x0000000300057202 */ /* 0x000fc60000000f00 */
[----:B------:R-:W3:Y:S04]  /*360b0*/  LDL.LU R20, [R1+0xa48] ;  /* 0x000a480001147983 */ /* 0x000ee80000300800 */
[----:B------:R-:W3:Y:S04]  /*360c0*/  LDL.LU R11, [R1+0xa54] ;  /* 0x000a5400010b7983 */ /* 0x000ee80000300800 */
[----:B------:R-:W3:Y:S04]  /*360d0*/  LDL.LU R16, [R1+0xa50] ;  /* 0x000a500001107983 */ /* 0x000ee80000300800 */
[----:B------:R-:W-:Y:S04]  /*360e0*/  STL [R1+0x9cc], R17 ;  /* 0x0009cc1101007387 */ /* 0x000fe80000100800 */
[----:B------:R2:W-:Y:S02]  /*360f0*/  LDGSTS.E [R2+0x1bc00], [R4.64], P1 ;  /* 0x1bc0000004027fae */ /* 0x0005e40008921848 */
[----:B--2---:R-:W-:-:S05]  /*36100*/  IADD3.X R13, R13, R0, RZ, P5, !PT ;  /* 0x000000000d0d7210 */ /* 0x004fca0002ffe4ff */
[----:B------:R2:W-:Y:S04]  /*36110*/  STL [R1+0x960], R13 ;  /* 0x0009600d01007387 */ /* 0x0005e80000100800 */
[----:B-1----:R-:W3:Y:S01]  /*36120*/  LDL.LU R3, [R1+0xa5c] ;  /* 0x000a5c0001037983 */ /* 0x002ee20000300800 */
[----:B------:R-:W-:-:S03]  /*36130*/  IMAD.MOV.U32 R5, RZ, RZ, R13 ;  /* 0x000000ffff057224 */ /* 0x000fc600078e000d */
[----:B------:R-:W3:Y:S04]  /*36140*/  LDL.LU R7, [R1+0xa64] ;  /* 0x000a640001077983 */ /* 0x000ee80000300800 */
[----:B--2---:R-:W2:Y:S01]  /*36150*/  LDL.LU R13, [R1+0xa58] ;  /* 0x000a5800010d7983 */ /* 0x004ea20000300800 */
[----:B------:R-:W-:-:S05]  /*36160*/  MOV R4, R6 ;  /* 0x0000000600047202 */ /* 0x000fca0000000f00 */
[----:B------:R1:W-:Y:S02]  /*36170*/  LDGSTS.E [R2+0x1be00], [R4.64], P1 ;  /* 0x1be0000004027fae */ /* 0x0003e40008921848 */
[----:B-1----:R-:W-:Y:S01]  /*36180*/  IMAD.MOV.U32 R4, RZ, RZ, R17 ;  /* 0x000000ffff047224 */ /* 0x002fe200078e0011 */
[----:B------:R-:W-:Y:S01]  /*36190*/  IADD3 R10, P5, R10, R18, RZ ;  /* 0x000000120a0a7210 */ /* 0x000fe20007fbe0ff */
[----:B------:R-:W-:-:S04]  /*361a0*/  IMAD.X R22, R22, 0x1, R0, P0 ;  /* 0x0000000116167824 */ /* 0x000fc800000e0600 */
[----:B------:R-:W-:Y:S01]  /*361b0*/  STL [R1+0x9d4], R10 ;  /* 0x0009d40a01007387 */ /* 0x000fe20000100800 */
[----:B------:R-:W-:-:S03]  /*361c0*/  MOV R5, R22 ;  /* 0x0000001600057202 */ /* 0x000fc60000000f00 */
[----:B------:R-:W-:Y:S04]  /*361d0*/  STL [R1+0x9c8], R22 ;  /* 0x0009c81601007387 */ /* 0x000fe80000100800 */
[----:B------:R-:W2:Y:S04]  /*361e0*/  LDL.LU R6, [R1+0xa6c] ;  /* 0x000a6c0001067983 */ /* 0x000ea80000300800 */
[----:B------:R-:W2:Y:S01]  /*361f0*/  LDL.LU R17, [R1+0xa60] ;  /* 0x000a600001117983 */ /* 0x000ea20000300800 */
[----:B------:R-:W-:-:S03]  /*36200*/  IADD3 R8, P0, R8, R18, RZ ;  /* 0x0000001208087210 */ /* 0x000fc60007f1e0ff */
[----:B------:R1:W-:Y:S04]  /*36210*/  LDGSTS.E [R2+0x1d800], [R4.64], P2 ;  /* 0x1d80000004027fae */ /* 0x0003e80009121848 */
[----:B------:R-:W-:Y:S01]  /*36220*/  STL [R1+0x9dc], R8 ;  /* 0x0009dc0801007387 */ /* 0x000fe20000100800 */
[----:B----4-:R-:W-:Y:S02]  /*36230*/  IADD3.X R14, R14, R0, RZ, P5, !PT ;  /* 0x000000000e0e7210 */ /* 0x010fe40002ffe4ff */
[----:B-1----:R-:W-:-:S03]  /*36240*/  MOV R4, R10 ;  /* 0x0000000a00047202 */ /* 0x002fc60000000f00 */
[----:B------:R1:W-:Y:S01]  /*36250*/  STL [R1+0x9d0], R14 ;  /* 0x0009d00e01007387 */ /* 0x0003e20000100800 */
[----:B------:R-:W-:-:S05]  /*36260*/  IMAD.MOV.U32 R5, RZ, RZ, R14 ;  /* 0x000000ffff057224 */ /* 0x000fca00078e000e */
[----:B------:R4:W-:Y:S01]  /*36270*/  LDGSTS.E [R2+0x1da00], [R4.64], P2 ;  /* 0x1da0000004027fae */ /* 0x0009e20009121848 */
[----:B-----5:R-:W-:-:S03]  /*36280*/  IADD3 R9, P1, R9, R18, RZ ;  /* 0x0000001209097210 */ /* 0x020fc60007f3e0ff */
[----:B-1----:R-:W5:Y:S01]  /*36290*/  LDL.LU R14, [R1+0xa68] ;  /* 0x000a6800010e7983 */ /* 0x002f620000300800 */
[----:B------:R-:W-:-:S03]  /*362a0*/  IMAD.X R21, R21, 0x1, R0, P0 ;  /* 0x0000000115157824 */ /* 0x000fc600000e0600 */
[----:B------:R-:W-:Y:S04]  /*362b0*/  STL [R1+0x9e4], R9 ;  /* 0x0009e40901007387 */ /* 0x000fe80000100800 */
[----:B------:R-:W-:Y:S04]  /*362c0*/  STL [R1+0x9d8], R21 ;  /* 0x0009d81501007387 */ /* 0x000fe80000100800 */
[----:B------:R-:W5:Y:S01]  /*362d0*/  LDL.LU R10, [R1+0xa8c] ;  /* 0x000a8c00010a7983 */ /* 0x000f620000300800 */
[----:B----4-:R-:W-:Y:S01]  /*362e0*/  IMAD.MOV.U32 R4, RZ, RZ, R8 ;  /* 0x000000ffff047224 */ /* 0x010fe200078e0008 */
[----:B------:R-:W-:-:S02]  /*362f0*/  MOV R5, R21 ;  /* 0x0000001500057202 */ /* 0x000fc40000000f00 */
[----:B------:R-:W4:Y:S04]  /*36300*/  LDL.LU R8, [R1+0xaac] ;  /* 0x000aac0001087983 */ /* 0x000f280000300800 */
[----:B------:R1:W-:Y:S01]  /*36310*/  LDGSTS.E [R2+0x1dc00], [R4.64], P2 ;  /* 0x1dc0000004027fae */ /* 0x0003e20009121848 */
[----:B------:R-:W-:Y:S02]  /*36320*/  IADD3 R19, P0, R19, R18, RZ ;  /* 0x0000001213137210 */ /* 0x000fe40007f1e0ff */
[----:B-1----:R-:W-:Y:S02]  /*36330*/  MOV R4, R9 ;  /* 0x0000000900047202 */ /* 0x002fe40000000f00 */
[----:B------:R-:W-:Y:S01]  /*36340*/  IADD3.X R15, R15, R0, RZ, P1, !PT ;  /* 0x000000000f0f7210 */ /* 0x000fe20000ffe4ff */
[----:B------:R-:W-:Y:S04]  /*36350*/  STL [R1+0xa4c], R19 ;  /* 0x000a4c1301007387 */ /* 0x000fe80000100800 */
[----:B------:R-:W-:Y:S01]  /*36360*/  IMAD.MOV.U32 R5, RZ, RZ, R15 ;  /* 0x000000ffff057224 */ /* 0x000fe200078e000f */
[----:B------:R1:W-:Y:S04]  /*36370*/  STL [R1+0x9e0], R15 ;  /* 0x0009e00f01007387 */ /* 0x0003e80000100800 */
[----:B------:R1:W-:Y:S04]  /*36380*/  LDGSTS.E [R2+0x1de00], [R4.64], P2 ;  /* 0x1de0000004027fae */ /* 0x0003e80009121848 */
[----:B-1----:R-:W4:Y:S01]  /*36390*/  LDL.LU R15, [R1+0xa88] ;  /* 0x000a8800010f7983 */ /* 0x002f220000300800 */
[----:B------:R-:W-:-:S02]  /*363a0*/  IMAD.MOV.U32 R4, RZ, RZ, R19 ;  /* 0x000000ffff047224 */ /* 0x000fc400078e0013 */
[----:B---3--:R-:W-:Y:S01]  /*363b0*/  IMAD.X R20, R20, 0x1, R0, P0 ;  /* 0x0000000114147824 */ /* 0x008fe200000e0600 */
[----:B------:R-:W-:-:S04]  /*363c0*/  IADD3 R11, P1, R11, R18, RZ ;  /* 0x000000120b0b7210 */ /* 0x000fc80007f3e0ff */
[----:B------:R-:W-:Y:S01]  /*363d0*/  IADD3.X R16, R16, R0, RZ, P1, !PT ;  /* 0x0000000010107210 */ /* 0x000fe20000ffe4ff */
[----:B------:R1:W-:Y:S01]  /*363e0*/  STL [R1+0xa54], R11 ;  /* 0x000a540b01007387 */ /* 0x0003e20000100800 */
[----:B------:R-:W-:-:S03]  /*363f0*/  MOV R5, R20 ;  /* 0x0000001400057202 */ /* 0x000fc60000000f00 */
[----:B------:R-:W-:Y:S04]  /*36400*/  STL [R1+0xa48], R20 ;  /* 0x000a481401007387 */ /* 0x000fe80000100800 */
[----:B------:R-:W3:Y:S04]  /*36410*/  LDL.LU R9, [R1+0xacc] ;  /* 0x000acc0001097983 */ /* 0x000ee80000300800 */
[----:B------:R1:W-:Y:S01]  /*36420*/  LDGSTS.E [R2+0x1f800], [R4.64], P3 ;  /* 0x1f80000004027fae */ /* 0x0003e20009921848 */
[-C--:B------:R-:W-:Y:S02]  /*36430*/  IADD3 R3, P0, R3, R18.reuse, RZ ;  /* 0x0000001203037210 */ /* 0x080fe40007f1e0ff */
[----:B------:R-:W-:-:S03]  /*36440*/  IADD3 R7, P1, R7, R18, RZ ;  /* 0x0000001207077210 */ /* 0x000fc60007f3e0ff */
[----:B------:R-:W-:Y:S01]  /*36450*/  STL [R1+0xa5c], R3 ;  /* 0x000a5c0301007387 */ /* 0x000fe20000100800 */
[----:B--2---:R-:W-:-:S03]  /*36460*/  IMAD.X R13, R13, 0x1, R0, P0 ;  /* 0x000000010d0d7824 */ /* 0x004fc600000e0600 */
[----:B------:R-:W-:Y:S01]  /*36470*/  STL [R1+0xa50], R16 ;  /* 0x000a501001007387 */ /* 0x000fe20000100800 */
[----:B-1----:R-:W-:-:S03]  /*36480*/  MOV R4, R11 ;  /* 0x0000000b00047202 */ /* 0x002fc60000000f00 */
[----:B------:R-:W2:Y:S04]  /*36490*/  LDL.LU R19, [R1+0xaa8] ;  /* 0x000aa80001137983 */ /* 0x000ea80000300800 */
[----:B------:R-:W-:Y:S04]  /*364a0*/  STL [R1+0xa64], R7 ;  /* 0x000a640701007387 */ /* 0x000fe80000100800 */
[----:B------:R-:W2:Y:S04]  /*364b0*/  LDL.LU R18, [R1+0xac8] ;  /* 0x000ac80001127983 */ /* 0x000ea80000300800 */
[----:B------:R1:W-:Y:S04]  /*364c0*/  STL [R1+0xa58], R13 ;  /* 0x000a580d01007387 */ /* 0x0003e80000100800 */
[----:B------:R-:W2:Y:S04]  /*364d0*/  LDL.LU R11, [R1+0xaec] ;  /* 0x000aec00010b7983 */ /* 0x000ea80000300800 */
[----:B------:R-:W1:Y:S04]  /*364e0*/  S2R R252, SR_TID.X ;  /* 0x0000000000fc7919 */ /* 0x000e680000002100 */
[----:B------:R-:W1:Y:S01]  /*364f0*/  S2R R100, SR_TID.X ;  /* 0x0000000000647919 */ /* 0x000e620000002100 */
[----:B------:R-:W-:-:S05]  /*36500*/  IMAD.MOV.U32 R5, RZ, RZ, R16 ;  /* 0x000000ffff057224 */ /* 0x000fca00078e0010 */
[----:B------:R1:W-:Y:S01]  /*36510*/  LDGSTS.E [R2+0x1fa00], [R4.64], P3 ;  /* 0x1fa0000004027fae */ /* 0x0003e20009921848 */
[----:B------:R-:W-:Y:S02]  /*36520*/  IADD3 R6, P0, R6, UR7, RZ ;  /* 0x0000000706067c10 */ /* 0x000fe4000ff1e0ff */
[----:B------:R-:W-:Y:S02]  /*36530*/  IADD3.X R17, R17, R0, RZ, P1, !PT ;  /* 0x0000000011117210 */ /* 0x000fe40000ffe4ff */
[----:B-1----:R-:W-:Y:S01]  /*36540*/  LOP3.LUT R252, R252, 0x3f, RZ, 0xc0, !PT ;  /* 0x0000003ffcfc7812 */ /* 0x002fe200078ec0ff */
[----:B------:R-:W-:Y:S01]  /*36550*/  IMAD.MOV.U32 R4, RZ, RZ, R3 ;  /* 0x000000ffff047224 */ /* 0x000fe200078e0003 */
[----:B------:R-:W-:Y:S02]  /*36560*/  MOV R5, R13 ;  /* 0x0000000d00057202 */ /* 0x000fe40000000f00 */
[----:B------:R-:W-:Y:S01]  /*36570*/  SHF.R.S32.HI R100, RZ, 0x6, R100 ;  /* 0x00000006ff647819 */ /* 0x000fe20000011464 */
[----:B------:R-:W2:Y:S01]  /*36580*/  LDL.LU R13, [R1+0xae8] ;  /* 0x000ae800010d7983 */ /* 0x000ea20000300800 */
[----:B------:R-:W-:-:S02]  /*36590*/  IMAD.SHL.U32 R252, R252, 0x4, RZ ;  /* 0x00000004fcfc7824 */ /* 0x000fc400078e00ff */
[----:B------:R-:W-:Y:S01]  /*365a0*/  SGXT R100, R100, 0x1 ;  /* 0x000000016464781a */ /* 0x000fe20000000200 */
[----:B------:R-:W-:Y:S01]  /*365b0*/  STL [R1+0xa6c], R6 ;  /* 0x000a6c0601007387 */ /* 0x000fe20000100800 */
[----:B------:R-:W-:-:S03]  /*365c0*/  MOV R3, UR5 ;  /* 0x0000000500037c02 */ /* 0x000fc60008000f00 */
[----:B------:R1:W-:Y:S01]  /*365d0*/  STL [R1+0xa60], R17 ;  /* 0x000a601101007387 */ /* 0x0003e20000100800 */
[----:B------:R-:W-:-:S03]  /*365e0*/  LOP3.LUT R20, R252, 0x110, R100, 0x78, !PT ;  /* 0x00000110fc147812 */ /* 0x000fc600078e7864 */
[----:B------:R-:W2:Y:S04]  /*365f0*/  LDL.LU R16, [R1+0xb0c] ;  /* 0x000b0c0001107983 */ /* 0x000ea80000300800 */
[----:B------:R1:W-:Y:S01]  /*36600*/  LDGSTS.E [R2+0x1fc00], [R4.64], P3 ;  /* 0x1fc0000004027fae */ /* 0x0003e20009921848 */
[----:B-----5:R-:W-:Y:S01]  /*36610*/  IADD3.X R14, R14, UR6, RZ, P0, !PT ;  /* 0x000000060e0e7c10 */ /* 0x020fe200087fe4ff */
[----:B------:R-:W-:Y:S01]  /*36620*/  IMAD R3, R3, 0x4000, R20 ;  /* 0x0000400003037824 */ /* 0x000fe200078e0214 */
[----:B------:R-:W-:Y:S01]  /*36630*/  IADD3 R10, P1, R10, UR7, RZ ;  /* 0x000000070a0a7c10 */ /* 0x000fe2000ff3e0ff */
[----:B-1----:R-:W-:Y:S01]  /*36640*/  IMAD.MOV.U32 R5, RZ, RZ, R17 ;  /* 0x000000ffff057224 */ /* 0x002fe200078e0011 */
[----:B------:R-:W-:-:S03]  /*36650*/  MOV R4, R7 ;  /* 0x0000000700047202 */ /* 0x000fc60000000f00 */
[----:B------:R-:W-:Y:S01]  /*36660*/  STL [R1+0xa8c], R10 ;  /* 0x000a8c0a01007387 */ /* 0x000fe20000100800 */
[----:B----4-:R-:W-:-:S03]  /*36670*/  IADD3 R8, P0, R8, UR7, RZ ;  /* 0x0000000708087c10 */ /* 0x010fc6000ff1e0ff */
[----:B------:R1:W-:Y:S04]  /*36680*/  STL [R1+0xa68], R14 ;  /* 0x000a680e01007387 */ /* 0x0003e80000100800 */
[----:B------:R-:W4:Y:S04]  /*36690*/  LDL.LU R17, [R1+0xb08] ;  /* 0x000b080001117983 */ /* 0x000f280000300800 */
[----:B------:R-:W5:Y:S04]  /*366a0*/  LDL.LU R7, [R1+0xb2c] ;  /* 0x000b2c0001077983 */ /* 0x000f680000300800 */
[----:B------:R1:W-:Y:S04]  /*366b0*/  LDGSTS.E [R2+0x1fe00], [R4.64], P3 ;  /* 0x1fe0000004027fae */ /* 0x0003e80009921848 */
[----:B------:R-:W-:Y:S04]  /*366c0*/  STL [R1+0xaac], R8 ;  /* 0x000aac0801007387 */ /* 0x000fe80000100800 */
[----:B------:R-:W0:Y:S01]  /*366d0*/  LDGDEPBAR ;  /* 0x00000000000079af */ /* 0x000e220000000000 */
[----:B-1----:R-:W-:Y:S01]  /*366e0*/  IMAD.MOV.U32 R5, RZ, RZ, R14 ;  /* 0x000000ffff057224 */ /* 0x002fe200078e000e */
[----:B------:R-:W-:-:S02]  /*366f0*/  IADD3 R2, R3, 0x100000, RZ ;  /* 0x0010000003027810 */ /* 0x000fc40007ffe0ff */
[----:B------:R-:W5:Y:S01]  /*36700*/  LDL.LU R14, [R1+0xb28] ;  /* 0x000b2800010e7983 */ /* 0x000f620000300800 */
[----:B------:R-:W-:Y:S02]  /*36710*/  MOV R4, R6 ;  /* 0x0000000600047202 */ /* 0x000fe40000000f00 */
[----:B------:R-:W-:-:S03]  /*36720*/  IADD3.X R15, R15, UR6, RZ, P1, !PT ;  /* 0x000000060f0f7c10 */ /* 0x000fc60008ffe4ff */
[----:B------:R1:W-:Y:S01]  /*36730*/  LDGSTS.E [R2+-0x60000], [R4.64], P4 ;  /* 0xa000000004027fae */ /* 0x0003e2000a121848 */
[----:B------:R-:W-:-:S03]  /*36740*/  IADD3 R6, R3, 0x100000, RZ ;  /* 0x0010000003067810 */ /* 0x000fc60007ffe0ff */
[----:B------:R1:W-:Y:S02]  /*36750*/  STL [R1+0xa88], R15 ;  /* 0x000a880f01007387 */ /* 0x0003e40000100800 */
[----:B-1----:R-:W-:Y:S01]  /*36760*/  IMAD.MOV.U32 R5, RZ, RZ, R15 ;  /* 0x000000ffff057224 */ /* 0x002fe200078e000f */
[----:B------:R-:W-:Y:S01]  /*36770*/  MOV R4, R10 ;  /* 0x0000000a00047202 */ /* 0x000fe20000000f00 */
[----:B------:R-:W5:Y:S04]  /*36780*/  LDL.LU R15, [R1+0xb4c] ;  /* 0x000b4c00010f7983 */ /* 0x000f680000300800 */
[----:B------:R1:W-:Y:S02]  /*36790*/  LDGSTS.E [R6+-0x5f800], [R4.64], P4 ;  /* 0xa080000004067fae */ /* 0x0003e4000a121848 */
[----:B-1----:R-:W-:-:S02]  /*367a0*/  MOV R4, R8 ;  /* 0x0000000800047202 */ /* 0x002fc40000000f00 */
[----:B---3--:R-:W-:-:S05]  /*367b0*/  IADD3 R9, P1, R9, UR7, RZ ;  /* 0x0000000709097c10 */ /* 0x008fca000ff3e0ff */
[----:B------:R1:W-:Y:S01]  /*367c0*/  STL [R1+0xacc], R9 ;  /* 0x000acc0901007387 */ /* 0x0003e20000100800 */
[----:B--2---:R-:W-:-:S05]  /*367d0*/  IADD3.X R19, R19, UR6, RZ, P0, !PT ;  /* 0x0000000613137c10 */ /* 0x004fca00087fe4ff */
[----:B------:R-:W-:Y:S01]  /*367e0*/  STL [R1+0xaa8], R19 ;  /* 0x000aa81301007387 */ /* 0x000fe20000100800 */
[----:B------:R-:W-:-:S03]  /*367f0*/  IADD3.X R18, R18, UR6, RZ, P1, !PT ;  /* 0x0000000612127c10 */ /* 0x000fc60008ffe4ff */
[----:B------:R-:W2:Y:S04]  /*36800*/  LDL.LU R10, [R1+0xa74] ;  /* 0x000a7400010a7983 */ /* 0x000ea80000300800 */
[----:B------:R-:W3:Y:S01]  /*36810*/  LDL.LU R21, [R1+0xb48] ;  /* 0x000b480001157983 */ /* 0x000ee20000300800 */
[----:B------:R-:W-:-:S05]  /*36820*/  IADD3 R11, P0, R11, UR7, RZ ;  /* 0x000000070b0b7c10 */ /* 0x000fca000ff1e0ff */
[----:B------:R-:W-:Y:S04]  /*36830*/  STL [R1+0xaec], R11 ;  /* 0x000aec0b01007387 */ /* 0x000fe80000100800 */
[----:B------:R-:W-:Y:S04]  /*36840*/  STL [R1+0xac8], R18 ;  /* 0x000ac81201007387 */ /* 0x000fe80000100800 */
[----:B------:R-:W3:Y:S04]  /*36850*/  LDL.LU R8, [R1+0xa94] ;  /* 0x000a940001087983 */ /* 0x000ee80000300800 */
[----:B------:R-:W3:Y:S04]  /*36860*/  LDL.LU R20, [R1+0xa70] ;  /* 0x000a700001147983 */ /* 0x000ee80000300800 */
[----:B------:R-:W1:Y:S04]  /*36870*/  S2R R252, SR_TID.X ;  /* 0x0000000000fc7919 */ /* 0x000e680000002100 */
[----:B------:R-:W1:Y:S01]  /*36880*/  S2R R100, SR_TID.X ;  /* 0x0000000000647919 */ /* 0x000e620000002100 */
[----:B------:R-:W-:-:S05]  /*36890*/  IMAD.MOV.U32 R5, RZ, RZ, R19 ;  /* 0x000000ffff057224 */ /* 0x000fca00078e0013 */
[----:B------:R1:W-:Y:S01]  /*368a0*/  LDGSTS.E [R2+-0x5f000], [R4.64], P4 ;  /* 0xa100000004027fae */ /* 0x0003e2000a121848 */
[----:B------:R-:W-:Y:S02]  /*368b0*/  IADD3.X R13, R13, UR6, RZ, P0, !PT ;  /* 0x000000060d0d7c10 */ /* 0x000fe400087fe4ff */
[----:B-1----:R-:W-:Y:S01]  /*368c0*/  MOV R4, R9 ;  /* 0x0000000900047202 */ /* 0x002fe20000000f00 */
[----:B------:R-:W-:Y:S01]  /*368d0*/  IMAD.MOV.U32 R5, RZ, RZ, R18 ;  /* 0x000000ffff057224 */ /* 0x000fe200078e0012 */
[----:B------:R-:W-:-:S04]  /*368e0*/  IADD3 R16, P1, R16, UR7, RZ ;  /* 0x0000000710107c10 */ /* 0x000fc8000ff3e0ff */
[----:B------:R1:W-:Y:S04]  /*368f0*/  LDGSTS.E [R6+-0x5e800], [R4.64], P4 ;  /* 0xa180000004067fae */ /* 0x0003e8000a121848 */
[----:B------:R-:W-:Y:S04]  /*36900*/  STL [R1+0xb0c], R16 ;  /* 0x000b0c1001007387 */ /* 0x000fe80000100800 */
[----:B------:R1:W-:Y:S02]  /*36910*/  STL [R1+0xae8], R13 ;  /* 0x000ae80d01007387 */ /* 0x0003e40000100800 */
[----:B-1----:R-:W-:Y:S01]  /*36920*/  MOV R4, R11 ;  /* 0x0000000b00047202 */ /* 0x002fe20000000f00 */
[----:B------:R-:W-:Y:S01]  /*36930*/  IMAD.MOV.U32 R5, RZ, RZ, R13 ;  /* 0x000000ffff057224 */ /* 0x000fe200078e000d */
[----:B------:R-:W3:Y:S04]  /*36940*/  LDL.LU R9, [R1+0xab4] ;  /* 0x000ab40001097983 */ /* 0x000ee80000300800 */
[----:B------:R-:W3:Y:S01]  /*36950*/  LDL.LU R13, [R1+0xa90] ;  /* 0x000a9000010d7983 */ /* 0x000ee20000300800 */
[----:B------:R-:W-:-:S02]  /*36960*/  LOP3.LUT R252, R252, 0x3f, RZ, 0xc0, !PT ;  /* 0x0000003ffcfc7812 */ /* 0x000fc400078ec0ff */
[----:B------:R-:W-:Y:S01]  /*36970*/  SHF.R.S32.HI R100, RZ, 0x6, R100 ;  /* 0x00000006ff647819 */ /* 0x000fe20000011464 */
[----:B------:R1:W-:Y:S01]  /*36980*/  LDGSTS.E [R2+-0x5e000], [R4.64], P4 ;  /* 0xa200000004027fae */ /* 0x0003e2000a121848 */
[----:B----4-:R-:W-:Y:S02]  /*36990*/  IADD3.X R17, R17, UR6, RZ, P1, !PT ;  /* 0x0000000611117c10 */ /* 0x010fe40008ffe4ff */
[----:B-----5:R-:W-:-:S03]  /*369a0*/  IADD3 R7, P0, R7, UR7, RZ ;  /* 0x0000000707077c10 */ /* 0x020fc6000ff1e0ff */
[----:B-1----:R-:W-:Y:S01]  /*369b0*/  IMAD.MOV.U32 R5, RZ, RZ, R17 ;  /* 0x000000ffff057224 */ /* 0x002fe200078e0011 */
[----:B------:R-:W-:Y:S01]  /*369c0*/  MOV R4, R16 ;  /* 0x0000001000047202 */ /* 0x000fe20000000f00 */
[----:B------:R-:W-:Y:S04]  /*369d0*/  STL [R1+0xb2c], R7 ;  /* 0x000b2c0701007387 */ /* 0x000fe80000100800 */
[----:B------:R1:W-:Y:S04]  /*369e0*/  STL [R1+0xb08], R17 ;  /* 0x000b081101007387 */ /* 0x0003e80000100800 */
[----:B------:R-:W4:Y:S04]  /*369f0*/  LDL.LU R19, [R1+0xab0] ;  /* 0x000ab00001137983 */ /* 0x000f280000300800 */
[----:B------:R-:W5:Y:S01]  /*36a00*/  LDL.LU R11, [R1+0xad4] ;  /* 0x000ad400010b7983 */ /* 0x000f620000300800 */
[----:B------:R-:W-:-:S02]  /*36a10*/  IADD3.X R14, R14, UR6, RZ, P0, !PT ;  /* 0x000000060e0e7c10 */ /* 0x000fc400087fe4ff */
[----:B------:R-:W-:Y:S01]  /*36a20*/  SHF.L.U32 R252, R252, 0x2, RZ ;  /* 0x00000002fcfc7819 */ /* 0x000fe200000006ff */
[----:B------:R-:W5:Y:S01]  /*36a30*/  LDL.LU R16, [R1+0xaf4] ;  /* 0x000af40001107983 */ /* 0x000f620000300800 */
[----:B------:R-:W-:-:S03]  /*36a40*/  SGXT R100, R100, 0x1 ;  /* 0x000000016464781a */ /* 0x000fc60000000200 */
[----:B------:R1:W-:Y:S04]  /*36a50*/  STL [R1+0xb28], R14 ;  /* 0x000b280e01007387 */ /* 0x0003e80000100800 */
[----:B------:R1:W-:Y:S04]  /*36a60*/  LDGSTS.E [R6+-0x5d800], [R4.64], P4 ;  /* 0xa280000004067fae */ /* 0x0003e8000a121848 */
[----:B------:R-:W5:Y:S04]  /*36a70*/  LDL.LU R18, [R1+0xad0] ;  /* 0x000ad00001127983 */ /* 0x000f680000300800 */
[----:B-1----:R-:W5:Y:S01]  /*36a80*/  LDL.LU R17, [R1+0xaf0] ;  /* 0x000af00001117983 */ /* 0x002f620000300800 */
[----:B------:R-:W-:-:S02]  /*36a90*/  IADD3 R15, P1, R15, UR7, RZ ;  /* 0x000000070f0f7c10 */ /* 0x000fc4000ff3e0ff */
[----:B------:R-:W-:Y:S01]  /*36aa0*/  MOV R4, R7 ;  /* 0x0000000700047202 */ /* 0x000fe20000000f00 */
[----:B------:R-:W-:Y:S01]  /*36ab0*/  IMAD.MOV.U32 R5, RZ, RZ, R14 ;  /* 0x000000ffff057224 */ /* 0x000fe200078e000e */
[----:B------:R-:W-:Y:S01]  /*36ac0*/  LOP3.LUT R7, R252, 0x110, R100, 0x78, !PT ;  /* 0x00000110fc077812 */ /* 0x000fe200078e7864 */
[----:B------:R1:W-:Y:S03]  /*36ad0*/  STL [R1+0xb4c], R15 ;  /* 0x000b4c0f01007387 */ /* 0x0003e60000100800 */
[----:B------:R-:W-:Y:S01]  /*36ae0*/  LOP3.LUT R7, R7, 0x20, RZ, 0x3c, !PT ;  /* 0x0000002007077812 */ /* 0x000fe200078e3cff */
[----:B------:R1:W-:Y:S04]  /*36af0*/  LDGSTS.E [R2+-0x5d000], [R4.64], P4 ;  /* 0xa300000004027fae */ /* 0x0003e8000a121848 */
[----:B------:R-:W5:Y:S01]  /*36b00*/  LDL.LU R14, [R1+0xb14] ;  /* 0x000b1400010e7983 */ /* 0x000f620000300800 */
[----:B------:R-:W-:Y:S01]  /*36b10*/  IADD3 R3, R3, 0x100000, RZ ;  /* 0x0010000003037810 */ /* 0x000fe20007ffe0ff */
[----:B-1----:R-:W-:-:S02]  /*36b20*/  IMAD.U32 R2, RZ, RZ, UR5 ;  /* 0x00000005ff027e24 */ /* 0x002fc4000f8e00ff */
[----:B------:R-:W-:-:S03]  /*36b30*/  IMAD.MOV.U32 R4, RZ, RZ, R15 ;  /* 0x000000ffff047224 */ /* 0x000fc600078e000f */
[----:B------:R-:W-:Y:S02]  /*36b40*/  LEA R2, R2, R7, 0xe ;  /* 0x0000000702027211 */ /* 0x000fe400078e70ff */
[----:B--2---:R-:W-:Y:S02]  /*36b50*/  IADD3 R10, P0, R10, UR7, RZ ;  /* 0x000000070a0a7c10 */ /* 0x004fe4000ff1e0ff */
[----:B---3--:R-:W-:-:S03]  /*36b60*/  IADD3.X R21, R21, UR6, RZ, P1, !PT ;  /* 0x0000000615157c10 */ /* 0x008fc60008ffe4ff */
[----:B------:R1:W-:Y:S01]  /*36b70*/  STL [R1+0xa74], R10 ;  /* 0x000a740a01007387 */ /* 0x0003e20000100800 */
[----:B------:R-:W-:-:S03]  /*36b80*/  MOV R5, R21 ;  /* 0x0000001500057202 */ /* 0x000fc60000000f00 */
[----:B------:R-:W-:Y:S04]  /*36b90*/  STL [R1+0xb48], R21 ;  /* 0x000b481501007387 */ /* 0x000fe80000100800 */
[----:B------:R-:W2:Y:S04]  /*36ba0*/  LDL.LU R7, [R1+0xb34] ;  /* 0x000b340001077983 */ /* 0x000ea80000300800 */
[----:B------:R3:W-:Y:S01]  /*36bb0*/  LDGSTS.E [R3+-0x5c800], [R4.64], P4 ;  /* 0xa380000004037fae */ /* 0x0007e2000a121848 */
[----:B------:R-:W-:Y:S02]  /*36bc0*/  IADD3 R8, P1, R8, UR7, RZ ;  /* 0x0000000708087c10 */ /* 0x000fe4000ff3e0ff */
[----:B------:R-:W-:-:S03]  /*36bd0*/  IADD3.X R20, R20, UR6, RZ, P0, !PT ;  /* 0x0000000614147c10 */ /* 0x000fc600087fe4ff */
[----:B------:R-:W-:Y:S04]  /*36be0*/  STL [R1+0xa94], R8 ;  /* 0x000a940801007387 */ /* 0x000fe80000100800 */
[----:B------:R-:W2:Y:S01]  /*36bf0*/  LDL.LU R15, [R1+0xb10] ;  /* 0x000b1000010f7983 */ /* 0x000ea20000300800 */
[----:B---3--:R-:W-:-:S03]  /*36c00*/  IMAD.MOV.U32 R4, RZ, RZ, R10 ;  /* 0x000000ffff047224 */ /* 0x008fc600078e000a */
[----:B------:R-:W-:Y:S04]  /*36c10*/  STL [R1+0xa70], R20 ;  /* 0x000a701401007387 */ /* 0x000fe80000100800 */
[----:B-1----:R-:W3:Y:S01]  /*36c20*/  LDL.LU R10, [R1+0xb30] ;  /* 0x000b3000010a7983 */ /* 0x002ee20000300800 */
[C---:B------:R-:W-:Y:S02]  /*36c30*/  IADD3 R3, R2.reuse, 0x100000, RZ ;  /* 0x0010000002037810 */ /* 0x040fe40007ffe0ff */
[----:B------:R-:W-:Y:S02]  /*36c40*/  MOV R5, R20 ;  /* 0x0000001400057202 */ /* 0x000fe40000000f00 */
[----:B------:R-:W-:-:S03]  /*36c50*/  IADD3 R6, R2, 0x100000, RZ ;  /* 0x0010000002067810 */ /* 0x000fc60007ffe0ff */
[----:B------:R1:W-:Y:S02]  /*36c60*/  LDGSTS.E [R3+-0x5fe00], [R4.64], P4 ;  /* 0xa020000004037fae */ /* 0x0003e4000a121848 */
[----:B-1----:R-:W-:Y:S01]  /*36c70*/  IMAD.MOV.U32 R4, RZ, RZ, R8 ;  /* 0x000000ffff047224 */ /* 0x002fe200078e0008 */
[----:B------:R-:W-:Y:S02]  /*36c80*/  IADD3 R9, P0, R9, UR7, RZ ;  /* 0x0000000709097c10 */ /* 0x000fe4000ff1e0ff */
[----:B------:R-:W-:-:S03]  /*36c90*/  IADD3.X R13, R13, UR6, RZ, P1, !PT ;  /* 0x000000060d0d7c10 */ /* 0x000fc60008ffe4ff */
[----:B------:R-:W-:Y:S01]  /*36ca0*/  STL [R1+0xab4], R9 ;  /* 0x000ab40901007387 */ /* 0x000fe20000100800 */
[----:B------:R-:W-:-:S03]  /*36cb0*/  MOV R5, R13 ;  /* 0x0000000d00057202 */ /* 0x000fc60000000f00 */
[----:B------:R1:W-:Y:S04]  /*36cc0*/  STL [R1+0xa90], R13 ;  /* 0x000a900d01007387 */ /* 0x0003e80000100800 */
[----:B------:R4:W-:Y:S04]  /*36cd0*/  LDGSTS.E [R6+-0x5f600], [R4.64], P4 ;  /* 0xa0a0000004067fae */ /* 0x0009e8000a121848 */
[----:B-1----:R-:W3:Y:S01]  /*36ce0*/  LDL.LU R13, [R1+0xb54] ;  /* 0x000b5400010d7983 */ /* 0x002ee20000300800 */
[----:B----4-:R-:W-:Y:S02]  /*36cf0*/  IADD3.X R19, R19, UR6, RZ, P0, !PT ;  /* 0x0000000613137c10 */ /* 0x010fe400087fe4ff */
[----:B-----5:R-:W-:-:S02]  /*36d00*/  IADD3 R11, P1, R11, UR7, RZ ;  /* 0x000000070b0b7c10 */ /* 0x020fc4000ff3e0ff */
[----:B------:R-:W-:-:S03]  /*36d10*/  IADD3 R16, P0, R16, UR7, RZ ;  /* 0x0000000710107c10 */ /* 0x000fc6000ff1e0ff */
[----:B------:R1:W-:Y:S04]  /*36d20*/  STL [R1+0xad4], R11 ;  /* 0x000ad40b01007387 */ /* 0x0003e80000100800 */
[----:B------:R4:W-:Y:S01]  /*36d30*/  STL [R1+0xab0], R19 ;  /* 0x000ab01301007387 */ /* 0x0009e20000100800 */
[----:B------:R-:W-:-:S03]  /*36d40*/  IMAD.MOV.U32 R4, RZ, RZ, R9 ;  /* 0x000000ffff047224 */ /* 0x000fc600078e0009 */
[----:B------:R-:W5:Y:S01]  /*36d50*/  LDL.LU R8, [R1+0xa7c] ;  /* 0x000a7c0001087983 */ /* 0x000f620000300800 */
[----:B------:R-:W-:-:S03]  /*36d60*/  IADD3.X R18, R18, UR6, RZ, P1, !PT ;  /* 0x0000000612127c10 */ /* 0x000fc60008ffe4ff */
[----:B------:R-:W5:Y:S01]  /*36d70*/  LDL.LU R21, [R1+0xb50] ;  /* 0x000b500001157983 */ /* 0x000f620000300800 */
[----:B------:R-:W-:-:S03]  /*36d80*/  MOV R5, R19 ;  /* 0x0000001300057202 */ /* 0x000fc60000000f00 */
[----:B------:R-:W-:Y:S04]  /*36d90*/  STL [R1+0xaf4], R16 ;  /* 0x000af41001007387 */ /* 0x000fe80000100800 */
[----:B------:R1:W-:Y:S04]  /*36da0*/  STL [R1+0xad0], R18 ;  /* 0x000ad01201007387 */ /* 0x0003e80000100800 */
[----:B------:R-:W5:Y:S01]  /*36db0*/  LDL.LU R9, [R1+0xa9c] ;  /* 0x000a9c0001097983 */ /* 0x000f620000300800 */
[----:B------:R-:W-:-:S03]  /*36dc0*/  IADD3.X R17, R17, UR6, RZ, P0, !PT ;  /* 0x0000000611117c10 */ /* 0x000fc600087fe4ff */
[----:B------:R1:W-:Y:S01]  /*36dd0*/  LDGSTS.E [R3+-0x5ee00], [R4.64], P4 ;  /* 0xa120000004037fae */ /* 0x0003e2000a121848 */
[----:B------:R-:W-:-:S03]  /*36de0*/  IADD3 R14, P1, R14, UR7, RZ ;  /* 0x000000070e0e7c10 */ /* 0x000fc6000ff3e0ff */
[----:B------:R-:W5:Y:S04]  /*36df0*/  LDL.LU R20, [R1+0xa78] ;  /* 0x000a780001147983 */ /* 0x000f680000300800 */
[----:B------:R2:W-:Y:S01]  /*36e00*/  STL [R1+0xb14], R14 ;  /* 0x000b140e01007387 */ /* 0x0005e20000100800 */
[----:B-1----:R-:W-:Y:S01]  /*36e10*/  IMAD.MOV.U32 R4, RZ, RZ, R11 ;  /* 0x000000ffff047224 */ /* 0x002fe200078e000b */
[----:B------:R-:W-:Y:S02]  /*36e20*/  MOV R5, R18 ;  /* 0x0000001200057202 */ /* 0x000fe40000000f00 */
[----:B------:R1:W-:Y:S04]  /*36e30*/  STL [R1+0xaf0], R17 ;  /* 0x000af01101007387 */ /* 0x0003e80000100800 */
[----:B------:R-:W5:Y:S04]  /*36e40*/  LDL.LU R11, [R1+0xabc] ;  /* 0x000abc00010b7983 */ /* 0x000f680000300800 */
[----:B------:R1:W-:Y:S04]  /*36e50*/  LDGSTS.E [R6+-0x5e600], [R4.64], P4 ;  /* 0xa1a0000004067fae */ /* 0x0003e8000a121848 */
[----:B----4-:R-:W4:Y:S01]  /*36e60*/  LDL.LU R19, [R1+0xa98] ;  /* 0x000a980001137983 */ /* 0x010f220000300800 */
[----:B-1----:R-:W-:Y:S01]  /*36e70*/  IMAD.MOV.U32 R4, RZ, RZ, R16 ;  /* 0x000000ffff047224 */ /* 0x002fe200078e0010 */
[----:B------:R-:W-:-:S05]  /*36e80*/  MOV R5, R17 ;  /* 0x0000001100057202 */ /* 0x000fca0000000f00 */
[----:B------:R1:W-:Y:S02]  /*36e90*/  LDGSTS.E [R3+-0x5de00], [R4.64], P4 ;  /* 0xa220000004037fae */ /* 0x0003e4000a121848 */
[----:B-1----:R-:W-:Y:S01]  /*36ea0*/  IMAD.MOV.U32 R4, RZ, RZ, R14 ;  /* 0x000000ffff047224 */ /* 0x002fe200078e000e */
[----:B--2---:R-:W-:-:S05]  /*36eb0*/  IADD3 R7, P0, R7, UR7, RZ ;  /* 0x0000000707077c10 */ /* 0x004fca000ff1e0ff */
[----:B------:R-:W-:Y:S01]  /*36ec0*/  STL [R1+0xb34], R7 ;  /* 0x000b340701007387 */ /* 0x000fe20000100800 */
[----:B------:R-:W-:-:S05]  /*36ed0*/  IADD3.X R15, R15, UR6, RZ, P1, !PT ;  /* 0x000000060f0f7c10 */ /* 0x000fca0008ffe4ff */
[----:B------:R1:W-:Y:S01]  /*36ee0*/  STL [R1+0xb10], R15 ;  /* 0x000b100f01007387 */ /* 0x0003e20000100800 */
[----:B---3--:R-:W-:-:S03]  /*36ef0*/  IADD3.X R10, R10, UR6, RZ, P0, !PT ;  /* 0x000000060a0a7c10 */ /* 0x008fc600087fe4ff */
[----:B------:R-:W2:Y:S04]  /*36f00*/  LDL.LU R18, [R1+0xab8] ;  /* 0x000ab80001127983 */ /* 0x000ea80000300800 */
[----:B------:R-:W3:Y:S04]  /*36f10*/  LDL.LU R16, [R1+0xadc] ;  /* 0x000adc0001107983 */ /* 0x000ee80000300800 */
[----:B------:R-:W3:Y:S04]  /*36f20*/  LDL.LU R14, [R1+0xafc] ;  /* 0x000afc00010e7983 */ /* 0x000ee80000300800 */
[----:B------:R1:W-:Y:S04]  /*36f30*/  STL [R1+0xb30], R10 ;  /* 0x000b300a01007387 */ /* 0x0003e80000100800 */
[----:B------:R-:W3:Y:S04]  /*36f40*/  LDL.LU R17, [R1+0xad8] ;  /* 0x000ad80001117983 */ /* 0x000ee80000300800 */
[----:B------:R-:W1:Y:S01]  /*36f50*/  S2R R252, SR_TID.X ;  /* 0x0000000000fc7919 */ /* 0x000e620000002100 */
[----:B------:R-:W-:-:S02]  /*36f60*/  MOV R5, R15 ;  /* 0x0000000f00057202 */ /* 0x000fc40000000f00 */
[----:B------:R-:W-:Y:S01]  /*36f70*/  SHF.R.S32.HI R101, RZ, 0x6, R101 ;  /* 0x00000006ff657819 */ /* 0x000fe20000011465 */
[----:B-1----:R-:W3:Y:S03]  /*36f80*/  LDL.LU R15, [R1+0xaf8] ;  /* 0x000af800010f7983 */ /* 0x002ee60000300800 */
[----:B------:R-:W-:Y:S01]  /*36f90*/  SGXT R101, R101, 0x1 ;  /* 0x000000016565781a */ /* 0x000fe20000000200 */
[----:B------:R1:W-:Y:S01]  /*36fa0*/  LDGSTS.E [R6+-0x5d600], [R4.64], P4 ;  /* 0xa2a0000004067fae */ /* 0x0003e2000a121848 */
[----:B------:R-:W-:Y:S01]  /*36fb0*/  LOP3.LUT R252, R252, 0x3f, RZ, 0xc0, !PT ;  /* 0x0000003ffcfc7812 */ /* 0x000fe200078ec0ff */
[----:B-1----:R-:W-:Y:S01]  /*36fc0*/  IMAD.MOV.U32 R4, RZ, RZ, R7 ;  /* 0x000000ffff047224 */ /* 0x002fe200078e0007 */
[----:B------:R-:W-:-:S03]  /*36fd0*/  MOV R5, R10 ;  /* 0x0000000a00057202 */ /* 0x000fc60000000f00 */
[----:B------:R-:W-:Y:S01]  /*36fe0*/  IMAD.SHL.U32 R252, R252, 0x4, RZ ;  /* 0x00000004fcfc7824 */ /* 0x000fe200078e00ff */
[----:B------:R-:W-:Y:S01]  /*36ff0*/  IADD3 R13, P1, R13, UR7, RZ ;  /* 0x000000070d0d7c10 */ /* 0x000fe2000ff3e0ff */
[----:B------:R1:W-:Y:S03]  /*37000*/  LDGSTS.E [R3+-0x5ce00], [R4.64], P4 ;  /* 0xa320000004037fae */ /* 0x0003e6000a121848 */
[----:B------:R-:W-:Y:S01]  /*37010*/  LOP3.LUT R7, R252, 0x110, R101, 0x78, !PT ;  /* 0x00000110fc077812 */ /* 0x000fe200078e7865 */
[----:B------:R5:W-:Y:S03]  /*37020*/  STL [R1+0xb54], R13 ;  /* 0x000b540d01007387 */ /* 0x000be60000100800 */
[----:B------:R-:W-:Y:S01]  /*37030*/  LOP3.LUT R7, R7, 0x40, RZ, 0x3c, !PT ;  /* 0x0000004007077812 */ /* 0x000fe200078e3cff */
[----:B------:R-:W3:Y:S01]  /*37040*/  LDL.LU R10, [R1+0xb1c] ;  /* 0x000b1c00010a7983 */ /* 0x000ee20000300800 */
[----:B-1----:R-:W-:-:S02]  /*37050*/  MOV R3, UR5 ;  /* 0x0000000500037c02 */ /* 0x002fc40008000f00 */
[----:B------:R-:W-:-:S03]  /*37060*/  MOV R4, R13 ;  /* 0x0000000d00047202 */ /* 0x000fc60000000f00 */
[----:B------:R-:W-:Y:S01]  /*37070*/  IMAD R2, R3, 0x4000, R7 ;  /* 0x0000400003027824 */ /* 0x000fe200078e0207 */
[----:B-----5:R-:W-:Y:S02]  /*37080*/  IADD3 R8, P0, R8, UR7, RZ ;  /* 0x0000000708087c10 */ /* 0x020fe4000ff1e0ff */
[----:B------:R-:W-:-:S03]  /*37090*/  IADD3.X R21, R21, UR6, RZ, P1, !PT ;  /* 0x0000000615157c10 */ /* 0x000fc60008ffe4ff */
[----:B------:R1:W-:Y:S04]  /*370a0*/  STL [R1+0xa7c], R8 ;  /* 0x000a7c0801007387 */ /* 0x0003e80000100800 */
[----:B------:R-:W-:Y:S01]  /*370b0*/  STL [R1+0xb50], R21 ;  /* 0x000b501501007387 */ /* 0x000fe20000100800 */
[----:B------:R-:W-:-:S03]  /*370c0*/  IMAD.MOV.U32 R5, RZ, RZ, R21 ;  /* 0x000000ffff057224 */ /* 0x000fc600078e0015 */
[----:B------:R-:W5:Y:S01]  /*370d0*/  LDL.LU R7, [R1+0xb3c] ;  /* 0x000b3c0001077983 */ /* 0x000f620000300800 */
[----:B------:R-:W-:-:S03]  /*370e0*/  IADD3 R9, P1, R9, UR7, RZ ;  /* 0x0000000709097c10 */ /* 0x000fc6000ff3e0ff */
[----:B------:R1:W-:Y:S04]  /*370f0*/  LDGSTS.E [R6+-0x5c600], [R4.64], P4 ;  /* 0xa3a0000004067fae */ /* 0x0003e8000a121848 */
[----:B------:R4:W-:Y:S01]  /*37100*/  STL [R1+0xa9c], R9 ;  /* 0x000a9c0901007387 */ /* 0x0009e20000100800 */
[----:B------:R-:W-:-:S03]  /*37110*/  IADD3.X R20, R20, UR6, RZ, P0, !PT ;  /* 0x0000000614147c10 */ /* 0x000fc600087fe4ff */
[----:B------:R-:W5:Y:S01]  /*37120*/  LDL.LU R13, [R1+0xb18] ;  /* 0x000b1800010d7983 */ /* 0x000f620000300800 */
[C---:B------:R-:W-:Y:S02]  /*37130*/  IADD3 R3, R2.reuse, 0x100000, RZ ;  /* 0x0010000002037810 */ /* 0x040fe40007ffe0ff */
[----:B-1----:R-:W-:Y:S01]  /*37140*/  MOV R4, R8 ;  /* 0x0000000800047202 */ /* 0x002fe20000000f00 */
[----:B------:R-:W-:Y:S01]  /*37150*/  IMAD.MOV.U32 R5, RZ, RZ, R20 ;  /* 0x000000ffff057224 */ /* 0x000fe200078e0014 */
[----:B------:R-:W-:Y:S01]  /*37160*/  STL [R1+0xa78], R20 ;  /* 0x000a781401007387 */ /* 0x000fe20000100800 */
[----:B------:R-:W-:-:S03]  /*37170*/  IADD3 R6, R2, 0x100000, RZ ;  /* 0x0010000002067810 */ /* 0x000fc60007ffe0ff */
[----:B------:R-:W5:Y:S01]  /*37180*/  LDL.LU R8, [R1+0xb38] ;  /* 0x000b380001087983 */ /* 0x000f620000300800 */
[----:B------:R-:W-:-:S03]  /*37190*/  IADD3 R11, P0, R11, UR7, RZ ;  /* 0x000000070b0b7c10 */ /* 0x000fc6000ff1e0ff */
[----:B------:R1:W-:Y:S01]  /*371a0*/  LDGSTS.E [R3+-0x5fc00], [R4.64], P4 ;  /* 0xa040000004037fae */ /* 0x0003e2000a121848 */
[----:B----4-:R-:W-:-:S03]  /*371b0*/  IADD3.X R19, R19, UR6, RZ, P1, !PT ;  /* 0x0000000613137c10 */ /* 0x010fc60008ffe4ff */
[----:B------:R4:W-:Y:S01]  /*371c0*/  STL [R1+0xabc], R11 ;  /* 0x000abc0b01007387 */ /* 0x0009e20000100800 */
[----:B-1----:R-:W-:Y:S01]  /*371d0*/  MOV R4, R9 ;  /* 0x0000000900047202 */ /* 0x002fe20000000f00 */
[----:B------:R-:W-:Y:S02]  /*371e0*/  IMAD.MOV.U32 R5, RZ, RZ, R19 ;  /* 0x000000ffff057224 */ /* 0x000fe400078e0013 */
[----:B------:R1:W-:Y:S04]  /*371f0*/  STL [R1+0xa98], R19 ;  /* 0x000a981301007387 */ /* 0x0003e80000100800 */
[----:B------:R-:W5:Y:S04]  /*37200*/  LDL.LU R9, [R1+0xb5c] ;  /* 0x000b5c0001097983 */ /* 0x000f680000300800 */
[----:B------:R1:W-:Y:S02]  /*37210*/  LDGSTS.E [R6+-0x5f400], [R4.64], P4 ;  /* 0xa0c0000004067fae */ /* 0x0003e4000a121848 */
[----:B-1----:R-:W-:-:S02]  /*37220*/  MOV R4, R11 ;  /* 0x0000000b00047202 */ /* 0x002fc40000000f00 */
[----:B--2---:R-:W-:Y:S02]  /*37230*/  IADD3.X R18, R18, UR6, RZ, P0, !PT ;  /* 0x0000000612127c10 */ /* 0x004fe400087fe4ff */
[----:B---3--:R-:W-:Y:S02]  /*37240*/  IADD3 R16, P1, R16, UR7, RZ ;  /* 0x0000000710107c10 */ /* 0x008fe4000ff3e0ff */
[----:B------:R-:W-:-:S03]  /*37250*/  IADD3 R14, P0, R14, UR7, RZ ;  /* 0x000000070e0e7c10 */ /* 0x000fc6000ff1e0ff */
[----:B------:R-:W-:Y:S04]  /*37260*/  STL [R1+0xadc], R16 ;  /* 0x000adc1001007387 */ /* 0x000fe80000100800 */
[----:B------:R-:W-:Y:S01]  /*37270*/  STL [R1+0xab8], R18 ;  /* 0x000ab81201007387 */ /* 0x000fe20000100800 */
[----:B------:R-:W-:-:S03]  /*37280*/  IADD3.X R17, R17, UR6, RZ, P1, !PT ;  /* 0x0000000611117c10 */ /* 0x000fc60008ffe4ff */
[----:B----4-:R-:W2:Y:S04]  /*37290*/  LDL.LU R11, [R1+0xb58] ;  /* 0x000b5800010b7983 */ /* 0x010ea80000300800 */
[----:B------:R-:W-:Y:S04]  /*372a0*/  STL [R1+0xafc], R14 ;  /* 0x000afc0e01007387 */ /* 0x000fe80000100800 */
[----:B------:R1:W-:Y:S04]  /*372b0*/  STL [R1+0xad8], R17 ;  /* 0x000ad81101007387 */ /* 0x0003e80000100800 */
[----:B------:R-:W3:Y:S04]  /*372c0*/  LDL.LU R21, [R1+0xa84] ;  /* 0x000a840001157983 */ /* 0x000ee80000300800 */
[----:B------:R-:W4:Y:S04]  /*372d0*/  LDL.LU R19, [R1+0xaa4] ;  /* 0x000aa40001137983 */ /* 0x000f280000300800 */
[----:B------:R-:W4:Y:S04]  /*372e0*/  LDL.LU R22, [R1+0xa80] ;  /* 0x000a800001167983 */ /* 0x000f280000300800 */
[----:B------:R-:W1:Y:S01]  /*372f0*/  S2R R101, SR_TID.X ;  /* 0x0000000000657919 */ /* 0x000e620000002100 */
[----:B------:R-:W-:Y:S01]  /*37300*/  IMAD.MOV.U32 R5, RZ, RZ, R18 ;  /* 0x000000ffff057224 */ /* 0x000fe200078e0012 */
[----:B------:R-:W-:-:S04]  /*37310*/  IADD3.X R15, R15, UR6, RZ, P0, !PT ;  /* 0x000000060f0f7c10 */ /* 0x000fc800087fe4ff */
[----:B------:R1:W-:Y:S01]  /*37320*/  LDGSTS.E [R3+-0x5ec00], [R4.64], P4 ;  /* 0xa140000004037fae */ /* 0x0003e2000a121848 */
[----:B------:R-:W-:Y:S01]  /*37330*/  IADD3 R10, P1, R10, UR7, RZ ;  /* 0x000000070a0a7c10 */ /* 0x000fe2000ff3e0ff */
[----:B-1----:R-:W-:Y:S01]  /*37340*/  IMAD.MOV.U32 R5, RZ, RZ, R17 ;  /* 0x000000ffff057224 */ /* 0x002fe200078e0011 */
[----:B------:R-:W-:-:S03]  /*37350*/  MOV R4, R16 ;  /* 0x0000001000047202 */ /* 0x000fc60000000f00 */
[----:B------:R-:W-:Y:S04]  /*37360*/  STL [R1+0xb1c], R10 ;  /* 0x000b1c0a01007387 */ /* 0x000fe80000100800 */
[----:B------:R1:W-:Y:S04]  /*37370*/  STL [R1+0xaf8], R15 ;  /* 0x000af80f01007387 */ /* 0x0003e80000100800 */
[----:B------:R1:W-:Y:S04]  /*37380*/  LDGSTS.E [R6+-0x5e400], [R4.64], P4 ;  /* 0xa1c0000004067fae */ /* 0x0003e8000a121848 */
[----:B------:R-:W4:Y:S01]  /*37390*/  LDL.LU R20, [R1+0xaa0] ;  /* 0x000aa00001147983 */ /* 0x000f220000300800 */
[----:B------:R-:W-:-:S02]  /*373a0*/  SHF.R.S32.HI R101, RZ, 0x6, R101 ;  /* 0x00000006ff657819 */ /* 0x000fc40000011465 */
[----:B-1----:R-:W-:Y:S01]  /*373b0*/  MOV R4, R14 ;  /* 0x0000000e00047202 */ /* 0x002fe20000000f00 */
[----:B------:R-:W-:-:S05]  /*373c0*/  IMAD.MOV.U32 R5, RZ, RZ, R15 ;  /* 0x000000ffff057224 */ /* 0x000fca00078e000f */
[----:B------:R1:W-:Y:S01]  /*373d0*/  LDGSTS.E [R3+-0x5dc00], [R4.64], P4 ;  /* 0xa240000004037fae */ /* 0x0003e2000a121848 */
[----:B-----5:R-:W-:-:S05]  /*373e0*/  IADD3 R7, P0, R7, UR7, RZ ;  /* 0x0000000707077c10 */ /* 0x020fca000ff1e0ff */
[----:B------:R-:W-:Y:S01]  /*373f0*/  STL [R1+0xb3c], R7 ;  /* 0x000b3c0701007387 */ /* 0x000fe20000100800 */
[----:B------:R-:W-:-:S05]  /*37400*/  IADD3.X R13, R13, UR6, RZ, P1, !PT ;  /* 0x000000060d0d7c10 */ /* 0x000fca0008ffe4ff */
[----:B------:R5:W-:Y:S04]  /*37410*/  STL [R1+0xb18], R13 ;  /* 0x000b180d01007387 */ /* 0x000be80000100800 */
[----:B------:R-:W4:Y:S01]  /*37420*/  LDL.LU R17, [R1+0xac4] ;  /* 0x000ac40001117983 */ /* 0x000f220000300800 */
[----:B------:R-:W-:Y:S01]  /*37430*/  IADD3.X R8, R8, UR6, RZ, P0, !PT ;  /* 0x0000000608087c10 */ /* 0x000fe200087fe4ff */
[----:B-1----:R-:W-:Y:S01]  /*37440*/  IMAD.MOV.U32 R5, RZ, RZ, R13 ;  /* 0x000000ffff057224 */ /* 0x002fe200078e000d */
[----:B------:R-:W-:Y:S01]  /*37450*/  MOV R4, R10 ;  /* 0x0000000a00047202 */ /* 0x000fe20000000f00 */
[----:B------:R-:W4:Y:S04]  /*37460*/  LDL.LU R15, [R1+0xae4] ;  /* 0x000ae400010f7983 */ /* 0x000f280000300800 */
[----:B------:R-:W4:Y:S01]  /*37470*/  LDL.LU R18, [R1+0xac0] ;  /* 0x000ac00001127983 */ /* 0x000f220000300800 */
[----:B------:R-:W-:-:S02]  /*37480*/  SHF.L.U32 R252, R12, 0x2, RZ ;  /* 0x000000020cfc7819 */ /* 0x000fc400000006ff */
[----:B------:R-:W-:Y:S01]  /*37490*/  SGXT R101, R101, 0x1 ;  /* 0x000000016565781a */ /* 0x000fe20000000200 */
[----:B------:R1:W-:Y:S04]  /*374a0*/  STL [R1+0xb38], R8 ;  /* 0x000b380801007387 */ /* 0x0003e80000100800 */
[----:B-----5:R-:W5:Y:S01]  /*374b0*/  LDL.LU R13, [R1+0xb04] ;  /* 0x000b0400010d7983 */ /* 0x020f620000300800 */
[----:B------:R-:W-:-:S03]  /*374c0*/  LOP3.LUT R12, R252, 0x110, R101, 0x78, !PT ;  /* 0x00000110fc0c7812 */ /* 0x000fc600078e7865 */
[----:B------:R1:W-:Y:S01]  /*374d0*/  LDGSTS.E [R6+-0x5d400], [R4.64], P4 ;  /* 0xa2c0000004067fae */ /* 0x0003e2000a121848 */
[----:B------:R-:W-:-:S03]  /*374e0*/  IADD3 R9, P1, R9, UR7, RZ ;  /* 0x0000000709097c10 */ /* 0x000fc6000ff3e0ff */
[----:B------:R-:W5:Y:S01]  /*374f0*/  LDL.LU R16, [R1+0xae0] ;  /* 0x000ae00001107983 */ /* 0x000f620000300800 */
[----:B------:R-:W-:-:S03]  /*37500*/  LOP3.LUT R12, R12, 0x60, RZ, 0x3c, !PT ;  /* 0x000000600c0c7812 */ /* 0x000fc600078e3cff */
[----:B------:R-:W5:Y:S01]  /*37510*/  LDL.LU R14, [R1+0xb00] ;  /* 0x000b0000010e7983 */ /* 0x000f620000300800 */
[----:B-1----:R-:W-:Y:S01]  /*37520*/  MOV R4, R7 ;  /* 0x0000000700047202 */ /* 0x002fe20000000f00 */
[----:B------:R-:W-:Y:S02]  /*37530*/  IMAD.MOV.U32 R5, RZ, RZ, R8 ;  /* 0x000000ffff057224 */ /* 0x000fe400078e0008 */
[----:B------:R-:W-:Y:S04]  /*37540*/  STL [R1+0xb5c], R9 ;  /* 0x000b5c0901007387 */ /* 0x000fe80000100800 */
[----:B------:R1:W-:Y:S04]  /*37550*/  LDGSTS.E [R3+-0x5cc00], [R4.64], P4 ;  /* 0xa340000004037fae */ /* 0x0003e8000a121848 */
[----:B------:R-:W5:Y:S04]  /*37560*/  LDL.LU R7, [R1+0xb24] ;  /* 0x000b240001077983 */ /* 0x000f680000300800 */
[----:B------:R-:W5:Y:S01]  /*37570*/  LDL.LU R10, [R1+0xb44] ;  /* 0x000b4400010a7983 */ /* 0x000f620000300800 */
[----:B-1----:R-:W-:-:S03]  /*37580*/  IMAD.U32 R3, RZ, RZ, UR5 ;  /* 0x00000005ff037e24 */ /* 0x002fc6000f8e00ff */
[----:B------:R-:W5:Y:S02]  /*37590*/  LDL.LU R8, [R1+0xb64] ;  /* 0x000b640001087983 */ /* 0x000f640000300800 */
[----:B------:R-:W-:Y:S01]  /*375a0*/  LEA R2, R3, R12, 0xe ;  /* 0x0000000c03027211 */ /* 0x000fe200078e70ff */
[----:B------:R-:W-:Y:S01]  /*375b0*/  IMAD.MOV.U32 R4, RZ, RZ, R9 ;  /* 0x000000ffff047224 */ /* 0x000fe200078e0009 */
[----:B--2---:R-:W-:Y:S02]  /*375c0*/  IADD3.X R11, R11, UR6, RZ, P1, !PT ;  /* 0x000000060b0b7c10 */ /* 0x004fe40008ffe4ff */
[----:B---3--:R-:W-:Y:S02]  /*375d0*/  IADD3 R21, P0, R21, UR7, RZ ;  /* 0x0000000715157c10 */ /* 0x008fe4000ff1e0ff */
[----:B----4-:R-:W-:-:S03]  /*375e0*/  IADD3 R19, P1, R19, UR7, RZ ;  /* 0x0000000713137c10 */ /* 0x010fc6000ff3e0ff */
[----:B------:R-:W-:Y:S01]  /*375f0*/  STL [R1+0xa84], R21 ;  /* 0x000a841501007387 */ /* 0x000fe20000100800 */
[----:B------:R-:W-:-:S03]  /*37600*/  IADD3.X R22, R22, UR6, RZ, P0, !PT ;  /* 0x0000000616167c10 */ /* 0x000fc600087fe4ff */
[----:B------:R1:W-:Y:S04]  /*37610*/  STL [R1+0xb58], R11 ;  /* 0x000b580b01007387 */ /* 0x0003e80000100800 */
[----:B------:R-:W-:Y:S04]  /*37620*/  STL [R1+0xaa4], R19 ;  /* 0x000aa41301007387 */ /* 0x000fe80000100800 */
[----:B------:R-:W2:Y:S01]  /*37630*/  LDL.LU R12, [R1+0xb20] ;  /* 0x000b2000010c7983 */ /* 0x000ea20000300800 */
[----:B------:R-:W-:-:S03]  /*37640*/  MOV R5, R11 ;  /* 0x0000000b00057202 */ /* 0x000fc60000000f00 */
[----:B------:R-:W-:Y:S04]  /*37650*/  STL [R1+0xa80], R22 ;  /* 0x000a801601007387 */ /* 0x000fe80000100800 */
[----:B-1----:R-:W3:Y:S04]  /*37660*/  LDL.LU R11, [R1+0xb40] ;  /* 0x000b4000010b7983 */ /* 0x002ee80000300800 */
[----:B------:R-:W4:Y:S01]  /*37670*/  LDL.LU R9, [R1+0xb60] ;  /* 0x000b600001097983 */ /* 0x000f220000300800 */
[----:B------:R-:W-:-:S03]  /*37680*/  IADD3 R3, R2, 0x100000, RZ ;  /* 0x0010000002037810 */ /* 0x000fc60007ffe0ff */
[----:B------:R1:W-:Y:S02]  /*37690*/  LDGSTS.E [R6+-0x5c400], [R4.64], P4 ;  /* 0xa3c0000004067fae */ /* 0x0003e4000a121848 */
[----:B-1----:R-:W-:Y:S01]  /*376a0*/  IMAD.MOV.U32 R4, RZ, RZ, R21 ;  /* 0x000000ffff047224 */ /* 0x002fe200078e0015 */
[----:B------:R-:W-:Y:S02]  /*376b0*/  MOV R5, R22 ;  /* 0x0000001600057202 */ /* 0x000fe40000000f00 */
[----:B------:R-:W-:Y:S02]  /*376c0*/  IADD3.X R20, R20, UR6, RZ, P1, !PT ;  /* 0x0000000614147c10 */ /* 0x000fe40008ffe4ff */
[----:B------:R-:W-:Y:S01]  /*376d0*/  IADD3 R6, R2, 0x100000, RZ ;  /* 0x0010000002067810 */ /* 0x000fe20007ffe0ff */
[----:B------:R1:W-:Y:S02]  /*376e0*/  LDGSTS.E [R3+-0x5fa00], [R4.64], P4 ;  /* 0xa060000004037fae */ /* 0x0003e4000a121848 */
[----:B-1----:R-:W-:Y:S01]  /*376f0*/  IMAD.MOV.U32 R4, RZ, RZ, R19 ;  /* 0x000000ffff047224 */ /* 0x002fe200078e0013 */
[----:B------:R-:W-:-:S05]  /*37700*/  MOV R5, R20 ;  /* 0x0000001400057202 */ /* 0x000fca0000000f00 */
[----:B------:R1:W-:Y:S01]  /*37710*/  LDGSTS.E [R6+-0x5f200], [R4.64], P4 ;  /* 0xa0e0000004067fae */ /* 0x0003e2000a121848 */
[----:B------:R-:W-:Y:S02]  /*37720*/  IADD3 R17, P0, R17, UR7, RZ ;  /* 0x0000000711117c10 */ /* 0x000fe4000ff1e0ff */
[----:B------:R-:W-:Y:S02]  /*37730*/  IADD3 R15, P1, R15, UR7, RZ ;  /* 0x000000070f0f7c10 */ /* 0x000fe4000ff3e0ff */
[----:B------:R-:W-:Y:S01]  /*37740*/  IADD3.X R18, R18, UR6, RZ, P0, !PT ;  /* 0x0000000612127c10 */ /* 0x000fe200087fe4ff */
[----:B-1----:R-:W-:-:S03]  /*37750*/  IMAD.MOV.U32 R4, RZ, RZ, R17 ;  /* 0x000000ffff047224 */ /* 0x002fc600078e0011 */
[----:B------:R-:W-:Y:S02]  /*37760*/  MOV R5, R18 ;  /* 0x0000001200057202 */ /* 0x000fe40000000f00 */
[----:B-----5:R-:W-:-:S03]  /*37770*/  IADD3 R13, P0, R13, UR7, RZ ;  /* 0x000000070d0d7c10 */ /* 0x020fc6000ff1e0ff */
[----:B------:R1:W-:Y:S01]  /*37780*/  LDGSTS.E [R3+-0x5ea00], [R4.64], P4 ;  /* 0xa160000004037fae */ /* 0x0003e2000a121848 */
[----:B------:R-:W-:Y:S01]  /*37790*/  IADD3.X R16, R16, UR6, RZ, P1, !PT ;  /* 0x0000000610107c10 */ /* 0x000fe20008ffe4ff */
[----:B-1----:R-:W-:-:S03]  /*377a0*/  IMAD.MOV.U32 R4, RZ, RZ, R15 ;  /* 0x000000ffff047224 */ /* 0x002fc600078e000f */
[----:B------:R-:W-:Y:S02]  /*377b0*/  MOV R5, R16 ;  /* 0x0000001000057202 */ /* 0x000fe40000000f00 */
[----:B------:R-:W-:-:S03]  /*377c0*/  IADD3.X R14, R14, UR6, RZ, P0, !PT ;  /* 0x000000060e0e7c10 */ /* 0x000fc600087fe4ff */
[----:B------:R1:W-:Y:S01]  /*377d0*/  LDGSTS.E [R6+-0x5e200], [R4.64], P4 ;  /* 0xa1e0000004067fae */ /* 0x0003e2000a121848 */
[----:B------:R-:W-:-:S03]  /*377e0*/  IADD3 R7, P0, R7, UR7, RZ ;  /* 0x0000000707077c10 */ /* 0x000fc6000ff1e0ff */
[----:B------:R-:W-:Y:S01]  /*377f0*/  STL [R1+0xac4], R17 ;  /* 0x000ac41101007387 */ /* 0x000fe20000100800 */
[----:B-1----:R-:W-:Y:S01]  /*37800*/  IMAD.MOV.U32 R4, RZ, RZ, R13 ;  /* 0x000000ffff047224 */ /* 0x002fe200078e000d */
[----:B------:R-:W-:Y:S02]  /*37810*/  MOV R5, R14 ;  /* 0x0000000e00057202 */ /* 0x000fe40000000f00 */
[----:B------:R-:W-:Y:S01]  /*37820*/  STL [R1+0xaa0], R20 ;  /* 0x000aa01401007387 */ /* 0x000fe20000100800 */
[----:B------:R-:W-:-:S03]  /*37830*/  IADD3 R10, P1, R10, UR7, RZ ;  /* 0x000000070a0a7c10 */ /* 0x000fc6000ff3e0ff */
[----:B------:R-:W-:Y:S04]  /*37840*/  STL [R1+0xae4], R15 ;  /* 0x000ae40f01007387 */ /* 0x000fe80000100800 */
[----:B------:R1:W-:Y:S04]  /*37850*/  LDGSTS.E [R3+-0x5da00], [R4.64], P4 ;  /* 0xa260000004037fae */ /* 0x0003e8000a121848 */
[----:B------:R-:W-:Y:S01]  /*37860*/  STL [R1+0xac0], R18 ;  /* 0x000ac01201007387 */ /* 0x000fe20000100800 */
[----:B------:R-:W-:-:S03]  /*37870*/  IMAD.MOV.U32 R252, RZ, RZ, 0x3f ;  /* 0x0000003ffffc7424 */ /* 0x000fc600078e00ff */
[----:B------:R-:W-:Y:S01]  /*37880*/  STL [R1+0xb04], R13 ;  /* 0x000b040d01007387 */ /* 0x000fe20000100800 */
[----:B-1----:R-:W-:-:S03]  /*37890*/  IMAD.MOV.U32 R4, RZ, RZ, R7 ;  /* 0x000000ffff047224 */ /* 0x002fc600078e0007 */
[----:B------:R-:W-:Y:S04]  /*378a0*/  STL [R1+0xae0], R16 ;  /* 0x000ae01001007387 */ /* 0x000fe80000100800 */
[----:B------:R-:W-:Y:S01]  /*378b0*/  STL [R1+0xb00], R14 ;  /* 0x000b000e01007387 */ /* 0x000fe20000100800 */
[----:B------:R-:W-:-:S03]  /*378c0*/  IADD3 R8, P2, R8, UR7, RZ ;  /* 0x0000000708087c10 */ /* 0x000fc6000ff5e0ff */
[----:B------:R1:W-:Y:S01]  /*378d0*/  STL [R1+0xb24], R7 ;  /* 0x000b240701007387 */ /* 0x0003e20000100800 */
[----:B------:R-:W-:-:S03]  /*378e0*/  IADD3 R252, R252, c[0x0][0x180], RZ ;  /* 0x00006000fcfc7a10 */ /* 0x000fc60007ffe0ff */
[----:B------:R-:W-:Y:S01]  /*378f0*/  STL [R1+0xb44], R10 ;  /* 0x000b440a01007387 */ /* 0x000fe20000100800 */
[----:B-1----:R-:W-:Y:S02]  /*37900*/  IADD3 R7, R2, 0x100000, RZ ;  /* 0x0010000002077810 */ /* 0x002fe40007ffe0ff */
[----:B------:R-:W-:Y:S01]  /*37910*/  MOV R2, R10 ;  /* 0x0000000a00027202 */ /* 0x000fe20000000f00 */
[----:B------:R1:W-:Y:S01]  /*37920*/  STL [R1+0xb64], R8 ;  /* 0x000b640801007387 */ /* 0x0003e20000100800 */
[----:B------:R-:W-:Y:S01]  /*37930*/  IADD3 R40, R40, 0x1, RZ ;  /* 0x0000000128287810 */ /* 0x000fe20007ffe0ff */
[----:B------:R-:W-:Y:S01]  /*37940*/  IMAD.MOV.U32 R48, RZ, RZ, R93 ;  /* 0x000000ffff307224 */ /* 0x000fe200078e005d */
[----:B------:R-:W-:Y:S01]  /*37950*/  MOV R49, R92 ;  /* 0x0000005c00317202 */ /* 0x000fe20000000f00 */
[----:B------:R-:W-:Y:S01]  /*37960*/  IMAD.MOV.U32 R50, RZ, RZ, R89 ;  /* 0x000000ffff327224 */ /* 0x000fe200078e0059 */
[----:B------:R-:W-:Y:S01]  /*37970*/  MOV R51, R88 ;  /* 0x0000005800337202 */ /* 0x000fe20000000f00 */
[C---:B------:R-:W-:Y:S08]  /*37980*/  HMMA.1688.F32.TF32 R236, R224.reuse, R118, R72 ;  /* 0x00000076e0ec723c */ /* 0x040ff00000081048 */
[C---:B------:R-:W-:Y:S08]  /*37990*/  HMMA.1688.F32.TF32 R232, R224.reuse, R114, R76 ;  /* 0x00000072e0e8723c */ /* 0x040ff0000008104c */
[C---:B------:R-:W-:Y:S08]  /*379a0*/  HMMA.1688.F32.TF32 R228, R224.reuse, R94, R164 ;  /* 0x0000005ee0e4723c */ /* 0x040ff000000810a4 */
[-C--:B------:R-:W-:Y:S08]  /*379b0*/  HMMA.1688.F32.TF32 R224, R224, R90.reuse, R168 ;  /* 0x0000005ae0e0723c */ /* 0x080ff000000810a8 */
[----:B------:R-:W-:Y:S01]  /*379c0*/  HMMA.1688.F32.TF32 R248, R248, R90, R48 ;  /* 0x0000005af8f8723c */ /* 0x000fe20000081030 */
[----:B--2---:R-:W-:-:S04]  /*379d0*/  IADD3.X R12, R12, UR6, RZ, P0, !PT ;  /* 0x000000060c0c7c10 */ /* 0x004fc800087fe4ff */
[----:B------:R-:W-:Y:S02]  /*379e0*/  MOV R5, R12 ;  /* 0x0000000c00057202 */ /* 0x000fe40000000f00 */
[----:B---3--:R-:W-:-:S03]  /*379f0*/  IADD3.X R11, R11, UR6, RZ, P1, !PT ;  /* 0x000000060b0b7c10 */ /* 0x008fc60008ffe4ff */
[----:B------:R2:W-:Y:S01]  /*37a00*/  LDGSTS.E [R3+-0x5d200], [R4.64], P4 ;  /* 0xa2e0000004037fae */ /* 0x0005e2000a121848 */
[----:B----4-:R-:W-:Y:S01]  /*37a10*/  IADD3.X R9, R9, UR6, RZ, P2, !PT ;  /* 0x0000000609097c10 */ /* 0x010fe200097fe4ff */
[----:B--2---:R-:W-:-:S05]  /*37a20*/  IMAD.MOV.U32 R3, RZ, RZ, R11 ;  /* 0x000000ffff037224 */ /* 0x004fca00078e000b */
[----:B------:R2:W-:Y:S04]  /*37a30*/  LDGSTS.E [R6+-0x5ca00], [R2.64], P4 ;  /* 0xa360000002067fae */ /* 0x0005e8000a121848 */
[----:B------:R3:W-:Y:S01]  /*37a40*/  STL [R1+0xb20], R12 ;  /* 0x000b200c01007387 */ /* 0x0007e20000100800 */
[----:B--2---:R-:W-:Y:S02]  /*37a50*/  MOV R2, R8 ;  /* 0x0000000800027202 */ /* 0x004fe40000000f00 */
[----:B-1----:R-:W-:Y:S01]  /*37a60*/  SHF.R.S32.HI R8, RZ, 0x1f, R252 ;  /* 0x0000001fff087819 */ /* 0x002fe200000114fc */
[----:B------:R3:W-:Y:S03]  /*37a70*/  STL [R1+0xb40], R11 ;  /* 0x000b400b01007387 */ /* 0x0007e60000100800 */
[----:B------:R-:W-:Y:S01]  /*37a80*/  LEA.HI R8, R8, R252, RZ, 0x6 ;  /* 0x000000fc08087211 */ /* 0x000fe200078f30ff */
[----:B------:R3:W-:Y:S03]  /*37a90*/  STL [R1+0xb60], R9 ;  /* 0x000b600901007387 */ /* 0x0007e60000100800 */
[----:B------:R-:W-:Y:S01]  /*37aa0*/  SHF.R.S32.HI R8, RZ, 0x6, R8 ;  /* 0x00000006ff087819 */ /* 0x000fe20000011408 */
[----:B------:R3:W-:Y:S03]  /*37ab0*/  STL [R1+0x3e0], R40 ;  /* 0x0003e02801007387 */ /* 0x0007e60000100800 */
[----:B------:R-:W-:Y:S01]  /*37ac0*/  ISETP.NE.U32.AND P0, PT, R40, R8, PT ;  /* 0x000000082800720c */ /* 0x000fe20003f05070 */
[----:B------:R-:W-:-:S05]  /*37ad0*/  IMAD.MOV.U32 R3, RZ, RZ, R9 ;  /* 0x000000ffff037224 */ /* 0x000fca00078e0009 */
[----:B------:R3:W-:Y:S04]  /*37ae0*/  LDGSTS.E [R7+-0x5c200], [R2.64], P4 ;  /* 0xa3e0000002077fae */ /* 0x0007e8000a121848 */
[----:B------:R-:W0:Y:S03]  /*37af0*/  LDGDEPBAR ;  /* 0x00000000000079af */ /* 0x000e260000000000 */
[----:B------:R-:W-:Y:S01]  /*37b00*/  @!P0 CALL.REL.NOINC `(.L_x_0) ;  /* 0x0000001000008944 */ /* 0x000fe20003c00000 */
[----:B------:R-:W-:Y:S05]  /*37b10*/  BRA `(.L_x_1) ;  /* 0xfffe7e6000007947 */ /* 0x000fea000383ffff */
.L_x_0:
[----:B----4-:R-:W2:Y:S01]  /*37b20*/  LDL.LU R21, [R1+0x80] ;  /* 0x0000800001157983 */ /* 0x010ea20000300800 */
[----:B------:R-:W-:-:S04]  /*37b30*/  DEPBAR.LE SB0, 0x0 ;  /* 0x000080000000791a */ /* 0x000fc80000000000 */
[----:B------:R-:W4:Y:S04]  /*37b40*/  LDL.LU R20, [R1+0x5c] ;  /* 0x00005c0001147983 */ /* 0x000f280000300800 */
[----:B------:R-:W5:Y:S04]  /*37b50*/  LDL.LU R19, [R1+0x50] ;  /* 0x0000500001137983 */ /* 0x000f680000300800 */
[----:B---3--:R-:W3:Y:S04]  /*37b60*/  LDL.LU R18, [R1+0x54] ;  /* 0x0000540001127983 */ /* 0x008ee80000300800 */
        /* <DEDUP_REMOVED lines=16> */
[----:B------:R-:W3:Y:S04]  /*37c70*/  LDL R27, [R1+0xce8] ;  /* 0x000ce800011b7983 */ /* 0x000ee80000100800 */
[----:B------:R-:W1:Y:S02]  /*37c80*/  S2R R26, SR_TID.X ;  /* 0x00000000001a7919 */ /* 0x000e640000002100 */
[----:B-1----:R-:W-:-:S04]  /*37c90*/  SHF.L.U32 R0, R26, 0x8, RZ ;  /* 0x000000081a007819 */ /* 0x002fc800000006ff */
[----:B------:R-:W-:Y:S02]  /*37ca0*/  LOP3.LUT R0, R0, 0x1800, RZ, 0xc0, !PT ;  /* 0x0000180000007812 */ /* 0x000fe400078ec0ff */
[----:B--2---:R-:W-:-:S04]  /*37cb0*/  MOV R25, R21 ;  /* 0x0000001500197202 */ /* 0x004fc80000000f00 */
[----:B------:R-:W-:Y:S01]  /*37cc0*/  MOV R30, R25 ;  /* 0x00000019001e7202 */ /* 0x000fe20000000f00 */
[----:B----4-:R-:W-:Y:S01]  /*37cd0*/  IMAD.MOV.U32 R24, RZ, RZ, R20 ;  /* 0x000000ffff187224 */ /* 0x010fe200078e0014 */
[----:B-----5:R-:W-:-:S03]  /*37ce0*/  MOV R23, R19 ;  /* 0x0000001300177202 */ /* 0x020fc60000000f00 */
[----:B------:R-:W-:Y:S02]  /*37cf0*/  IMAD.MOV.U32 R33, RZ, RZ, R24 ;  /* 0x000000ffff217224 */ /* 0x000fe400078e0018 */
[----:B---3--:R-:W-:Y:S01]  /*37d00*/  IMAD.MOV.U32 R22, RZ, RZ, R18 ;  /* 0x000000ffff167224 */ /* 0x008fe200078e0012 */
[----:B------:R-:W-:Y:S02]  /*37d10*/  MOV R32, R23 ;  /* 0x0000001700207202 */ /* 0x000fe40000000f00 */
[----:B------:R-:W-:Y:S01]  /*37d20*/  MOV R21, R17 ;  /* 0x0000001100157202 */ /* 0x000fe20000000f00 */
[----:B------:R-:W-:Y:S02]  /*37d30*/  IMAD.MOV.U32 R31, RZ, RZ, R22 ;  /* 0x000000ffff1f7224 */ /* 0x000fe400078e0016 */
[----:B------:R-:W-:Y:S01]  /*37d40*/  IMAD.MOV.U32 R20, RZ, RZ, R16 ;  /* 0x000000ffff147224 */ /* 0x000fe200078e0010 */
[----:B------:R-:W-:Y:S02]  /*37d50*/  MOV R34, R21 ;  /* 0x0000001500227202 */ /* 0x000fe40000000f00 */
[----:B------:R-:W-:Y:S01]  /*37d60*/  MOV R19, R15 ;  /* 0x0000000f00137202 */ /* 0x000fe20000000f00 */
[----:B------:R-:W-:-:S02]  /*37d70*/  IMAD.MOV.U32 R35, RZ, RZ, R20 ;  /* 0x000000ffff237224 */ /* 0x000fc400078e0014 */
[----:B------:R-:W-:Y:S01]  /*37d80*/  IMAD.MOV.U32 R18, RZ, RZ, R14 ;  /* 0x000000ffff127224 */ /* 0x000fe200078e000e */
[----:B------:R-:W-:Y:S02]  /*37d90*/  MOV R24, R19 ;  /* 0x0000001300187202 */ /* 0x000fe40000000f00 */
[----:B------:R-:W-:Y:S01]  /*37da0*/  MOV R17, R13 ;  /* 0x0000000d00117202 */ /* 0x000fe20000000f00 */
[----:B------:R-:W-:Y:S02]  /*37db0*/  IMAD.MOV.U32 R23, RZ, RZ, R18 ;  /* 0x000000ffff177224 */ /* 0x000fe400078e0012 */
[----:B------:R-:W-:Y:S01]  /*37dc0*/  IMAD.MOV.U32 R16, RZ, RZ, R12 ;  /* 0x000000ffff107224 */ /* 0x000fe200078e000c */
[----:B------:R-:W-:Y:S02]  /*37dd0*/  MOV R22, R17 ;  /* 0x0000001100167202 */ /* 0x000fe40000000f00 */
[----:B------:R-:W-:Y:S01]  /*37de0*/  MOV R15, R11 ;  /* 0x0000000b000f7202 */ /* 0x000fe20000000f00 */
[----:B------:R-:W-:-:S03]  /*37df0*/  IMAD.MOV.U32 R14, RZ, RZ, R10 ;  /* 0x000000ffff0e7224 */ /* 0x000fc600078e000a */
[----:B------:R-:W-:Y:S02]  /*37e00*/  MOV R29, R15 ;  /* 0x0000000f001d7202 */ /* 0x000fe40000000f00 */
[----:B------:R-:W-:Y:S01]  /*37e10*/  MOV R13, R9 ;  /* 0x00000009000d7202 */ /* 0x000fe20000000f00 */
[----:B------:R-:W-:Y:S02]  /*37e20*/  IMAD.MOV.U32 R28, RZ, RZ, R14 ;  /* 0x000000ffff1c7224 */ /* 0x000fe400078e000e */
[----:B------:R-:W-:Y:S01]  /*37e30*/  IMAD.MOV.U32 R12, RZ, RZ, R8 ;  /* 0x000000ffff0c7224 */ /* 0x000fe200078e0008 */
[----:B------:R-:W-:Y:S02]  /*37e40*/  MOV R25, R13 ;  /* 0x0000000d00197202 */ /* 0x000fe40000000f00 */
[----:B------:R-:W-:Y:S01]  /*37e50*/  MOV R11, R5 ;  /* 0x00000005000b7202 */ /* 0x000fe20000000f00 */
[C---:B------:R-:W-:Y:S02]  /*37e60*/  IMAD.SHL.U32 R5, R26.reuse, 0x20, RZ ;  /* 0x000000201a057824 */ /* 0x040fe400078e00ff */
[----:B------:R-:W-:Y:S01]  /*37e70*/  IMAD.MOV.U32 R10, RZ, RZ, R4 ;  /* 0x000000ffff0a7224 */ /* 0x000fe200078e0004 */
[----:B------:R-:W-:Y:S01]  /*37e80*/  MOV R17, R11 ;  /* 0x0000000b00117202 */ /* 0x000fe20000000f00 */
[----:B------:R-:W-:Y:S01]  /*37e90*/  IMAD.SHL.U32 R4, R26, 0x4, RZ ;  /* 0x000000041a047824 */ /* 0x000fe200078e00ff */
[----:B------:R-:W-:Y:S01]  /*37ea0*/  LOP3.LUT R0, R0, 0x60, R5, 0xf8, !PT ;  /* 0x0000006000007812 */ /* 0x000fe200078ef805 */
[----:B------:R-:W-:Y:S01]  /*37eb0*/  IMAD.MOV.U32 R11, RZ, RZ, R157 ;  /* 0x000000ffff0b7224 */ /* 0x000fe200078e009d */
[----:B------:R-:W-:Y:S01]  /*37ec0*/  MOV R9, R3 ;  /* 0x0000000300097202 */ /* 0x000fe20000000f00 */
[----:B------:R-:W-:Y:S01]  /*37ed0*/  IMAD.MOV.U32 R157, RZ, RZ, R163 ;  /* 0x000000ffff9d7224 */ /* 0x000fe200078e00a3 */
[C---:B------:R-:W-:Y:S01]  /*37ee0*/  SHF.L.U32 R3, R26.reuse, 0x3, RZ ;  /* 0x000000031a037819 */ /* 0x040fe200000006ff */
[----:B------:R-:W-:Y:S01]  /*37ef0*/  IMAD.MOV.U32 R8, RZ, RZ, R2 ;  /* 0x000000ffff087224 */ /* 0x000fe200078e0002 */
[----:B------:R-:W-:-:S02]  /*37f00*/  SHF.L.U32 R2, R26, 0xa, RZ ;  /* 0x0000000a1a027819 */ /* 0x000fc400000006ff */
[----:B------:R-:W-:Y:S01]  /*37f10*/  LOP3.LUT R3, R3, 0x300, RZ, 0xc0, !PT ;  /* 0x0000030003037812 */ /* 0x000fe200078ec0ff */
[----:B------:R-:W-:Y:S01]  /*37f20*/  IMAD.MOV.U32 R18, RZ, RZ, R6 ;  /* 0x000000ffff127224 */ /* 0x000fe200078e0006 */
[----:B------:R-:W-:Y:S01]  /*37f30*/  MOV R6, R216 ;  /* 0x000000d800067202 */ /* 0x000fe20000000f00 */
[----:B------:R-:W-:Y:S01]  /*37f40*/  IMAD.MOV.U32 R20, RZ, RZ, R8 ;  /* 0x000000ffff147224 */ /* 0x000fe200078e0008 */
[----:B------:R-:W-:Y:S02]  /*37f50*/  LOP3.LUT R3, R3, 0x70, R4, 0xf8, !PT ;  /* 0x0000007003037812 */ /* 0x000fe400078ef804 */
[----:B------:R-:W-:Y:S01]  /*37f60*/  MOV R19, R7 ;  /* 0x0000000700137202 */ /* 0x000fe20000000f00 */
[----:B------:R-:W-:Y:S01]  /*37f70*/  IMAD.MOV.U32 R7, RZ, RZ, R217 ;  /* 0x000000ffff077224 */ /* 0x000fe200078e00d9 */
[----:B------:R-:W-:Y:S01]  /*37f80*/  LOP3.LUT R0, R0, R3, RZ, 0x3c, !PT ;  /* 0x0000000300007212 */ /* 0x000fe200078e3cff */
[----:B------:R-:W-:Y:S01]  /*37f90*/  IMAD.MOV.U32 R217, RZ, RZ, R243 ;  /* 0x000000ffffd97224 */ /* 0x000fe200078e00f3 */
[----:B------:R-:W-:-:S02]  /*37fa0*/  IADD3 R4, R27, 0x1, RZ ;  /* 0x000000011b047810 */ /* 0x000fc40007ffe0ff */
[----:B------:R-:W-:Y:S01]  /*37fb0*/  IADD3 R5, R27, 0x2, RZ ;  /* 0x000000021b057810 */ /* 0x000fe20007ffe0ff */
[----:B------:R-:W-:Y:S01]  /*37fc0*/  IMAD.MOV.U32 R27, RZ, RZ, R16 ;  /* 0x000000ffff1b7224 */ /* 0x000fe200078e0010 */
[----:B------:R-:W-:Y:S01]  /*37fd0*/  ISETP.GE.AND P2, PT, R4, c[0x0][0x17c], PT ;  /* 0x00005f0004007a0c */ /* 0x000fe20003f46270 */
[----:B------:R-:W-:Y:S01]  /*37fe0*/  IMAD.MOV.U32 R16, RZ, RZ, R10 ;  /* 0x000000ffff107224 */ /* 0x000fe200078e000a */
[----:B------:R-:W-:Y:S01]  /*37ff0*/  ISETP.GE.AND P1, PT, R5, c[0x0][0x17c], PT ;  /* 0x00005f0005007a0c */ /* 0x000fe20003f26270 */
[----:B------:R-:W-:Y:S01]  /*38000*/  IMAD.MOV.U32 R5, RZ, RZ, R241 ;  /* 0x000000ffff057224 */ /* 0x000fe200078e00f1 */
[----:B------:R-:W-:Y:S01]  /*38010*/  MOV R4, R240 ;  /* 0x000000f000047202 */ /* 0x000fe20000000f00 */
[----:B------:R-:W-:Y:S01]  /*38020*/  BAR.SYNC.DEFER_BLOCKING 0x0 ;  /* 0x0000000000007b1d */ /* 0x000fe20000010000 */
[----:B------:R-:W-:Y:S02]  /*38030*/  LOP3.LUT R2, R2, 0x1800, RZ, 0xc0, !PT ;  /* 0x0000180002027812 */ /* 0x000fe400078ec0ff */
[----:B------:R-:W-:-:S02]  /*38040*/  LOP3.LUT R26, R26, 0x7f, RZ, 0xc0, !PT ;  /* 0x0000007f1a1a7812 */ /* 0x000fc400078ec0ff */
[----:B------:R-:W-:Y:S01]  /*38050*/  MOV R21, R9 ;  /* 0x0000000900157202 */ /* 0x000fe20000000f00 */
[----:B------:R-:W-:Y:S01]  /*38060*/  IMAD.MOV.U32 R9, RZ, RZ, R161 ;  /* 0x000000ffff097224 */ /* 0x000fe200078e00a1 */
[----:B------:R-:W-:Y:S01]  /*38070*/  MOV R10, R156 ;  /* 0x0000009c000a7202 */ /* 0x000fe20000000f00 */
[----:B------:R-:W-:Y:S01]  /*38080*/  IMAD R2, R26, 0x10, R2 ;  /* 0x000000101a027824 */ /* 0x000fe200078e0202 */
[----:B------:R-:W-:Y:S01]  /*38090*/  MOV R8, R160 ;  /* 0x000000a000087202 */ /* 0x000fe20000000f00 */
[----:B------:R-:W-:Y:S01]  /*380a0*/  IMAD.MOV.U32 R26, RZ, RZ, R12 ;  /* 0x000000ffff1a7224 */ /* 0x000fe200078e000c */
[----:B------:R-:W-:Y:S02]  /*380b0*/  MOV R156, R162 ;  /* 0x000000a2009c7202 */ /* 0x000fe40000000f00 */
[----:B------:R-:W-:Y:S02]  /*380c0*/  MOV R216, R242 ;  /* 0x000000f200d87202 */ /* 0x000fe40000000f00 */
[----:B------:R-:W-:-:S02]  /*380d0*/  LOP3.LUT R168, R2, 0x20, RZ, 0x3c, !PT ;  /* 0x0000002002a87812 */ /* 0x000fc400078e3cff */
[C---:B------:R-:W-:Y:S02]  /*380e0*/  LOP3.LUT R160, R2.reuse, 0x40, RZ, 0x3c, !PT ;  /* 0x0000004002a07812 */ /* 0x040fe400078e3cff */
[----:B------:R-:W-:Y:S01]  /*380f0*/  LOP3.LUT R3, R2, 0x60, RZ, 0x3c, !PT ;  /* 0x0000006002037812 */ /* 0x000fe200078e3cff */
[----:B------:R1:W-:Y:S04]  /*38100*/  STS.128 [R0+0x400], R4 ;  /* 0x0004000400007388 */ /* 0x0003e80000000c00 */
[----:B------:R2:W-:Y:S04]  /*38110*/  STS.128 [R0], R8 ;  /* 0x0000000800007388 */ /* 0x0005e80000000c00 */
[----:B------:R-:W-:Y:S04]  /*38120*/  STS.128 [R0+0x80], R156 ;  /* 0x0000809c00007388 */ /* 0x000fe80000000c00 */
[----:B------:R-:W-:Y:S04]  /*38130*/  STS.128 [R0+0x480], R216 ;  /* 0x000480d800007388 */ /* 0x000fe80000000c00 */
[----:B-1----:R-:W3:Y:S04]  /*38140*/  LDL.LU R4, [R1+0x270] ;  /* 0x0002700001047983 */ /* 0x002ee80000300800 */
[----:B------:R-:W3:Y:S01]  /*38150*/  LDL.LU R5, [R1+0x274] ;  /* 0x0002740001057983 */ /* 0x000ee20000300800 */
[----:B--2---:R-:W-:Y:S01]  /*38160*/  MOV R8, R148 ;  /* 0x0000009400087202 */ /* 0x004fe20000000f00 */
[----:B------:R-:W-:Y:S01]  /*38170*/  IMAD.MOV.U32 R9, RZ, RZ, R149 ;  /* 0x000000ffff097224 */ /* 0x000fe200078e0095 */
[----:B------:R-:W-:Y:S01]  /*38180*/  MOV R10, R144 ;  /* 0x00000090000a7202 */ /* 0x000fe20000000f00 */
[----:B------:R-:W3:Y:S01]  /*38190*/  LDL.LU R6, [R1+0x260] ;  /* 0x0002600001067983 */ /* 0x000ee20000300800 */
[----:B------:R-:W-:Y:S01]  /*381a0*/  IMAD.MOV.U32 R11, RZ, RZ, R145 ;  /* 0x000000ffff0b7224 */ /* 0x000fe200078e0091 */
[----:B------:R-:W-:Y:S01]  /*381b0*/  MOV R144, R150 ;  /* 0x0000009600907202 */ /* 0x000fe20000000f00 */
[----:B------:R-:W-:Y:S01]  /*381c0*/  IMAD.MOV.U32 R145, RZ, RZ, R151 ;  /* 0x000000ffff917224 */ /* 0x000fe200078e0097 */
[----:B------:R-:W3:Y:S04]  /*381d0*/  LDL.LU R7, [R1+0x264] ;  /* 0x0002640001077983 */ /* 0x000ee80000300800 */
[----:B------:R-:W2:Y:S04]  /*381e0*/  LDL.LU R12, [R1+0x278] ;  /* 0x00027800010c7983 */ /* 0x000ea80000300800 */
[----:B------:R-:W2:Y:S04]  /*381f0*/  LDL.LU R13, [R1+0x27c] ;  /* 0x00027c00010d7983 */ /* 0x000ea80000300800 */
[----:B------:R-:W2:Y:S04]  /*38200*/  LDL.LU R14, [R1+0x268] ;  /* 0x00026800010e7983 */ /* 0x000ea80000300800 */
[----:B------:R-:W2:Y:S04]  /*38210*/  LDL.LU R15, [R1+0x26c] ;  /* 0x00026c00010f7983 */ /* 0x000ea80000300800 */
[----:B------:R-:W-:Y:S06]  /*38220*/  BAR.SYNC.DEFER_BLOCKING 0x0 ;  /* 0x0000000000007b1d */ /* 0x000fec0000010000 */
[----:B------:R-:W1:Y:S04]  /*38230*/  LDS.128 R36, [R2] ;  /* 0x0000000002247984 */ /* 0x000e680000000c00 */
[----:B------:R-:W-:Y:S04]  /*38240*/  LDS.128 R244, [R160] ;  /* 0x00000000a0f47984 */ /* 0x000fe80000000c00 */
[----:B------:R-:W-:Y:S04]  /*38250*/  LDS.128 R240, [R3] ;  /* 0x0000000003f07984 */ /* 0x000fe80000000c00 */
[----:B-1----:R-:W-:Y:S01]  /*38260*/  STL [R1+0x34], R37 ;  /* 0x0000342501007387 */ /* 0x002fe20000100800 */
[----:B------:R-:W-:-:S03]  /*38270*/  MOV R252, R36 ;  /* 0x0000002400fc7202 */ /* 0x000fc60000000f00 */
[----:B------:R-:W-:Y:S04]  /*38280*/  STL.64 [R1+0x38], R38 ;  /* 0x0000382601007387 */ /* 0x000fe80000100a00 */
[----:B------:R-:W1:Y:S04]  /*38290*/  LDS.128 R36, [R168] ;  /* 0x00000000a8247984 */ /* 0x000e680000000c00 */
[----:B------:R-:W-:Y:S06]  /*382a0*/  BAR.SYNC.DEFER_BLOCKING 0x0 ;  /* 0x0000000000007b1d */ /* 0x000fec0000010000 */
[----:B------:R-:W-:Y:S04]  /*382b0*/  STS.128 [R0], R8 ;  /* 0x0000000800007388 */ /* 0x000fe80000000c00 */
[----:B-1----:R1:W-:Y:S04]  /*382c0*/  STL.64 [R1+0x10], R36 ;  /* 0x0000102401007387 */ /* 0x0023e80000100a00 */
[----:B------:R4:W-:Y:S01]  /*382d0*/  STL.64 [R1+0x18], R38 ;  /* 0x0000182601007387 */ /* 0x0009e20000100a00 */
[----:B-1----:R-:W-:Y:S01]  /*382e0*/  MOV R36, R32 ;  /* 0x0000002000247202 */ /* 0x002fe20000000f00 */
[----:B------:R-:W-:Y:S01]  /*382f0*/  IMAD.MOV.U32 R37, RZ, RZ, R33 ;  /* 0x000000ffff257224 */ /* 0x000fe200078e0021 */
[----:B----4-:R-:W-:Y:S01]  /*38300*/  MOV R38, R34 ;  /* 0x0000002200267202 */ /* 0x010fe20000000f00 */
[----:B------:R-:W-:-:S03]  /*38310*/  IMAD.MOV.U32 R39, RZ, RZ, R35 ;  /* 0x000000ffff277224 */ /* 0x000fc600078e0023 */
[----:B------:R-:W-:Y:S01]  /*38320*/  MOV R40, R38 ;  /* 0x0000002600287202 */ /* 0x000fe20000000f00 */
[----:B------:R-:W-:Y:S01]  /*38330*/  IMAD.MOV.U32 R41, RZ, RZ, R39 ;  /* 0x000000ffff297224 */ /* 0x000fe200078e0027 */
[----:B------:R-:W-:Y:S01]  /*38340*/  MOV R38, R36 ;  /* 0x0000002400267202 */ /* 0x000fe20000000f00 */
[----:B------:R-:W-:Y:S01]  /*38350*/  IMAD.MOV.U32 R39, RZ, RZ, R37 ;  /* 0x000000ffff277224 */ /* 0x000fe200078e0025 */
[----:B---3--:R1:W-:Y:S04]  /*38360*/  STS.128 [R0+0x400], R4 ;  /* 0x0004000400007388 */ /* 0x0083e80000000c00 */
[----:B-1----:R-:W3:Y:S04]  /*38370*/  LDL.LU R4, [R1+0x1d0] ;  /* 0x0001d00001047983 */ /* 0x002ee80000300800 */
[----:B------:R-:W3:Y:S04]  /*38380*/  LDL.LU R5, [R1+0x1d4] ;  /* 0x0001d40001057983 */ /* 0x000ee80000300800 */
[----:B------:R-:W3:Y:S04]  /*38390*/  LDL.LU R6, [R1+0x1c0] ;  /* 0x0001c00001067983 */ /* 0x000ee80000300800 */
[----:B--2---:R1:W-:Y:S04]  /*383a0*/  STS.128 [R0+0x480], R12 ;  /* 0x0004800c00007388 */ /* 0x0043e80000000c00 */
[----:B------:R-:W3:Y:S04]  /*383b0*/  LDL.LU R7, [R1+0x1c4] ;  /* 0x0001c40001077983 */ /* 0x000ee80000300800 */
[----:B-1----:R-:W2:Y:S04]  /*383c0*/  LDL.LU R12, [R1+0x1d8] ;  /* 0x0001d800010c7983 */ /* 0x002ea80000300800 */
[----:B------:R-:W2:Y:S04]  /*383d0*/  LDL.LU R13, [R1+0x1dc] ;  /* 0x0001dc00010d7983 */ /* 0x000ea80000300800 */
[----:B------:R-:W2:Y:S04]  /*383e0*/  LDL.LU R14, [R1+0x1c8] ;  /* 0x0001c800010e7983 */ /* 0x000ea80000300800 */
[----:B------:R-:W2:Y:S04]  /*383f0*/  LDL.LU R15, [R1+0x1cc] ;  /* 0x0001cc00010f7983 */ /* 0x000ea80000300800 */
        /* <DEDUP_REMOVED lines=15> */
[----:B------:R-:W-:Y:S04]  /*384f0*/  STS.128 [R0+0x80], R144 ;  /* 0x0000809000007388 */ /* 0x000fe80000000c00 */
[----:B------:R-:W-:Y:S01]  /*38500*/  BAR.SYNC.DEFER_BLOCKING 0x0 ;  /* 0x0000000000007b1d */ /* 0x000fe20000010000 */
        /* <DEDUP_REMOVED lines=16> */
[----:B------:R-:W-:Y:S04]  /*38610*/  LDS.128 R28, [R2] ;  /* 0x00000000021c7984 */ /* 0x000fe80000000c00 */
[----:B------:R-:W-:Y:S04]  /*38620*/  LDS.128 R20, [R168] ;  /* 0x00000000a8147984 */ /* 0x000fe80000000c00 */
[----:B------:R-:W-:Y:S04]  /*38630*/  LDS.128 R24, [R160] ;  /* 0x00000000a0187984 */ /* 0x000fe80000000c00 */
[----:B------:R-:W-:Y:S04]  /*38640*/  LDS.128 R16, [R3] ;  /* 0x0000000003107984 */ /* 0x000fe80000000c00 */
[----:B------:R-:W-:Y:S01]  /*38650*/  BAR.SYNC.DEFER_BLOCKING 0x0 ;  /* 0x0000000000007b1d */ /* 0x000fe20000010000 */
[----:B------:R-:W-:Y:S01]  /*38660*/  MOV R94, R44 ;  /* 0x0000002c005e7202 */ /* 0x000fe20000000f00 */
[----:B------:R-:W-:Y:S01]  /*38670*/  IMAD.MOV.U32 R64, RZ, RZ, R43 ;  /* 0x000000ffff407224 */ /* 0x000fe200078e002b */
[----:B------:R-:W-:-:S03]  /*38680*/  MOV R65, R38 ;  /* 0x0000002600417202 */ /* 0x000fc60000000f00 */
[----:B---3--:R1:W-:Y:S04]  /*38690*/  STS.128 [R0], R4 ;  /* 0x0000000400007388 */ /* 0x0083e80000000c00 */
[----:B--2---:R2:W-:Y:S04]  /*386a0*/  STS.128 [R0+0x80], R12 ;  /* 0x0000800c00007388 */ /* 0x0045e80000000c00 */
[----:B----4-:R3:W-:Y:S04]  /*386b0*/  STS.128 [R0+0x400], R8 ;  /* 0x0004000800007388 */ /* 0x0107e80000000c00 */
[----:B-----5:R-:W-:Y:S04]  /*386c0*/  STS.128 [R0+0x480], R32 ;  /* 0x0004802000007388 */ /* 0x020fe80000000c00 */
[----:B------:R-:W-:Y:S01]  /*386d0*/  BAR.SYNC.DEFER_BLOCKING 0x0 ;  /* 0x0000000000007b1d */ /* 0x000fe20000010000 */
[----:B-1----:R-:W-:Y:S01]  /*386e0*/  IMAD.MOV.U32 R4, RZ, RZ, R62 ;  /* 0x000000ffff047224 */ /* 0x002fe200078e003e */
[----:B------:R-:W-:Y:S01]  /*386f0*/  MOV R5, R61 ;  /* 0x0000003d00057202 */ /* 0x000fe20000000f00 */
[----:B------:R-:W-:Y:S01]  /*38700*/  IMAD.MOV.U32 R6, RZ, RZ, R60 ;  /* 0x000000ffff067224 */ /* 0x000fe200078e003c */
[----:B--2---:R-:W-:Y:S01]  /*38710*/  MOV R15, R51 ;  /* 0x00000033000f7202 */ /* 0x004fe20000000f00 */
[----:B------:R-:W-:Y:S01]  /*38720*/  IMAD.MOV.U32 R51, RZ, RZ, R47 ;  /* 0x000000ffff337224 */ /* 0x000fe200078e002f */
[----:B------:R-:W-:Y:S01]  /*38730*/  MOV R61, R40 ;  /* 0x00000028003d7202 */ /* 0x000fe20000000f00 */
[----:B------:R-:W-:Y:S01]  /*38740*/  IMAD.MOV.U32 R62, RZ, RZ, R41 ;  /* 0x000000ffff3e7224 */ /* 0x000fe200078e0029 */
[----:B------:R-:W-:Y:S01]  /*38750*/  MOV R92, R46 ;  /* 0x0000002e005c7202 */ /* 0x000fe20000000f00 */
[----:B------:R-:W-:-:S02]  /*38760*/  IMAD.MOV.U32 R60, RZ, RZ, R39 ;  /* 0x000000ffff3c7224 */ /* 0x000fc400078e0027 */
[----:B------:R-:W-:Y:S02]  /*38770*/  IMAD.MOV.U32 R93, RZ, RZ, R45 ;  /* 0x000000ffff5d7224 */ /* 0x000fe400078e002d */
[----:B------:R-:W-:Y:S01]  /*38780*/  IMAD.MOV.U32 R66, RZ, RZ, R37 ;  /* 0x000000ffff427224 */ /* 0x000fe200078e0025 */
[----:B------:R-:W-:Y:S02]  /*38790*/  MOV R67, R36 ;  /* 0x0000002400437202 */ /* 0x000fe40000000f00 */
[----:B------:R-:W-:Y:S01]  /*387a0*/  MOV R63, R42 ;  /* 0x0000002a003f7202 */ /* 0x000fe20000000f00 */
[----:B------:R-:W-:Y:S04]  /*387b0*/  LDS.128 R32, [R2] ;  /* 0x0000000002207984 */ /* 0x000fe80000000c00 */
[----:B------:R-:W-:Y:S04]  /*387c0*/  LDS.128 R44, [R168] ;  /* 0x00000000a82c7984 */ /* 0x000fe80000000c00 */
[----:B------:R-:W-:Y:S04]  /*387d0*/  LDS.128 R40, [R160] ;  /* 0x00000000a0287984 */ /* 0x000fe80000000c00 */
[----:B------:R-:W-:Y:S04]  /*387e0*/  LDS.128 R36, [R3] ;  /* 0x0000000003247984 */ /* 0x000fe80000000c00 */
[----:B------:R-:W-:Y:S01]  /*387f0*/  BAR.SYNC.DEFER_BLOCKING 0x0 ;  /* 0x0000000000007b1d */ /* 0x000fe20000010000 */
[----:B------:R-:W-:Y:S01]  /*38800*/  MOV R7, R59 ;  /* 0x0000003b00077202 */ /* 0x000fe20000000f00 */
[----:B---3--:R-:W-:Y:S01]  /*38810*/  IMAD.MOV.U32 R8, RZ, RZ, R58 ;  /* 0x000000ffff087224 */ /* 0x008fe200078e003a */
[----:B------:R-:W-:Y:S01]  /*38820*/  MOV R9, R57 ;  /* 0x0000003900097202 */ /* 0x000fe20000000f00 */
[----:B------:R-:W-:Y:S01]  /*38830*/  IMAD.MOV.U32 R10, RZ, RZ, R56 ;  /* 0x000000ffff0a7224 */ /* 0x000fe200078e0038 */
[----:B------:R-:W-:Y:S01]  /*38840*/  MOV R11, R55 ;  /* 0x00000037000b7202 */ /* 0x000fe20000000f00 */
[----:B------:R-:W-:Y:S01]  /*38850*/  IMAD.MOV.U32 R12, RZ, RZ, R54 ;  /* 0x000000ffff0c7224 */ /* 0x000fe200078e0036 */
[----:B------:R-:W-:Y:S01]  /*38860*/  MOV R13, R53 ;  /* 0x00000035000d7202 */ /* 0x000fe20000000f00 */
[----:B------:R-:W-:Y:S01]  /*38870*/  IMAD.MOV.U32 R14, RZ, RZ, R52 ;  /* 0x000000ffff0e7224 */ /* 0x000fe200078e0034 */
[----:B------:R-:W-:Y:S04]  /*38880*/  STS.128 [R0], R4 ;  /* 0x0000000400007388 */ /* 0x000fe80000000c00 */
[----:B------:R1:W-:Y:S04]  /*38890*/  STS.128 [R0+0x80], R8 ;  /* 0x0000800800007388 */ /* 0x0003e80000000c00 */
[----:B------:R-:W-:Y:S04]  /*388a0*/  STS.128 [R0+0x400], R12 ;  /* 0x0004000c00007388 */ /* 0x000fe80000000c00 */
[----:B------:R-:W-:Y:S04]  /*388b0*/  STS.128 [R0+0x480], R48 ;  /* 0x0004803000007388 */ /* 0x000fe80000000c00 */
[----:B------:R-:W-:Y:S01]  /*388c0*/  BAR.SYNC.DEFER_BLOCKING 0x0 ;  /* 0x0000000000007b1d */ /* 0x000fe20000010000 */
[----:B-1----:R-:W-:-:S05]  /*388d0*/  IMAD.MOV.U32 R8, RZ, RZ, R220 ;  /* 0x000000ffff087224 */ /* 0x002fca00078e00dc */
[----:B------:R-:W-:Y:S04]  /*388e0*/  LDS.128 R12, [R2] ;  /* 0x00000000020c7984 */ /* 0x000fe80000000c00 */
[----:B------:R-:W-:Y:S04]  /*388f0*/  LDS.128 R56, [R168] ;  /* 0x00000000a8387984 */ /* 0x000fe80000000c00 */
[----:B------:R-:W-:Y:S04]  /*38900*/  LDS.128 R52, [R160] ;  /* 0x00000000a0347984 */ /* 0x000fe80000000c00 */
[----:B------:R-:W-:Y:S01]  /*38910*/  LDS.128 R48, [R3] ;  /* 0x0000000003307984 */ /* 0x000fe20000000c00 */
[----:B------:R-:W-:Y:S01]  /*38920*/  MOV R9, R221 ;  /* 0x000000dd00097202 */ /* 0x000fe20000000f00 */
[----:B------:R-:W-:Y:S01]  /*38930*/  IMAD.MOV.U32 R10, RZ, RZ, R212 ;  /* 0x000000ffff0a7224 */ /* 0x000fe200078e00d4 */
[----:B------:R-:W-:Y:S01]  /*38940*/  MOV R11, R213 ;  /* 0x000000d5000b7202 */ /* 0x000fe20000000f00 */
[----:B------:R-:W-:Y:S06]  /*38950*/  BAR.SYNC.DEFER_BLOCKING 0x0 ;  /* 0x0000000000007b1d */ /* 0x000fec0000010000 */
[----:B------:R1:W-:Y:S04]  /*38960*/  STS.128 [R0+0x400], R8 ;  /* 0x0004000800007388 */ /* 0x0003e80000000c00 */
[----:B-1----:R-:W2:Y:S04]  /*38970*/  LDL.LU R8, [R1+0x250] ;  /* 0x0002500001087983 */ /* 0x002ea80000300800 */
[----:B------:R-:W2:Y:S01]  /*38980*/  LDL.LU R9, [R1+0x254] ;  /* 0x0002540001097983 */ /* 0x000ea20000300800 */
        /* <DEDUP_REMOVED lines=8> */
[----:B------:R1:W-:Y:S04]  /*38a10*/  STS.128 [R0], R4 ;  /* 0x0000000400007388 */ /* 0x0003e80000000c00 */
[----:B------:R-:W-:Y:S04]  /*38a20*/  STS.128 [R0+0x80], R180 ;  /* 0x000080b400007388 */ /* 0x000fe80000000c00 */
[----:B------:R-:W-:Y:S04]  /*38a30*/  STS.128 [R0+0x480], R212 ;  /* 0x000480d400007388 */ /* 0x000fe80000000c00 */
[----:B------:R-:W-:Y:S01]  /*38a40*/  BAR.SYNC.DEFER_BLOCKING 0x0 ;  /* 0x0000000000007b1d */ /* 0x000fe20000010000 */
[----:B------:R-:W-:Y:S01]  /*38a50*/  IMAD.MOV.U32 R10, RZ, RZ, R124 ;  /* 0x000000ffff0a7224 */ /* 0x000fe200078e007c */
[----:B------:R-:W-:-:S04]  /*38a60*/  MOV R11, R125 ;  /* 0x0000007d000b7202 */ /* 0x000fc80000000f00 */
[----:B------:R-:W3:Y:S04]  /*38a70*/  LDL.LU R124, [R1+0x258] ;  /* 0x00025800017c7983 */ /* 0x000ee80000300800 */
[----:B------:R-:W3:Y:S01]  /*38a80*/  LDL.LU R125, [R1+0x25c] ;  /* 0x00025c00017d7983 */ /* 0x000ee20000300800 */
        /* <DEDUP_REMOVED lines=13> */
[----:B-1----:R-:W-:Y:S01]  /*38b60*/  IMAD.MOV.U32 R4, RZ, RZ, R140 ;  /* 0x000000ffff047224 */ /* 0x002fe200078e008c */
[----:B------:R-:W-:Y:S01]  /*38b70*/  MOV R5, R141 ;  /* 0x0000008d00057202 */ /* 0x000fe20000000f00 */
[----:B------:R-:W-:Y:S01]  /*38b80*/  IMAD.MOV.U32 R6, RZ, RZ, R136 ;  /* 0x000000ffff067224 */ /* 0x000fe200078e0088 */
[----:B------:R-:W-:-:S05]  /*38b90*/  MOV R7, R137 ;  /* 0x0000008900077202 */ /* 0x000fca0000000f00 */
[----:B------:R1:W-:Y:S04]  /*38ba0*/  STS.128 [R0], R4 ;  /* 0x0000000400007388 */ /* 0x0003e80000000c00 */
[----:B-1----:R-:W4:Y:S04]  /*38bb0*/  LDL.LU R4, [R1+0x1b0] ;  /* 0x0001b00001047983 */ /* 0x002f280000300800 */
[----:B------:R-:W4:Y:S04]  /*38bc0*/  LDL.LU R5, [R1+0x1b4] ;  /* 0x0001b40001057983 */ /* 0x000f280000300800 */
[----:B------:R-:W4:Y:S04]  /*38bd0*/  LDL.LU R6, [R1+0x1a0] ;  /* 0x0001a00001067983 */ /* 0x000f280000300800 */
[----:B------:R-:W4:Y:S04]  /*38be0*/  LDL.LU R7, [R1+0x1a4] ;  /* 0x0001a40001077983 */ /* 0x000f280000300800 */
[----:B--2---:R1:W-:Y:S04]  /*38bf0*/  STS.128 [R0+0x400], R8 ;  /* 0x0004000800007388 */ /* 0x0043e80000000c00 */
[----:B-1----:R-:W2:Y:S04]  /*38c00*/  LDL.LU R8, [R1+0x1b8] ;  /* 0x0001b80001087983 */ /* 0x002ea80000300800 */
[----:B------:R-:W2:Y:S04]  /*38c10*/  LDL.LU R9, [R1+0x1bc] ;  /* 0x0001bc0001097983 */ /* 0x000ea80000300800 */
[----:B------:R-:W2:Y:S04]  /*38c20*/  LDL.LU R10, [R1+0x1a8] ;  /* 0x0001a800010a7983 */ /* 0x000ea80000300800 */
[----:B------:R-:W2:Y:S01]  /*38c30*/  LDL.LU R11, [R1+0x1ac] ;  /* 0x0001ac00010b7983 */ /* 0x000ea20000300800 */
[----:B------:R-:W-:Y:S01]  /*38c40*/  IMAD.MOV.U32 R136, RZ, RZ, R142 ;  /* 0x000000ffff887224 */ /* 0x000fe200078e008e */
[----:B------:R-:W-:Y:S01]  /*38c50*/  MOV R137, R143 ;  /* 0x0000008f00897202 */ /* 0x000fe20000000f00 */
[----:B------:R-:W-:Y:S01]  /*38c60*/  IMAD.MOV.U32 R108, RZ, RZ, R76 ;  /* 0x000000ffff6c7224 */ /* 0x000fe200078e004c */
[----:B------:R-:W-:Y:S01]  /*38c70*/  MOV R109, R77 ;  /* 0x0000004d006d7202 */ /* 0x000fe20000000f00 */
[----:B------:R-:W5:Y:S01]  /*38c80*/  LDL.LU R76, [R1+0x110] ;  /* 0x00011000014c7983 */ /* 0x000f620000300800 */
[----:B------:R-:W-:Y:S01]  /*38c90*/  IMAD.MOV.U32 R110, RZ, RZ, R78 ;  /* 0x000000ffff6e7224 */ /* 0x000fe200078e004e */
[----:B------:R-:W-:-:S02]  /*38ca0*/  MOV R111, R79 ;  /* 0x0000004f006f7202 */ /* 0x000fc40000000f00 */
[----:B------:R-:W5:Y:S04]  /*38cb0*/  LDL.LU R77, [R1+0x114] ;  /* 0x00011400014d7983 */ /* 0x000f680000300800 */
[----:B------:R-:W-:Y:S04]  /*38cc0*/  STS.128 [R0+0x80], R136 ;  /* 0x0000808800007388 */ /* 0x000fe80000000c00 */
[----:B---3--:R-:W-:Y:S04]  /*38cd0*/  STS.128 [R0+0x480], R124 ;  /* 0x0004807c00007388 */ /* 0x008fe80000000c00 */
[----:B------:R-:W5:Y:S04]  /*38ce0*/  LDL.LU R78, [R1+0x100] ;  /* 0x00010000014e7983 */ /* 0x000f680000300800 */
[----:B------:R-:W5:Y:S04]  /*38cf0*/  LDL.LU R79, [R1+0x104] ;  /* 0x00010400014f7983 */ /* 0x000f680000300800 */
[----:B------:R-:W-:Y:S06]  /*38d00*/  BAR.SYNC.DEFER_BLOCKING 0x0 ;  /* 0x0000000000007b1d */ /* 0x000fec0000010000 */
[----:B------:R-:W3:Y:S04]  /*38d10*/  LDL.LU R104, [R1+0x118] ;  /* 0x0001180001687983 */ /* 0x000ee80000300800 */
[----:B------:R-:W3:Y:S04]  /*38d20*/  LDL.LU R105, [R1+0x11c] ;  /* 0x00011c0001697983 */ /* 0x000ee80000300800 */
        /* <DEDUP_REMOVED lines=9> */
[----:B------:R-:W-:Y:S04]  /*38dc0*/  LDS.128 R100, [R2] ;  /* 0x0000000002647984 */ /* 0x000fe80000000c00 */
[----:B------:R-:W-:Y:S04]  /*38dd0*/  LDS.128 R96, [R168] ;  /* 0x00000000a8607984 */ /* 0x000fe80000000c00 */
[----:B------:R-:W-:Y:S04]  /*38de0*/  LDS.128 R92, [R160] ;  /* 0x00000000a05c7984 */ /* 0x000fe80000000c00 */
[----:B------:R-:W-:Y:S04]  /*38df0*/  LDS.128 R88, [R3] ;  /* 0x0000000003587984 */ /* 0x000fe80000000c00 */
[----:B------:R-:W-:Y:S06]  /*38e00*/  BAR.SYNC.DEFER_BLOCKING 0x0 ;  /* 0x0000000000007b1d */ /* 0x000fec0000010000 */
[----:B----4-:R1:W-:Y:S04]  /*38e10*/  STS.128 [R0], R4 ;  /* 0x0000000400007388 */ /* 0x0103e80000000c00 */
[----:B-1----:R-:W4:Y:S04]  /*38e20*/  LDL.LU R5, [R1+0x84] ;  /* 0x0000840001057983 */ /* 0x002f280000300800 */
[----:B--2---:R1:W-:Y:S04]  /*38e30*/  STS.128 [R0+0x80], R8 ;  /* 0x0000800800007388 */ /* 0x0043e80000000c00 */
[----:B-1----:R-:W2:Y:S04]  /*38e40*/  LDL.LU R8, [R1+0x88] ;  /* 0x0000880001087983 */ /* 0x002ea80000300800 */
[----:B------:R-:W2:Y:S04]  /*38e50*/  LDL.LU R9, [R1+0x8c] ;  /* 0x00008c0001097983 */ /* 0x000ea80000300800 */
[----:B------:R-:W2:Y:S04]  /*38e60*/  LDL.LU R10, [R1+0x68] ;  /* 0x00006800010a7983 */ /* 0x000ea80000300800 */
[----:B------:R-:W2:Y:S04]  /*38e70*/  LDL.LU R11, [R1+0x6c] ;  /* 0x00006c00010b7983 */ /* 0x000ea80000300800 */
[----:B-----5:R1:W-:Y:S04]  /*38e80*/  STS.128 [R0+0x400], R76 ;  /* 0x0004004c00007388 */ /* 0x0203e80000000c00 */
[----:B---3--:R-:W-:Y:S04]  /*38e90*/  STS.128 [R0+0x480], R104 ;  /* 0x0004806800007388 */ /* 0x008fe80000000c00 */
[----:B------:R-:W-:Y:S01]  /*38ea0*/  BAR.SYNC.DEFER_BLOCKING 0x0 ;  /* 0x0000000000007b1d */ /* 0x000fe20000010000 */
[----:B------:R-:W-:Y:S01]  /*38eb0*/  MOV R4, R118 ;  /* 0x0000007600047202 */ /* 0x000fe20000000f00 */
[----:B------:R-:W-:Y:S01]  /*38ec0*/  IMAD.MOV.U32 R6, RZ, RZ, R117 ;  /* 0x000000ffff067224 */ /* 0x000fe200078e0075 */
[----:B------:R-:W-:Y:S01]  /*38ed0*/  MOV R7, R116 ;  /* 0x0000007400077202 */ /* 0x000fe20000000f00 */
[----:B-1----:R-:W-:Y:S01]  /*38ee0*/  IMAD.MOV.U32 R76, RZ, RZ, R115 ;  /* 0x000000ffff4c7224 */ /* 0x002fe200078e0073 */
        /* <DEDUP_REMOVED lines=11> */
[----:B------:R-:W-:Y:S06]  /*38fa0*/  BAR.SYNC.DEFER_BLOCKING 0x0 ;  /* 0x0000000000007b1d */ /* 0x000fec0000010000 */
[----:B----4-:R-:W-:Y:S04]  /*38fb0*/  STS.128 [R0], R4 ;  /* 0x0000000400007388 */ /* 0x010fe80000000c00 */
[----:B------:R-:W-:Y:S04]  /*38fc0*/  STS.128 [R0+0x400], R76 ;  /* 0x0004004c00007388 */ /* 0x000fe80000000c00 */
[----:B------:R-:W-:Y:S04]  /*38fd0*/  STS.128 [R0+0x480], R124 ;  /* 0x0004807c00007388 */ /* 0x000fe80000000c00 */
[----:B--2---:R1:W-:Y:S04]  /*38fe0*/  STS.128 [R0+0x80], R8 ;  /* 0x0000800800007388 */ /* 0x0043e80000000c00 */
[----:B------:R-:W-:Y:S06]  /*38ff0*/  BAR.SYNC.DEFER_BLOCKING 0x0 ;  /* 0x0000000000007b1d */ /* 0x000fec0000010000 */
[----:B------:R-:W-:Y:S04]  /*39000*/  LDS.128 R140, [R2] ;  /* 0x00000000028c7984 */ /* 0x000fe80000000c00 */
[----:B------:R-:W-:Y:S04]  /*39010*/  LDS.128 R136, [R168] ;  /* 0x00000000a8887984 */ /* 0x000fe80000000c00 */
[----:B------:R-:W-:Y:S04]  /*39020*/  LDS.128 R124, [R160] ;  /* 0x00000000a07c7984 */ /* 0x000fe80000000c00 */
[----:B------:R-:W-:Y:S01]  /*39030*/  LDS.128 R76, [R3] ;  /* 0x00000000034c7984 */ /* 0x000fe20000000c00 */
[----:B-1----:R-:W-:Y:S01]  /*39040*/  IMAD.MOV.U32 R8, RZ, RZ, R204 ;  /* 0x000000ffff087224 */ /* 0x002fe200078e00cc */
        /* <DEDUP_REMOVED lines=18> */
[----:B------:R-:W-:Y:S06]  /*39170*/  BAR.SYNC.DEFER_BLOCKING 0x0 ;  /* 0x0000000000007b1d */ /* 0x000fec0000010000 */
[----:B------:R-:W3:Y:S04]  /*39180*/  LDL.LU R158, [R1+0x238] ;  /* 0x00023800019e7983 */ /* 0x000ee80000300800 */
[----:B------:R-:W3:Y:S01]  /*39190*/  LDL.LU R159, [R1+0x23c] ;  /* 0x00023c00019f7983 */ /* 0x000ee20000300800 */
        /* <DEDUP_REMOVED lines=24> */
[----:B------:R-:W2:Y:S04]  /*39320*/  LDL.LU R11, [R1+0x18c] ;  /* 0x00018c00010b7983 */ /* 0x000ea80000300800 */
[----:B------:R1:W-:Y:S04]  /*39330*/  STS.128 [R0+0x80], R84 ;  /* 0x0000805400007388 */ /* 0x0003e80000000c00 */
[----:B---3--:R-:W-:Y:S04]  /*39340*/  STS.128 [R0+0x480], R156 ;  /* 0x0004809c00007388 */ /* 0x008fe80000000c00 */
[----:B------:R-:W-:Y:S06]  /*39350*/  BAR.SYNC.DEFER_BLOCKING 0x0 ;  /* 0x0000000000007b1d */ /* 0x000fec0000010000 */
[----:B-1----:R-:W3:Y:S04]  /*39360*/  LDL.LU R84, [R1+0xf0] ;  /* 0x0000f00001547983 */ /* 0x002ee80000300800 */
[----:B------:R-:W3:Y:S04]  /*39370*/  LDL.LU R85, [R1+0xf4] ;  /* 0x0000f40001557983 */ /* 0x000ee80000300800 */
[----:B------:R-:W3:Y:S04]  /*39380*/  LDL.LU R86, [R1+0xd0] ;  /* 0x0000d00001567983 */ /* 0x000ee80000300800 */
[----:B------:R-:W3:Y:S04]  /*39390*/  LDL.LU R87, [R1+0xd4] ;  /* 0x0000d40001577983 */ /* 0x000ee80000300800 */
[----:B------:R-:W5:Y:S04]  /*393a0*/  LDL.LU R172, [R1+0xf8] ;  /* 0x0000f80001ac7983 */ /* 0x000f680000300800 */
[----:B------:R-:W5:Y:S04]  /*393b0*/  LDL.LU R173, [R1+0xfc] ;  /* 0x0000fc0001ad7983 */ /* 0x000f680000300800 */
[----:B------:R-:W5:Y:S04]  /*393c0*/  LDL.LU R174, [R1+0xd8] ;  /* 0x0000d80001ae7983 */ /* 0x000f680000300800 */
[----:B------:R-:W5:Y:S04]  /*393d0*/  LDL.LU R175, [R1+0xdc] ;  /* 0x0000dc0001af7983 */ /* 0x000f680000300800 */
[----:B------:R-:W-:Y:S04]  /*393e0*/  LDS.128 R156, [R160] ;  /* 0x00000000a09c7984 */ /* 0x000fe80000000c00 */
[----:B------:R-:W-:Y:S04]  /*393f0*/  LDS.128 R164, [R2] ;  /* 0x0000000002a47984 */ /* 0x000fe80000000c00 */
[----:B------:R-:W-:Y:S04]  /*39400*/  LDS.128 R168, [R168] ;  /* 0x00000000a8a87984 */ /* 0x000fe80000000c00 */
[----:B------:R-:W-:Y:S04]  /*39410*/  LDS.128 R160, [R3] ;  /* 0x0000000003a07984 */ /* 0x000fe80000000c00 */
[----:B------:R-:W-:Y:S06]  /*39420*/  BAR.SYNC.DEFER_BLOCKING 0x0 ;  /* 0x0000000000007b1d */ /* 0x000fec0000010000 */
[----:B--2---:R1:W-:Y:S04]  /*39430*/  STS.128 [R0+0x80], R8 ;  /* 0x0000800800007388 */ /* 0x0043e80000000c00 */
[----:B-1----:R-:W2:Y:S04]  /*39440*/  LDL.LU R8, [R1+0x40] ;  /* 0x0000400001087983 */ /* 0x002ea80000300800 */
[----:B------:R-:W2:Y:S04]  /*39450*/  LDL.LU R9, [R1+0x44] ;  /* 0x0000440001097983 */ /* 0x000ea80000300800 */
[----:B------:R-:W2:Y:S04]  /*39460*/  LDL.LU R10, [R1+0x20] ;  /* 0x00002000010a7983 */ /* 0x000ea80000300800 */
[----:B------:R-:W2:Y:S04]  /*39470*/  LDL.LU R11, [R1+0x24] ;  /* 0x00002400010b7983 */ /* 0x000ea80000300800 */
[----:B------:R-:W2:Y:S04]  /*39480*/  LDL.LU R184, [R1+0x48] ;  /* 0x0000480001b87983 */ /* 0x000ea80000300800 */
[----:B------:R-:W2:Y:S04]  /*39490*/  LDL.LU R185, [R1+0x4c] ;  /* 0x00004c0001b97983 */ /* 0x000ea80000300800 */
[----:B------:R-:W2:Y:S04]  /*394a0*/  LDL.LU R186, [R1+0x28] ;  /* 0x0000280001ba7983 */ /* 0x000ea80000300800 */
[----:B------:R-:W2:Y:S04]  /*394b0*/  LDL.LU R187, [R1+0x2c] ;  /* 0x00002c0001bb7983 */ /* 0x000ea80000300800 */
[----:B----4-:R1:W-:Y:S04]  /*394c0*/  STS.128 [R0], R4 ;  /* 0x0000000400007388 */ /* 0x0103e80000000c00 */
[----:B---3--:R-:W-:Y:S04]  /*394d0*/  STS.128 [R0+0x400], R84 ;  /* 0x0004005400007388 */ /* 0x008fe80000000c00 */
[----:B-----5:R-:W-:Y:S04]  /*394e0*/  STS.128 [R0+0x480], R172 ;  /* 0x000480ac00007388 */ /* 0x020fe80000000c00 */
[----:B------:R-:W-:Y:S01]  /*394f0*/  BAR.SYNC.DEFER_BLOCKING 0x0 ;  /* 0x0000000000007b1d */ /* 0x000fe20000010000 */
[----:B-1----:R-:W-:Y:S01]  /*39500*/  IMAD.MOV.U32 R6, RZ, RZ, R232 ;  /* 0x000000ffff067224 */ /* 0x002fe200078e00e8 */
[----:B------:R-:W-:Y:S01]  /*39510*/  MOV R5, R237 ;  /* 0x000000ed00057202 */ /* 0x000fe20000000f00 */
[----:B------:R-:W-:Y:S01]  /*39520*/  IMAD.MOV.U32 R4, RZ, RZ, R236 ;  /* 0x000000ffff047224 */ /* 0x000fe200078e00ec */
[C---:B------:R-:W-:Y:S01]  /*39530*/  LOP3.LUT R237, R2.reuse, 0x40, RZ, 0x3c, !PT ;  /* 0x0000004002ed7812 */ /* 0x040fe200078e3cff */
[----:B------:R-:W-:Y:S01]  /*39540*/  IMAD.MOV.U32 R232, RZ, RZ, R238 ;  /* 0x000000ffffe87224 */ /* 0x000fe200078e00ee */
[----:B------:R-:W-:-:S02]  /*39550*/  LOP3.LUT R238, R2, 0x20, RZ, 0x3c, !PT ;  /* 0x0000002002ee7812 */ /* 0x000fc400078e3cff */
[----:B------:R-:W-:Y:S01]  /*39560*/  LOP3.LUT R236, R2, 0x60, RZ, 0x3c, !PT ;  /* 0x0000006002ec7812 */ /* 0x000fe200078e3cff */
[----:B------:R-:W-:Y:S04]  /*39570*/  LDS.128 R180, [R2] ;  /* 0x0000000002b47984 */ /* 0x000fe80000000c00 */
[----:B------:R-:W-:Y:S04]  /*39580*/  LDS.128 R176, [R238] ;  /* 0x00000000eeb07984 */ /* 0x000fe80000000c00 */
[----:B------:R-:W-:Y:S04]  /*39590*/  LDS.128 R172, [R237] ;  /* 0x00000000edac7984 */ /* 0x000fe80000000c00 */
[----:B------:R-:W-:Y:S04]  /*395a0*/  LDS.128 R84, [R236] ;  /* 0x00000000ec547984 */ /* 0x000fe80000000c00 */
[----:B------:R-:W-:Y:S01]  /*395b0*/  BAR.SYNC.DEFER_BLOCKING 0x0 ;  /* 0x0000000000007b1d */ /* 0x000fe20000010000 */
[----:B------:R-:W-:-:S02]  /*395c0*/  MOV R7, R233 ;  /* 0x000000e900077202 */ /* 0x000fc40000000f00 */
[----:B------:R-:W-:-:S03]  /*395d0*/  MOV R233, R239 ;  /* 0x000000ef00e97202 */ /* 0x000fc60000000f00 */
[----:B------:R-:W-:Y:S04]  /*395e0*/  STS.128 [R0], R4 ;  /* 0x0000000400007388 */ /* 0x000fe80000000c00 */
[----:B------:R-:W-:Y:S01]  /*395f0*/  STS.128 [R0+0x80], R232 ;  /* 0x000080e800007388 */ /* 0x000fe20000000c00 */
[----:B------:R-:W-:Y:S01]  /*39600*/  IMAD.MOV.U32 R196, RZ, RZ, R190 ;  /* 0x000000ffffc47224 */ /* 0x000fe200078e00be */
[----:B------:R-:W-:Y:S01]  /*39610*/  MOV R197, R191 ;  /* 0x000000bf00c57202 */ /* 0x000fe20000000f00 */
[----:B------:R-:W-:Y:S01]  /*39620*/  IMAD.MOV.U32 R198, RZ, RZ, R154 ;  /* 0x000000ffffc67224 */ /* 0x000fe200078e009a */
[----:B------:R-:W-:Y:S01]  /*39630*/  MOV R199, R155 ;  /* 0x0000009b00c77202 */ /* 0x000fe20000000f00 */
[----:B--2---:R1:W-:Y:S04]  /*39640*/  STS.128 [R0+0x400], R8 ;  /* 0x0004000800007388 */ /* 0x0043e80000000c00 */
[----:B------:R-:W-:Y:S04]  /*39650*/  STS.128 [R0+0x480], R184 ;  /* 0x000480b800007388 */ /* 0x000fe80000000c00 */
[----:B------:R-:W-:Y:S01]  /*39660*/  BAR.SYNC.DEFER_BLOCKING 0x0 ;  /* 0x0000000000007b1d */ /* 0x000fe20000010000 */
[----:B-1----:R-:W-:Y:S01]  /*39670*/  IMAD.MOV.U32 R8, RZ, RZ, R188 ;  /* 0x000000ffff087224 */ /* 0x002fe200078e00bc */
[----:B------:R-:W-:Y:S01]  /*39680*/  MOV R9, R189 ;  /* 0x000000bd00097202 */ /* 0x000fe20000000f00 */
[----:B------:R-:W-:Y:S01]  /*39690*/  IMAD.MOV.U32 R10, RZ, RZ, R152 ;  /* 0x000000ffff0a7224 */ /* 0x000fe200078e0098 */
[----:B------:R-:W-:-:S02]  /*396a0*/  MOV R11, R153 ;  /* 0x00000099000b7202 */ /* 0x000fc40000000f00 */
[----:B------:R-:W-:Y:S04]  /*396b0*/  LDS.128 R192, [R2] ;  /* 0x0000000002c07984 */ /* 0x000fe80000000c00 */
[----:B------:R-:W-:Y:S04]  /*396c0*/  LDS.128 R184, [R238] ;  /* 0x00000000eeb87984 */ /* 0x000fe80000000c00 */
[----:B------:R-:W-:Y:S04]  /*396d0*/  LDS.128 R188, [R237] ;  /* 0x00000000edbc7984 */ /* 0x000fe80000000c00 */
[----:B------:R-:W-:Y:S04]  /*396e0*/  LDS.128 R152, [R236] ;  /* 0x00000000ec987984 */ /* 0x000fe80000000c00 */
[----:B------:R-:W-:Y:S06]  /*396f0*/  BAR.SYNC.DEFER_BLOCKING 0x0 ;  /* 0x0000000000007b1d */ /* 0x000fec0000010000 */
[----:B------:R1:W-:Y:S04]  /*39700*/  STS.128 [R0+0x400], R8 ;  /* 0x0004000800007388 */ /* 0x0003e80000000c00 */
        /* <DEDUP_REMOVED lines=8> */
[----:B------:R-:W-:Y:S01]  /*39790*/  IMAD.MOV.U32 R208, RZ, RZ, R202 ;  /* 0x000000ffffd07224 */ /* 0x000fe200078e00ca */
[----:B------:R-:W-:Y:S01]  /*397a0*/  MOV R209, R203 ;  /* 0x000000cb00d17202 */ /* 0x000fe20000000f00 */
[----:B------:R-:W-:Y:S04]  /*397b0*/  STS.128 [R0+0x480], R196 ;  /* 0x000480c400007388 */ /* 0x000fe80000000c00 */
[----:B------:R1:W-:Y:S04]  /*397c0*/  STS.128 [R0], R4 ;  /* 0x0000000400007388 */ /* 0x0003e80000000c00 */
[----:B------:R3:W-:Y:S04]  /*397d0*/  STS.128 [R0+0x80], R208 ;  /* 0x000080d000007388 */ /* 0x0007e80000000c00 */
[----:B------:R-:W-:Y:S01]  /*397e0*/  BAR.SYNC.DEFER_BLOCKING 0x0 ;  /* 0x0000000000007b1d */ /* 0x000fe20000010000 */
[----:B-1----:R-:W-:Y:S01]  /*397f0*/  IMAD.MOV.U32 R6, RZ, RZ, R128 ;  /* 0x000000ffff067224 */ /* 0x002fe200078e0080 */
[----:B------:R-:W-:Y:S01]  /*39800*/  MOV R7, R129 ;  /* 0x0000008100077202 */ /* 0x000fe20000000f00 */
[----:B------:R-:W-:Y:S01]  /*39810*/  IMAD.MOV.U32 R4, RZ, RZ, R132 ;  /* 0x000000ffff047224 */ /* 0x000fe200078e0084 */
[----:B------:R-:W-:Y:S01]  /*39820*/  MOV R5, R133 ;  /* 0x0000008500057202 */ /* 0x000fe20000000f00 */
[----:B------:R-:W-:Y:S01]  /*39830*/  IMAD.MOV.U32 R128, RZ, RZ, R134 ;  /* 0x000000ffff807224 */ /* 0x000fe200078e0086 */
[----:B------:R-:W-:Y:S01]  /*39840*/  MOV R129, R135 ;  /* 0x0000008700817202 */ /* 0x000fe20000000f00 */
[----:B---3--:R-:W3:Y:S04]  /*39850*/  LDL.LU R208, [R1+0x248] ;  /* 0x0002480001d07983 */ /* 0x008ee80000300800 */
[----:B------:R-:W3:Y:S04]  /*39860*/  LDL.LU R209, [R1+0x24c] ;  /* 0x00024c0001d17983 */ /* 0x000ee80000300800 */
[----:B------:R-:W3:Y:S04]  /*39870*/  LDL.LU R210, [R1+0x1e8] ;  /* 0x0001e80001d27983 */ /* 0x000ee80000300800 */
[----:B------:R-:W1:Y:S04]  /*39880*/  LDS.128 R196, [R237] ;  /* 0x00000000edc47984 */ /* 0x000e680000000c00 */
[----:B------:R-:W4:Y:S04]  /*39890*/  LDS.128 R132, [R236] ;  /* 0x00000000ec847984 */ /* 0x000f280000000c00 */
[----:B------:R-:W3:Y:S04]  /*398a0*/  LDL.LU R211, [R1+0x1ec] ;  /* 0x0001ec0001d37983 */ /* 0x000ee80000300800 */
[----:B------:R-:W-:Y:S04]  /*398b0*/  LDS.128 R204, [R2] ;  /* 0x0000000002cc7984 */ /* 0x000fe80000000c00 */
[----:B------:R-:W-:Y:S04]  /*398c0*/  LDS.128 R200, [R238] ;  /* 0x00000000eec87984 */ /* 0x000fe80000000c00 */
[----:B------:R-:W-:Y:S06]  /*398d0*/  BAR.SYNC.DEFER_BLOCKING 0x0 ;  /* 0x0000000000007b1d */ /* 0x000fec0000010000 */
[----:B-1----:R-:W-:Y:S04]  /*398e0*/  STL [R1+0xd38], R199 ;  /* 0x000d38c701007387 */ /* 0x002fe80000100800 */
[----:B----4-:R-:W-:Y:S04]  /*398f0*/  STL [R1+0xd28], R135 ;  /* 0x000d288701007387 */ /* 0x010fe80000100800 */
[----:B------:R1:W-:Y:S04]  /*39900*/  STS.128 [R0], R4 ;  /* 0x0000000400007388 */ /* 0x0003e80000000c00 */
[----:B------:R4:W-:Y:S04]  /*39910*/  STS.128 [R0+0x80], R128 ;  /* 0x0000808000007388 */ /* 0x0009e80000000c00 */
[----:B-1----:R-:W5:Y:S04]  /*39920*/  LDL.LU R4, [R1+0x170] ;  /* 0x0001700001047983 */ /* 0x002f680000300800 */
[----:B------:R-:W5:Y:S04]  /*39930*/  LDL.LU R5, [R1+0x174] ;  /* 0x0001740001057983 */ /* 0x000f680000300800 */
[----:B------:R-:W5:Y:S04]  /*39940*/  LDL.LU R6, [R1+0x150] ;  /* 0x0001500001067983 */ /* 0x000f680000300800 */
[----:B------:R-:W5:Y:S04]  /*39950*/  LDL.LU R7, [R1+0x154] ;  /* 0x0001540001077983 */ /* 0x000f680000300800 */
[----:B----4-:R-:W4:Y:S04]  /*39960*/  LDL.LU R128, [R1+0x178] ;  /* 0x0001780001807983 */ /* 0x010f280000300800 */
[----:B------:R-:W4:Y:S04]  /*39970*/  LDL.LU R129, [R1+0x17c] ;  /* 0x00017c0001817983 */ /* 0x000f280000300800 */
[----:B------:R-:W4:Y:S04]  /*39980*/  LDL.LU R130, [R1+0x158] ;  /* 0x0001580001827983 */ /* 0x000f280000300800 */
[----:B------:R-:W4:Y:S04]  /*39990*/  LDL.LU R131, [R1+0x15c] ;  /* 0x00015c0001837983 */ /* 0x000f280000300800 */
[----:B------:R-:W4:Y:S04]  /*399a0*/  LDL R3, [R1+0xb78] ;  /* 0x000b780001037983 */ /* 0x000f280000100800 */
        /* <DEDUP_REMOVED lines=10> */
[----:B---3--:R-:W-:Y:S04]  /*39a50*/  STS.128 [R0+0x480], R208 ;  /* 0x000480d000007388 */ /* 0x008fe80000000c00 */
[----:B------:R-:W-:Y:S06]  /*39a60*/  BAR.SYNC.DEFER_BLOCKING 0x0 ;  /* 0x0000000000007b1d */ /* 0x000fec0000010000 */
[----:B------:R-:W-:Y:S04]  /*39a70*/  LDS.128 R220, [R2] ;  /* 0x0000000002dc7984 */ /* 0x000fe80000000c00 */
[----:B------:R-:W-:Y:S04]  /*39a80*/  LDS.128 R216, [R238] ;  /* 0x00000000eed87984 */ /* 0x000fe80000000c00 */
[----:B------:R-:W-:Y:S04]  /*39a90*/  LDS.128 R208, [R237] ;  /* 0x00000000edd07984 */ /* 0x000fe80000000c00 */
[----:B------:R-:W1:Y:S04]  /*39aa0*/  LDS.128 R212, [R236] ;  /* 0x00000000ecd47984 */ /* 0x000e680000000c00 */
[----:B------:R-:W-:Y:S06]  /*39ab0*/  BAR.SYNC.DEFER_BLOCKING 0x0 ;  /* 0x0000000000007b1d */ /* 0x000fec0000010000 */
[----:B-----5:R3:W-:Y:S04]  /*39ac0*/  STS.128 [R0], R4 ;  /* 0x0000000400007388 */ /* 0x0207e80000000c00 */
[----:B----4-:R-:W-:Y:S01]  /*39ad0*/  STS.128 [R0+0x80], R128 ;  /* 0x0000808000007388 */ /* 0x010fe20000000c00 */
[----:B---3--:R-:W-:Y:S01]  /*39ae0*/  IMAD.MOV.U32 R6, RZ, RZ, R224 ;  /* 0x000000ffff067224 */ /* 0x008fe200078e00e0 */
[----:B------:R-:W-:Y:S01]  /*39af0*/  MOV R7, R225 ;  /* 0x000000e100077202 */ /* 0x000fe20000000f00 */
[----:B------:R-:W-:Y:S01]  /*39b00*/  IMAD.MOV.U32 R4, RZ, RZ, R228 ;  /* 0x000000ffff047224 */ /* 0x000fe200078e00e4 */
[----:B------:R-:W-:Y:S01]  /*39b10*/  MOV R5, R229 ;  /* 0x000000e500057202 */ /* 0x000fe20000000f00 */
[----:B------:R-:W-:Y:S01]  /*39b20*/  IMAD.MOV.U32 R224, RZ, RZ, R230 ;  /* 0x000000ffffe07224 */ /* 0x000fe200078e00e6 */
[----:B------:R-:W-:Y:S01]  /*39b30*/  MOV R225, R231 ;  /* 0x000000e700e17202 */ /* 0x000fe20000000f00 */
[----:B-1----:R-:W-:Y:S04]  /*39b40*/  STL [R1+0xd30], R214 ;  /* 0x000d30d601007387 */ /* 0x002fe80000100800 */
[----:B------:R-:W-:Y:S04]  /*39b50*/  STL [R1+0xd2c], R215 ;  /* 0x000d2cd701007387 */ /* 0x000fe80000100800 */
[----:B--2---:R-:W-:Y:S04]  /*39b60*/  STS.128 [R0+0x400], R8 ;  /* 0x0004000800007388 */ /* 0x004fe80000000c00 */
[----:B------:R-:W-:Y:S04]  /*39b70*/  STS.128 [R0+0x480], R232 ;  /* 0x000480e800007388 */ /* 0x000fe80000000c00 */
[----:B------:R-:W-:Y:S06]  /*39b80*/  BAR.SYNC.DEFER_BLOCKING 0x0 ;  /* 0x0000000000007b1d */ /* 0x000fec0000010000 */
[----:B------:R-:W1:Y:S04]  /*39b90*/  LDS.128 R232, [R236] ;  /* 0x00000000ece87984 */ /* 0x000e680000000c00 */
[----:B------:R-:W2:Y:S04]  /*39ba0*/  LDS.128 R8, [R2] ;  /* 0x0000000002087984 */ /* 0x000ea80000000c00 */
[----:B------:R-:W-:Y:S04]  /*39bb0*/  LDS.128 R128, [R238] ;  /* 0x00000000ee807984 */ /* 0x000fe80000000c00 */
[----:B------:R-:W-:Y:S04]  /*39bc0*/  LDS.128 R228, [R237] ;  /* 0x00000000ede47984 */ /* 0x000fe80000000c00 */
[----:B------:R-:W-:Y:S06]  /*39bd0*/  BAR.SYNC.DEFER_BLOCKING 0x0 ;  /* 0x0000000000007b1d */ /* 0x000fec0000010000 */
[----:B-1----:R1:W-:Y:S04]  /*39be0*/  STL [R1+0xd34], R235 ;  /* 0x000d34eb01007387 */ /* 0x0023e80000100800 */
[----:B------:R3:W-:Y:S04]  /*39bf0*/  STS.128 [R0], R4 ;  /* 0x0000000400007388 */ /* 0x0007e80000000c00 */
[----:B-1----:R-:W4:Y:S04]  /*39c00*/  LDL.LU R235, [R1+0xb78] ;  /* 0x000b780001eb7983 */ /* 0x002f280000300800 */
[----:B---3--:R-:W3:Y:S01]  /*39c10*/  LDL.LU R4, [R1] ;  /* 0x0000000001047983 */ /* 0x008ee20000300800 */
[----:B------:R-:W-:Y:S01]  /*39c20*/  IMAD.MOV.U32 R6, RZ, RZ, R248 ;  /* 0x000000ffff067224 */ /* 0x000fe200078e00f8 */
[----:B------:R-:W-:-:S02]  /*39c30*/  MOV R7, R249 ;  /* 0x000000f900077202 */ /* 0x000fc40000000f00 */
[----:B------:R-:W3:Y:S04]  /*39c40*/  LDL.LU R5, [R1+0x4] ;  /* 0x0000040001057983 */ /* 0x000ee80000300800 */
[----:B------:R-:W5:Y:S04]  /*39c50*/  LDL.LU R248, [R1+0x8] ;  /* 0x0000080001f87983 */ /* 0x000f680000300800 */
[----:B------:R-:W5:Y:S04]  /*39c60*/  LDL.LU R249, [R1+0xc] ;  /* 0x00000c0001f97983 */ /* 0x000f680000300800 */
[----:B------:R-:W2:Y:S04]  /*39c70*/  LDL.LU R214, [R1+0xcec] ;  /* 0x000cec0001d67983 */ /* 0x000ea80000300800 */
[----:B------:R-:W2:Y:S04]  /*39c80*/  LDL.LU R215, [R1+0xcf4] ;  /* 0x000cf40001d77983 */ /* 0x000ea80000300800 */
[----:B------:R1:W-:Y:S01]  /*39c90*/  STS.128 [R0+0x80], R224 ;  /* 0x000080e000007388 */ /* 0x0003e20000000c00 */
[----:B------:R-:W-:-:S03]  /*39ca0*/  IMAD R3, R3, c[0x0][0x194], RZ ;  /* 0x0000650003037a24 */ /* 0x000fc600078e02ff */
[----:B------:R-:W2:Y:S02]  /*39cb0*/  LDL.LU R135, [R1+0xcf0] ;  /* 0x000cf00001877983 */ /* 0x000ea40000300800 */
[----:B------:R-:W-:Y:S01]  /*39cc0*/  LEA R236, P3, R3, c[0x0][0x170], 0x2 ;  /* 0x00005c0003ec7a11 */ /* 0x000fe200078610ff */
[----:B------:R-:W-:-:S03]  /*39cd0*/  IMAD R238, R199, c[0x0][0x198], RZ ;  /* 0x00006600c7ee7a24 */ /* 0x000fc600078e02ff */
[----:B------:R-:W-:Y:S01]  /*39ce0*/  LEA.HI.X.SX32 R237, R3, c[0x0][0x174], 0x2, P3 ;  /* 0x00005d0003ed7a11 */ /* 0x000fe200018f16ff */
[----:B-1----:R-:W-:-:S05]  /*39cf0*/  IMAD.MOV.U32 R226, RZ, RZ, c[0x0][0x194] ;  /* 0x00006500ffe27624 */ /* 0x002fca00078e00ff */
[----:B------:R-:W-:Y:S01]  /*39d00*/  LEA R3, R226, R3, 0x7 ;  /* 0x00000003e2037211 */ /* 0x000fe200078e38ff */
[----:B------:R-:W-:Y:S01]  /*39d10*/  IMAD.WIDE R224, R238, 0x4, R236 ;  /* 0x00000004eee07825 */ /* 0x000fe200078e02ec */
[----:B----4-:R-:W-:Y:S01]  /*39d20*/  ISETP.GE.AND P0, PT, R235, c[0x0][0x178], PT ;  /* 0x00005e00eb007a0c */ /* 0x010fe20003f06270 */
[----:B---3--:R-:W-:Y:S04]  /*39d30*/  STS.128 [R0+0x400], R4 ;  /* 0x0004000400007388 */ /* 0x008fe80000000c00 */
[----:B-----5:R1:W-:Y:S04]  /*39d40*/  STS.128 [R0+0x480], R248 ;  /* 0x000480f800007388 */ /* 0x0203e80000000c00 */
[----:B------:R-:W-:Y:S01]  /*39d50*/  BAR.SYNC.DEFER_BLOCKING 0x0 ;  /* 0x0000000000007b1d */ /* 0x000fe20000010000 */
[----:B------:R-:W-:Y:S01]  /*39d60*/  ISETP.LT.AND P0, PT, R199, c[0x0][0x17c], !P0 ;  /* 0x00005f00c7007a0c */ /* 0x000fe20004701270 */
[----:B-1----:R-:W-:-:S05]  /*39d70*/  IMAD R0, R226, 0x80, R3 ;  /* 0x00000080e2007824 */ /* 0x002fca00078e0203 */
[----:B------:R-:W-:-:S07]  /*39d80*/  LEA R6, P6, R0, c[0x0][0x170], 0x2 ;  /* 0x00005c0000067a11 */ /* 0x000fce00078c10ff */
[----:B------:R1:W-:Y:S01]  /*39d90*/  @P0 STG.E [R224.64], R252 ;  /* 0x000000fce0000986 */ /* 0x0003e2000c101908 */
[----:B------:R-:W-:Y:S02]  /*39da0*/  ISETP.GE.AND P0, PT, R199, c[0x0][0x17c], PT ;  /* 0x00005f00c7007a0c */ /* 0x000fe40003f06270 */
[----:B------:R-:W-:Y:S02]  /*39db0*/  LEA.HI.X.SX32 R7, R0, c[0x0][0x174], 0x2, P6 ;  /* 0x00005d0000077a11 */ /* 0x000fe400030f16ff */
[----:B--2---:R-:W-:Y:S02]  /*39dc0*/  ISETP.LT.AND P3, PT, R214, c[0x0][0x178], !P0 ;  /* 0x00005e00d6007a0c */ /* 0x004fe40004761270 */
[----:B------:R-:W-:Y:S02]  /*39dd0*/  ISETP.LT.AND P6, PT, R215, c[0x0][0x178], !P0 ;  /* 0x00005e00d7007a0c */ /* 0x000fe400047c1270 */
[----:B-1----:R-:W-:-:S04]  /*39de0*/  LEA R224, P4, R3, c[0x0][0x170], 0x2 ;  /* 0x00005c0003e07a11 */ /* 0x002fc800078810ff */
[----:B------:R-:W-:Y:S02]  /*39df0*/  LEA.HI.X.SX32 R225, R3, c[0x0][0x174], 0x2, P4 ;  /* 0x00005d0003e17a11 */ /* 0x000fe400020f16ff */
[----:B------:R-:W2:Y:S01]  /*39e00*/  LDL.LU R3, [R1+0x34] ;  /* 0x0000340001037983 */ /* 0x000ea20000300800 */
[----:B------:R-:W-:Y:S01]  /*39e10*/  LEA R5, R226, R0, 0x7 ;  /* 0x00000000e2057211 */ /* 0x000fe200078e38ff */
[----:B------:R-:W-:-:S04]  /*39e20*/  IMAD.WIDE R250, R238, 0x4, R6 ;  /* 0x00000004eefa7825 */ /* 0x000fc800078e0206 */
[----:B------:R-:W-:-:S05]  /*39e30*/  IMAD.WIDE R226, R238, 0x4, R224 ;  /* 0x00000004eee27825 */ /* 0x000fca00078e02e0 */
[----:B------:R-:W-:Y:S04]  /*39e40*/  @P3 STG.E [R226.64], R28 ;  /* 0x0000001ce2003986 */ /* 0x000fe8000c101908 */
[----:B------:R1:W-:Y:S04]  /*39e50*/  @P6 STG.E [R250.64], R32 ;  /* 0x00000020fa006986 */ /* 0x0003e8000c101908 */
[----:B-1----:R-:W3:Y:S04]  /*39e60*/  LDL.LU R32, [R1+0x10] ;  /* 0x0000100001207983 */ /* 0x002ee80000300800 */
[----:B------:R-:W4:Y:S04]  /*39e70*/  LDL.LU R251, [R1+0x1c] ;  /* 0x00001c0001fb7983 */ /* 0x000f280000300800 */
[----:B------:R-:W5:Y:S01]  /*39e80*/  LDL.LU R250, [R1+0x14] ;  /* 0x0000140001fa7983 */ /* 0x000f620000300800 */
[----:B------:R-:W-:-:S02]  /*39e90*/  LEA R4, P4, R5, c[0x0][0x170], 0x2 ;  /* 0x00005c0005047a11 */ /* 0x000fc400078810ff */
[----:B------:R-:W-:Y:S02]  /*39ea0*/  ISETP.LT.AND P0, PT, R135, c[0x0][0x178], !P0 ;  /* 0x00005e0087007a0c */ /* 0x000fe40004701270 */
[----:B------:R-:W-:Y:S02]  /*39eb0*/  LEA.HI.X.SX32 R5, R5, c[0x0][0x174], 0x2, P4 ;  /* 0x00005d0005057a11 */ /* 0x000fe400020f16ff */
[----:B------:R-:W-:Y:S02]  /*39ec0*/  ISETP.LT.AND P5, PT, R235, c[0x0][0x178], !P2 ;  /* 0x00005e00eb007a0c */ /* 0x000fe400057a1270 */
[----:B------:R-:W-:Y:S01]  /*39ed0*/  ISETP.LT.AND P4, PT, R214, c[0x0][0x178], !P2 ;  /* 0x00005e00d6007a0c */ /* 0x000fe20005781270 */
[C---:B------:R-:W-:Y:S01]  /*39ee0*/  IMAD.WIDE R248, R238.reuse, 0x4, R4 ;  /* 0x00000004eef87825 */ /* 0x040fe200078e0204 */
[----:B------:R-:W-:Y:S02]  /*39ef0*/  IADD3 R252, R238, c[0x0][0x198], RZ ;  /* 0x00006600eefc7a10 */ /* 0x000fe40007ffe0ff */
[----:B------:R-:W-:-:S03]  /*39f00*/  ISETP.LT.AND P3, PT, R215, c[0x0][0x178], !P2 ;  /* 0x00005e00d7007a0c */ /* 0x000fc60005761270 */
[----:B------:R1:W-:Y:S01]  /*39f10*/  @P0 STG.E [R248.64], R12 ;  /* 0x0000000cf8000986 */ /* 0x0003e2000c101908 */
[----:B------:R-:W-:Y:S01]  /*39f20*/  IMAD.WIDE R238, R252, 0x4, R236 ;  /* 0x00000004fcee7825 */ /* 0x000fe200078e02ec */
[----:B------:R-:W-:-:S03]  /*39f30*/  ISETP.LT.AND P2, PT, R135, c[0x0][0x178], !P2 ;  /* 0x00005e0087007a0c */ /* 0x000fc60005741270 */
[----:B------:R-:W-:Y:S01]  /*39f40*/  IMAD.WIDE R226, R252, 0x4, R224 ;  /* 0x00000004fce27825 */ /* 0x000fe200078e02e0 */
[----:B-1----:R-:W4:Y:S01]  /*39f50*/  LDL.LU R248, [R1+0x38] ;  /* 0x0000380001f87983 */ /* 0x002f220000300800 */
[C---:B------:R-:W-:Y:S02]  /*39f60*/  IADD3 R0, R199.reuse, 0x3, RZ ;  /* 0x00000003c7007810 */ /* 0x040fe40007ffe0ff */
[----:B------:R-:W-:Y:S01]  /*39f70*/  ISETP.LT.AND P0, PT, R214, c[0x0][0x178], !P1 ;  /* 0x00005e00d6007a0c */ /* 0x000fe20004f01270 */
[----:B------:R-:W4:Y:S01]  /*39f80*/  LDL.LU R249, [R1+0x3c] ;  /* 0x00003c0001f97983 */ /* 0x000f220000300800 */
[----:B------:R-:W-:Y:S02]  /*39f90*/  IADD3 R12, R199, 0x4, RZ ;  /* 0x00000004c70c7810 */ /* 0x000fe40007ffe0ff */
[----:B------:R-:W-:Y:S01]  /*39fa0*/  ISETP.GE.AND P6, PT, R0, c[0x0][0x17c], PT ;  /* 0x00005f0000007a0c */ /* 0x000fe20003fc6270 */
[----:B--2---:R1:W-:Y:S01]  /*39fb0*/  @P5 STG.E [R238.64], R3 ;  /* 0x00000003ee005986 */ /* 0x0043e2000c101908 */
[----:B------:R-:W-:-:S03]  /*39fc0*/  ISETP.LT.AND P5, PT, R235, c[0x0][0x178], !P1 ;  /* 0x00005e00eb007a0c */ /* 0x000fc60004fa1270 */
[----:B------:R2:W-:Y:S01]  /*39fd0*/  @P4 STG.E [R226.64], R29 ;  /* 0x0000001de2004986 */ /* 0x0005e2000c101908 */
[----:B------:R-:W-:Y:S01]  /*39fe0*/  ISETP.LT.AND P4, PT, R215, c[0x0][0x178], !P1 ;  /* 0x00005e00d7007a0c */ /* 0x000fe20004f81270 */
[C---:B-1----:R-:W-:Y:S01]  /*39ff0*/  IMAD.WIDE R238, R252.reuse, 0x4, R6 ;  /* 0x00000004fcee7825 */ /* 0x042fe200078e0206 */
[----:B------:R-:W-:-:S03]  /*3a000*/  IADD3 R3, R252, c[0x0][0x198], RZ ;  /* 0x00006600fc037a10 */ /* 0x000fc60007ffe0ff */
[----:B--2---:R-:W-:Y:S01]  /*3a010*/  IMAD.WIDE R28, R252, 0x4, R4 ;  /* 0x00000004fc1c7825 */ /* 0x004fe200078e0204 */
[----:B------:R-:W-:Y:S01]  /*3a020*/  @P3 STG.E [R238.64], R33 ;  /* 0x00000021ee003986 */ /* 0x000fe2000c101908 */
[----:B------:R-:W-:Y:S02]  /*3a030*/  ISETP.LT.AND P1, PT, R135, c[0x0][0x178], !P1 ;  /* 0x00005e0087007a0c */ /* 0x000fe40004f21270 */
[----:B------:R-:W-:Y:S01]  /*3a040*/  IMAD.WIDE R226, R3, 0x4, R236 ;  /* 0x0000000403e27825 */ /* 0x000fe200078e02ec */
[----:B------:R1:W-:Y:S01]  /*3a050*/  @P2 STG.E [R28.64], R13 ;  /* 0x0000000d1c002986 */ /* 0x0003e2000c101908 */
[----:B------:R-:W-:Y:S02]  /*3a060*/  ISETP.GE.AND P3, PT, R12, c[0x0][0x17c], PT ;  /* 0x00005f000c007a0c */ /* 0x000fe40003f66270 */
[----:B------:R-:W-:Y:S02]  /*3a070*/  ISETP.LT.AND P2, PT, R235, c[0x0][0x178], !P6 ;  /* 0x00005e00eb007a0c */ /* 0x000fe40007741270 */
[C---:B------:R-:W-:Y:S01]  /*3a080*/  IADD3 R0, R3.reuse, c[0x0][0x198], RZ ;  /* 0x0000660003007a10 */ /* 0x040fe20007ffe0ff */
[----:B---3--:R-:W-:Y:S01]  /*3a090*/  @P5 STG.E [R226.64], R32 ;  /* 0x00000020e2005986 */ /* 0x008fe2000c101908 */
[----:B-1----:R-:W-:-:S04]  /*3a0a0*/  IMAD.WIDE R12, R3, 0x4, R224 ;  /* 0x00000004030c7825 */ /* 0x002fc800078e02e0 */
[C---:B------:R-:W-:Y:S01]  /*3a0b0*/  IMAD.WIDE R28, R3.reuse, 0x4, R6 ;  /* 0x00000004031c7825 */ /* 0x040fe200078e0206 */
[----:B------:R1:W-:Y:S04]  /*3a0c0*/  @P0 STG.E [R12.64], R20 ;  /* 0x000000140c000986 */ /* 0x0003e8000c101908 */
[----:B------:R2:W-:Y:S01]  /*3a0d0*/  @P4 STG.E [R28.64], R44 ;  /* 0x0000002c1c004986 */ /* 0x0005e2000c101908 */
[----:B-1----:R-:W-:-:S04]  /*3a0e0*/  IMAD.WIDE R12, R3, 0x4, R4 ;  /* 0x00000004030c7825 */ /* 0x002fc800078e0204 */
[----:B--2---:R-:W-:Y:S01]  /*3a0f0*/  IMAD.WIDE R28, R0, 0x4, R236 ;  /* 0x00000004001c7825 */ /* 0x004fe200078e02ec */
[----:B------:R-:W-:Y:S04]  /*3a100*/  @P1 STG.E [R12.64], R56 ;  /* 0x000000380c001986 */ /* 0x000fe8000c101908 */
[----:B-----5:R1:W-:Y:S04]  /*3a110*/  @P2 STG.E [R28.64], R250 ;  /* 0x000000fa1c002986 */ /* 0x0203e8000c101908 */
[----:B-1----:R-:W2:Y:S01]  /*3a120*/  LDL.LU R250, [R1+0x18] ;  /* 0x0000180001fa7983 */ /* 0x002ea20000300800 */
[----:B------:R-:W-:Y:S01]  /*3a130*/  ISETP.LT.AND P5, PT, R214, c[0x0][0x178], !P6 ;  /* 0x00005e00d6007a0c */ /* 0x000fe200077a1270 */
[----:B------:R-:W-:Y:S01]  /*3a140*/  IMAD.WIDE R32, R0, 0x4, R224 ;  /* 0x0000000400207825 */ /* 0x000fe200078e02e0 */
[----:B------:R-:W-:-:S02]  /*3a150*/  ISETP.LT.AND P4, PT, R215, c[0x0][0x178], !P6 ;  /* 0x00005e00d7007a0c */ /* 0x000fc40007781270 */
[----:B------:R-:W-:Y:S02]  /*3a160*/  ISETP.LT.AND P6, PT, R135, c[0x0][0x178], !P6 ;  /* 0x00005e0087007a0c */ /* 0x000fe400077c1270 */
[----:B------:R-:W-:Y:S01]  /*3a170*/  IADD3 R20, R199, 0x5, RZ ;  /* 0x00000005c7147810 */ /* 0x000fe20007ffe0ff */
[C---:B------:R-:W-:Y:S01]  /*3a180*/  IMAD.WIDE R12, R0.reuse, 0x4, R6 ;  /* 0x00000004000c7825 */ /* 0x040fe200078e0206 */
[----:B------:R-:W-:-:S05]  /*3a190*/  IADD3 R3, R0, c[0x0][0x198], RZ ;  /* 0x0000660000037a10 */ /* 0x000fca0007ffe0ff */
[----:B------:R1:W-:Y:S01]  /*3a1a0*/  @P5 STG.E [R32.64], R21 ;  /* 0x0000001520005986 */ /* 0x0003e2000c101908 */
[----:B------:R-:W-:Y:S02]  /*3a1b0*/  ISETP.LT.AND P5, PT, R235, c[0x0][0x178], !P3 ;  /* 0x00005e00eb007a0c */ /* 0x000fe40005fa1270 */
[----:B------:R-:W-:Y:S02]  /*3a1c0*/  ISETP.GE.AND P0, PT, R20, c[0x0][0x17c], PT ;  /* 0x00005f0014007a0c */ /* 0x000fe40003f06270 */
[----:B------:R-:W-:Y:S01]  /*3a1d0*/  ISETP.LT.AND P1, PT, R214, c[0x0][0x178], !P3 ;  /* 0x00005e00d6007a0c */ /* 0x000fe20005f21270 */
[----:B------:R3:W-:Y:S01]  /*3a1e0*/  @P4 STG.E [R12.64], R45 ;  /* 0x0000002d0c004986 */ /* 0x0007e2000c101908 */
[----:B------:R-:W-:Y:S01]  /*3a1f0*/  ISETP.LT.AND P2, PT, R215, c[0x0][0x178], !P3 ;  /* 0x00005e00d7007a0c */ /* 0x000fe20005f41270 */
[----:B-1----:R-:W-:Y:S01]  /*3a200*/  IMAD.WIDE R20, R0, 0x4, R4 ;  /* 0x0000000400147825 */ /* 0x002fe200078e0204 */
[----:B------:R-:W-:-:S03]  /*3a210*/  ISETP.LT.AND P3, PT, R135, c[0x0][0x178], !P3 ;  /* 0x00005e0087007a0c */ /* 0x000fc60005f61270 */
[----:B---3--:R-:W-:Y:S01]  /*3a220*/  IMAD.WIDE R12, R3, 0x4, R236 ;  /* 0x00000004030c7825 */ /* 0x008fe200078e02ec */
[----:B------:R1:W-:Y:S01]  /*3a230*/  @P6 STG.E [R20.64], R57 ;  /* 0x0000003914006986 */ /* 0x0003e2000c101908 */
[----:B------:R-:W-:Y:S02]  /*3a240*/  ISETP.LT.AND P6, PT, R235, c[0x0][0x178], !P0 ;  /* 0x00005e00eb007a0c */ /* 0x000fe400047c1270 */
[C---:B------:R-:W-:Y:S01]  /*3a250*/  IADD3 R33, R3.reuse, c[0x0][0x198], RZ ;  /* 0x0000660003217a10 */ /* 0x040fe20007ffe0ff */
[----:B------:R3:W-:Y:S01]  /*3a260*/  @P5 STG.E [R12.64], R244 ;  /* 0x000000f40c005986 */ /* 0x0007e2000c101908 */
[----:B------:R-:W-:Y:S01]  /*3a270*/  ISETP.LT.AND P5, PT, R214, c[0x0][0x178], !P0 ;  /* 0x00005e00d6007a0c */ /* 0x000fe200047a1270 */
[----:B------:R-:W-:Y:S01]  /*3a280*/  IMAD.WIDE R28, R3, 0x4, R6 ;  /* 0x00000004031c7825 */ /* 0x000fe200078e0206 */
[----:B------:R-:W-:-:S03]  /*3a290*/  IADD3 R44, R199, 0x6, RZ ;  /* 0x00000006c72c7810 */ /* 0x000fc60007ffe0ff */
[----:B-1----:R-:W-:Y:S01]  /*3a2a0*/  IMAD.WIDE R20, R3, 0x4, R224 ;  /* 0x0000000403147825 */ /* 0x002fe200078e02e0 */
[----:B------:R-:W-:-:S03]  /*3a2b0*/  ISETP.GE.AND P4, PT, R44, c[0x0][0x17c], PT ;  /* 0x00005f002c007a0c */ /* 0x000fc60003f86270 */
[----:B---3--:R-:W-:Y:S01]  /*3a2c0*/  IMAD.WIDE R12, R3, 0x4, R4 ;  /* 0x00000004030c7825 */ /* 0x008fe200078e0204 */
[----:B------:R1:W-:Y:S01]  /*3a2d0*/  @P1 STG.E [R20.64], R24 ;  /* 0x0000001814001986 */ /* 0x0003e2000c101908 */
[----:B------:R-:W-:-:S03]  /*3a2e0*/  ISETP.LT.AND P1, PT, R215, c[0x0][0x178], !P0 ;  /* 0x00005e00d7007a0c */ /* 0x000fc60004721270 */
[----:B------:R3:W-:Y:S01]  /*3a2f0*/  @P2 STG.E [R28.64], R40 ;  /* 0x000000281c002986 */ /* 0x0007e2000c101908 */
[----:B------:R-:W-:-:S03]  /*3a300*/  ISETP.LT.AND P0, PT, R135, c[0x0][0x178], !P0 ;  /* 0x00005e0087007a0c */ /* 0x000fc60004701270 */
[----:B------:R5:W-:Y:S01]  /*3a310*/  @P3 STG.E [R12.64], R52 ;  /* 0x000000340c003986 */ /* 0x000be2000c101908 */
[----:B-1----:R-:W-:-:S04]  /*3a320*/  IMAD.WIDE R20, R33, 0x4, R236 ;  /* 0x0000000421147825 */ /* 0x002fc800078e02ec */
[----:B---3--:R-:W-:Y:S01]  /*3a330*/  IMAD.WIDE R28, R33, 0x4, R224 ;  /* 0x00000004211c7825 */ /* 0x008fe200078e02e0 */
[----:B------:R1:W-:Y:S01]  /*3a340*/  @P6 STG.E [R20.64], R245 ;  /* 0x000000f514006986 */ /* 0x0003e2000c101908 */
[----:B------:R-:W-:Y:S02]  /*3a350*/  ISETP.LT.AND P6, PT, R235, c[0x0][0x178], !P4 ;  /* 0x00005e00eb007a0c */ /* 0x000fe400067c1270 */
[----:B------:R-:W-:Y:S01]  /*3a360*/  ISETP.LT.AND P3, PT, R214, c[0x0][0x178], !P4 ;  /* 0x00005e00d6007a0c */ /* 0x000fe20006761270 */
[----:B------:R3:W-:Y:S01]  /*3a370*/  @P5 STG.E [R28.64], R25 ;  /* 0x000000191c005986 */ /* 0x0007e2000c101908 */
[----:B------:R-:W-:Y:S02]  /*3a380*/  IADD3 R3, R33, c[0x0][0x198], RZ ;  /* 0x0000660021037a10 */ /* 0x000fe40007ffe0ff */
[----:B------:R-:W-:Y:S02]  /*3a390*/  ISETP.LT.AND P5, PT, R215, c[0x0][0x178], !P4 ;  /* 0x00005e00d7007a0c */ /* 0x000fe400067a1270 */
[----:B------:R-:W-:Y:S01]  /*3a3a0*/  ISETP.LT.AND P4, PT, R135, c[0x0][0x178], !P4 ;  /* 0x00005e0087007a0c */ /* 0x000fe20006781270 */
[----:B------:R-:W-:Y:S01]  /*3a3b0*/  IMAD.WIDE R44, R33, 0x4, R6 ;  /* 0x00000004212c7825 */ /* 0x000fe200078e0206 */
[----:B------:R-:W-:-:S03]  /*3a3c0*/  IADD3 R0, R199, 0x7, RZ ;  /* 0x00000007c7007810 */ /* 0x000fc60007ffe0ff */
[----:B------:R-:W-:Y:S01]  /*3a3d0*/  IMAD.WIDE R32, R33, 0x4, R4 ;  /* 0x0000000421207825 */ /* 0x000fe200078e0204 */
[----:B------:R-:W-:-:S03]  /*3a3e0*/  ISETP.GE.AND P2, PT, R0, c[0x0][0x17c], PT ;  /* 0x00005f0000007a0c */ /* 0x000fc60003f46270 */
[----:B-----5:R-:W-:Y:S01]  /*3a3f0*/  IMAD.WIDE R12, R3, 0x4, R236 ;  /* 0x00000004030c7825 */ /* 0x020fe200078e02ec */
[----:B------:R-:W-:Y:S01]  /*3a400*/  IADD3 R0, R199, 0x8, RZ ;  /* 0x00000008c7007810 */ /* 0x000fe20007ffe0ff */
[----:B------:R-:W-:Y:S02]  /*3a410*/  @P1 STG.E [R44.64], R41 ;  /* 0x000000292c001986 */ /* 0x000fe4000c101908 */
[C---:B-1----:R-:W-:Y:S02]  /*3a420*/  IMAD.WIDE R20, R3.reuse, 0x4, R224 ;  /* 0x0000000403147825 */ /* 0x042fe400078e02e0 */
[----:B------:R1:W-:Y:S02]  /*3a430*/  @P0 STG.E [R32.64], R53 ;  /* 0x0000003520000986 */ /* 0x0003e4000c101908 */
[C---:B---3--:R-:W-:Y:S01]  /*3a440*/  IMAD.WIDE R24, R3.reuse, 0x4, R6 ;  /* 0x0000000403187825 */ /* 0x048fe200078e0206 */
[----:B------:R-:W-:Y:S01]  /*3a450*/  ISETP.GE.AND P1, PT, R0, c[0x0][0x17c], PT ;  /* 0x00005f0000007a0c */ /* 0x000fe20003f26270 */
[----:B------:R3:W-:Y:S02]  /*3a460*/  @P6 STG.E [R12.64], R240 ;  /* 0x000000f00c006986 */ /* 0x0007e4000c101908 */
[----:B------:R-:W-:Y:S01]  /*3a470*/  IMAD.WIDE R28, R3, 0x4, R4 ;  /* 0x00000004031c7825 */ /* 0x000fe200078e0204 */
[----:B------:R-:W-:Y:S01]  /*3a480*/  ISETP.LT.AND P0, PT, R235, c[0x0][0x178], !P2 ;  /* 0x00005e00eb007a0c */ /* 0x000fe20005701270 */
[----:B------:R5:W-:Y:S01]  /*3a490*/  @P3 STG.E [R20.64], R16 ;  /* 0x0000001014003986 */ /* 0x000be2000c101908 */
[----:B------:R-:W-:-:S02]  /*3a4a0*/  ISETP.LT.AND P3, PT, R214, c[0x0][0x178], !P2 ;  /* 0x00005e00d6007a0c */ /* 0x000fc40005761270 */
[----:B------:R-:W-:Y:S01]  /*3a4b0*/  ISETP.LT.AND P6, PT, R215, c[0x0][0x178], !P2 ;  /* 0x00005e00d7007a0c */ /* 0x000fe200057c1270 */
[----:B------:R3:W-:Y:S01]  /*3a4c0*/  @P5 STG.E [R24.64], R36 ;  /* 0x0000002418005986 */ /* 0x0007e2000c101908 */
[----:B------:R-:W-:Y:S02]  /*3a4d0*/  IADD3 R3, R3, c[0x0][0x198], RZ ;  /* 0x0000660003037a10 */ /* 0x000fe40007ffe0ff */
[----:B------:R-:W-:Y:S01]  /*3a4e0*/  ISETP.LT.AND P2, PT, R135, c[0x0][0x178], !P2 ;  /* 0x00005e0087007a0c */ /* 0x000fe20005741270 */
[----:B------:R4:W-:Y:S01]  /*3a4f0*/  @P4 STG.E [R28.64], R48 ;  /* 0x000000301c004986 */ /* 0x0009e2000c101908 */
[----:B------:R-:W-:Y:S02]  /*3a500*/  ISETP.LT.AND P4, PT, R235, c[0x0][0x178], !P1 ;  /* 0x00005e00eb007a0c */ /* 0x000fe40004f81270 */
[----:B------:R-:W-:Y:S01]  /*3a510*/  ISETP.LT.AND P5, PT, R214, c[0x0][0x178], !P1 ;  /* 0x00005e00d6007a0c */ /* 0x000fe20004fa1270 */
[C---:B-1----:R-:W-:Y:S01]  /*3a520*/  IMAD.WIDE R32, R3.reuse, 0x4, R236 ;  /* 0x0000000403207825 */ /* 0x042fe200078e02ec */
[----:B------:R-:W-:-:S02]  /*3a530*/  IADD3 R45, R3, c[0x0][0x198], RZ ;  /* 0x00006600032d7a10 */ /* 0x000fc40007ffe0ff */
[----:B------:R-:W-:Y:S01]  /*3a540*/  IADD3 R0, R199, 0x9, RZ ;  /* 0x00000009c7007810 */ /* 0x000fe20007ffe0ff */
[C---:B---3--:R-:W-:Y:S01]  /*3a550*/  IMAD.WIDE R12, R3.reuse, 0x4, R224 ;  /* 0x00000004030c7825 */ /* 0x048fe200078e02e0 */
[----:B------:R-:W-:Y:S03]  /*3a560*/  @P0 STG.E [R32.64], R241 ;  /* 0x000000f120000986 */ /* 0x000fe6000c101908 */
[----:B-----5:R-:W-:Y:S01]  /*3a570*/  IMAD.WIDE R20, R3, 0x4, R6 ;  /* 0x0000000403147825 */ /* 0x020fe200078e0206 */
[----:B------:R-:W-:-:S03]  /*3a580*/  ISETP.GE.AND P0, PT, R0, c[0x0][0x17c], PT ;  /* 0x00005f0000007a0c */ /* 0x000fc60003f06270 */
[----:B------:R-:W-:Y:S01]  /*3a590*/  IMAD.WIDE R24, R3, 0x4, R4 ;  /* 0x0000000403187825 */ /* 0x000fe200078e0204 */
[----:B------:R1:W-:Y:S03]  /*3a5a0*/  @P3 STG.E [R12.64], R17 ;  /* 0x000000110c003986 */ /* 0x0003e6000c101908 */
[C---:B----4-:R-:W-:Y:S01]  /*3a5b0*/  IMAD.WIDE R28, R45.reuse, 0x4, R236 ;  /* 0x000000042d1c7825 */ /* 0x050fe200078e02ec */
[----:B------:R3:W-:Y:S03]  /*3a5c0*/  @P6 STG.E [R20.64], R37 ;  /* 0x0000002514006986 */ /* 0x0007e6000c101908 */
[----:B------:R-:W-:Y:S01]  /*3a5d0*/  IMAD.WIDE R40, R45, 0x4, R224 ;  /* 0x000000042d287825 */ /* 0x000fe200078e02e0 */
[----:B------:R-:W-:Y:S01]  /*3a5e0*/  ISETP.LT.AND P3, PT, R215, c[0x0][0x178], !P1 ;  /* 0x00005e00d7007a0c */ /* 0x000fe20004f61270 */
[----:B------:R4:W-:Y:S01]  /*3a5f0*/  @P2 STG.E [R24.64], R49 ;  /* 0x0000003118002986 */ /* 0x0009e2000c101908 */
[----:B------:R-:W-:-:S03]  /*3a600*/  ISETP.LT.AND P2, PT, R135, c[0x0][0x178], !P1 ;  /* 0x00005e0087007a0c */ /* 0x000fc60004f41270 */
[----:B------:R5:W-:Y:S01]  /*3a610*/  @P4 STG.E [R28.64], R248 ;  /* 0x000000f81c004986 */ /* 0x000be2000c101908 */
[----:B------:R-:W-:-:S03]  /*3a620*/  ISETP.LT.AND P4, PT, R235, c[0x0][0x178], !P0 ;  /* 0x00005e00eb007a0c */ /* 0x000fc60004781270 */
[----:B------:R-:W-:Y:S01]  /*3a630*/  @P5 STG.E [R40.64], R30 ;  /* 0x0000001e28005986 */ /* 0x000fe2000c101908 */
[----:B------:R-:W-:Y:S02]  /*3a640*/  ISETP.LT.AND P5, PT, R214, c[0x0][0x178], !P0 ;  /* 0x00005e00d6007a0c */ /* 0x000fe400047a1270 */
[----:B------:R-:W-:Y:S02]  /*3a650*/  ISETP.LT.AND P6, PT, R215, c[0x0][0x178], !P0 ;  /* 0x00005e00d7007a0c */ /* 0x000fe400047c1270 */
[C---:B------:R-:W-:Y:S01]  /*3a660*/  IADD3 R3, R45.reuse, c[0x0][0x198], RZ ;  /* 0x000066002d037a10 */ /* 0x040fe20007ffe0ff */
[----:B-1----:R-:W-:Y:S01]  /*3a670*/  IMAD.WIDE R12, R45, 0x4, R6 ;  /* 0x000000042d0c7825 */ /* 0x002fe200078e0206 */
[----:B------:R-:W-:-:S03]  /*3a680*/  IADD3 R0, R199, 0xa, RZ ;  /* 0x0000000ac7007810 */ /* 0x000fc60007ffe0ff */
[----:B------:R-:W-:Y:S01]  /*3a690*/  IMAD.WIDE R16, R45, 0x4, R4 ;  /* 0x000000042d107825 */ /* 0x000fe200078e0204 */
[----:B------:R-:W-:-:S03]  /*3a6a0*/  ISETP.GE.AND P1, PT, R0, c[0x0][0x17c], PT ;  /* 0x00005f0000007a0c */ /* 0x000fc60003f26270 */
[C---:B---3--:R-:W-:Y:S01]  /*3a6b0*/  IMAD.WIDE R20, R3.reuse, 0x4, R236 ;  /* 0x0000000403147825 */ /* 0x048fe200078e02ec */
[----:B------:R1:W-:Y:S03]  /*3a6c0*/  @P3 STG.E [R12.64], R34 ;  /* 0x000000220c003986 */ /* 0x0003e6000c101908 */
[----:B----4-:R-:W-:Y:S01]  /*3a6d0*/  IMAD.WIDE R24, R3, 0x4, R224 ;  /* 0x0000000403187825 */ /* 0x010fe200078e02e0 */
[----:B------:R-:W-:Y:S01]  /*3a6e0*/  IADD3 R0, R199, 0xb, RZ ;  /* 0x0000000bc7007810 */ /* 0x000fe20007ffe0ff */
[----:B------:R3:W-:Y:S02]  /*3a6f0*/  @P2 STG.E [R16.64], R14 ;  /* 0x0000000e10002986 */ /* 0x0007e4000c101908 */
[----:B-----5:R-:W-:Y:S01]  /*3a700*/  IMAD.WIDE R28, R3, 0x4, R6 ;  /* 0x00000004031c7825 */ /* 0x020fe200078e0206 */
[----:B------:R-:W-:Y:S01]  /*3a710*/  ISETP.LT.AND P0, PT, R135, c[0x0][0x178], !P0 ;  /* 0x00005e0087007a0c */ /* 0x000fe20004701270 */
[----:B------:R4:W-:Y:S01]  /*3a720*/  @P4 STG.E [R20.64], R249 ;  /* 0x000000f914004986 */ /* 0x0009e2000c101908 */
[----:B------:R-:W-:-:S03]  /*3a730*/  ISETP.LT.AND P4, PT, R235, c[0x0][0x178], !P1 ;  /* 0x00005e00eb007a0c */ /* 0x000fc60004f81270 */
[----:B------:R5:W-:Y:S01]  /*3a740*/  @P5 STG.E [R24.64], R31 ;  /* 0x0000001f18005986 */ /* 0x000be2000c101908 */
[----:B------:R-:W-:-:S03]  /*3a750*/  ISETP.GE.AND P3, PT, R0, c[0x0][0x17c], PT ;  /* 0x00005f0000007a0c */ /* 0x000fc60003f66270 */
[----:B------:R3:W-:Y:S01]  /*3a760*/  @P6 STG.E [R28.64], R35 ;  /* 0x000000231c006986 */ /* 0x0007e2000c101908 */
[----:B------:R-:W-:Y:S02]  /*3a770*/  ISETP.LT.AND P6, PT, R214, c[0x0][0x178], !P1 ;  /* 0x00005e00d6007a0c */ /* 0x000fe40004fc1270 */
[----:B------:R-:W-:Y:S02]  /*3a780*/  IADD3 R33, R3, c[0x0][0x198], RZ ;  /* 0x0000660003217a10 */ /* 0x000fe40007ffe0ff */
[----:B------:R-:W-:Y:S02]  /*3a790*/  ISETP.LT.AND P2, PT, R215, c[0x0][0x178], !P1 ;  /* 0x00005e00d7007a0c */ /* 0x000fe40004f41270 */
[----:B------:R-:W-:Y:S02]  /*3a7a0*/  ISETP.LT.AND P1, PT, R135, c[0x0][0x178], !P1 ;  /* 0x00005e0087007a0c */ /* 0x000fe40004f21270 */
[----:B------:R-:W-:Y:S01]  /*3a7b0*/  ISETP.LT.AND P5, PT, R235, c[0x0][0x178], !P3 ;  /* 0x00005e00eb007a0c */ /* 0x000fe20005fa1270 */
[----:B-1----:R-:W-:Y:S01]  /*3a7c0*/  IMAD.WIDE R12, R3, 0x4, R4 ;  /* 0x00000004030c7825 */ /* 0x002fe200078e0204 */
[----:B------:R-:W-:-:S03]  /*3a7d0*/  IADD3 R3, R33, c[0x0][0x198], RZ ;  /* 0x0000660021037a10 */ /* 0x000fc60007ffe0ff */
[----:B---3--:R-:W-:Y:S01]  /*3a7e0*/  IMAD.WIDE R16, R33, 0x4, R236 ;  /* 0x0000000421107825 */ /* 0x008fe200078e02ec */
[----:B------:R-:W-:-:S03]  /*3a7f0*/  IADD3 R0, R199, 0xc, RZ ;  /* 0x0000000cc7007810 */ /* 0x000fc60007ffe0ff */
[C---:B----4-:R-:W-:Y:S01]  /*3a800*/  IMAD.WIDE R20, R33.reuse, 0x4, R224 ;  /* 0x0000000421147825 */ /* 0x050fe200078e02e0 */
[----:B------:R1:W-:Y:S03]  /*3a810*/  @P0 STG.E [R12.64], R15 ;  /* 0x0000000f0c000986 */ /* 0x0003e6000c101908 */
[----:B-----5:R-:W-:Y:S01]  /*3a820*/  IMAD.WIDE R24, R33, 0x4, R6 ;  /* 0x0000000421187825 */ /* 0x020fe200078e0206 */
[----:B------:R-:W-:-:S03]  /*3a830*/  ISETP.GE.AND P0, PT, R0, c[0x0][0x17c], PT ;  /* 0x00005f0000007a0c */ /* 0x000fc60003f06270 */
[----:B------:R-:W-:-:S04]  /*3a840*/  IMAD.WIDE R28, R33, 0x4, R4 ;  /* 0x00000004211c7825 */ /* 0x000fc800078e0204 */
[C---:B------:R-:W-:Y:S01]  /*3a850*/  IMAD.WIDE R30, R3.reuse, 0x4, R236 ;  /* 0x00000004031e7825 */ /* 0x040fe200078e02ec */
[----:B------:R-:W-:-:S03]  /*3a860*/  IADD3 R33, R3, c[0x0][0x198], RZ ;  /* 0x0000660003217a10 */ /* 0x000fc60007ffe0ff */
[----:B-1----:R-:W-:Y:S01]  /*3a870*/  IMAD.WIDE R12, R3, 0x4, R224 ;  /* 0x00000004030c7825 */ /* 0x002fe200078e02e0 */
[----:B------:R-:W-:-:S03]  /*3a880*/  IADD3 R0, R199, 0xd, RZ ;  /* 0x0000000dc7007810 */ /* 0x000fc60007ffe0ff */
[----:B------:R-:W-:Y:S01]  /*3a890*/  IMAD.WIDE R14, R3, 0x4, R6 ;  /* 0x00000004030e7825 */ /* 0x000fe200078e0206 */
[----:B--2---:R1:W-:Y:S01]  /*3a8a0*/  @P4 STG.E [R16.64], R250 ;  /* 0x000000fa10004986 */ /* 0x0043e2000c101908 */
[----:B------:R-:W-:-:S03]  /*3a8b0*/  ISETP.LT.AND P4, PT, R215, c[0x0][0x178], !P3 ;  /* 0x00005e00d7007a0c */ /* 0x000fc60005f81270 */
[----:B------:R2:W-:Y:S01]  /*3a8c0*/  @P6 STG.E [R20.64], R22 ;  /* 0x0000001614006986 */ /* 0x0005e2000c101908 */
[----:B------:R-:W-:Y:S02]  /*3a8d0*/  ISETP.LT.AND P6, PT, R214, c[0x0][0x178], !P3 ;  /* 0x00005e00d6007a0c */ /* 0x000fe40005fc1270 */
[----:B------:R-:W-:Y:S01]  /*3a8e0*/  ISETP.LT.AND P3, PT, R135, c[0x0][0x178], !P3 ;  /* 0x00005e0087007a0c */ /* 0x000fe20005f61270 */
[----:B------:R3:W-:Y:S01]  /*3a8f0*/  @P2 STG.E [R24.64], R46 ;  /* 0x0000002e18002986 */ /* 0x0007e2000c101908 */
[----:B------:R-:W-:-:S03]  /*3a900*/  ISETP.LT.AND P2, PT, R235, c[0x0][0x178], !P0 ;  /* 0x00005e00eb007a0c */ /* 0x000fc60004741270 */
[----:B------:R-:W-:Y:S04]  /*3a910*/  @P1 STG.E [R28.64], R58 ;  /* 0x0000003a1c001986 */ /* 0x000fe8000c101908 */
[----:B------:R-:W-:Y:S01]  /*3a920*/  @P5 STG.E [R30.64], R251 ;  /* 0x000000fb1e005986 */ /* 0x000fe2000c101908 */
[----:B------:R-:W-:Y:S01]  /*3a930*/  ISETP.LT.AND P5, PT, R214, c[0x0][0x178], !P0 ;  /* 0x00005e00d6007a0c */ /* 0x000fe200047a1270 */
[----:B-1----:R-:W-:Y:S01]  /*3a940*/  IMAD.WIDE R16, R3, 0x4, R4 ;  /* 0x0000000403107825 */ /* 0x002fe200078e0204 */
[----:B------:R-:W-:Y:S01]  /*3a950*/  ISETP.GE.AND P1, PT, R0, c[0x0][0x17c], PT ;  /* 0x00005f0000007a0c */ /* 0x000fe20003f26270 */
[----:B------:R1:W-:Y:S02]  /*3a960*/  @P6 STG.E [R12.64], R23 ;  /* 0x000000170c006986 */ /* 0x0003e4000c101908 */
[----:B--2---:R-:W-:-:S02]  /*3a970*/  IMAD.WIDE R20, R33, 0x4, R236 ;  /* 0x0000000421147825 */ /* 0x004fc400078e02ec */
[----:B------:R2:W-:Y:S02]  /*3a980*/  @P4 STG.E [R14.64], R47 ;  /* 0x0000002f0e004986 */ /* 0x0005e4000c101908 */
[----:B---3--:R-:W-:Y:S01]  /*3a990*/  IMAD.WIDE R24, R33, 0x4, R224 ;  /* 0x0000000421187825 */ /* 0x008fe200078e02e0 */
[----:B------:R-:W-:Y:S01]  /*3a9a0*/  ISETP.LT.AND P6, PT, R215, c[0x0][0x178], !P0 ;  /* 0x00005e00d7007a0c */ /* 0x000fe200047c1270 */
[----:B------:R3:W-:Y:S01]  /*3a9b0*/  @P3 STG.E [R16.64], R59 ;  /* 0x0000003b10003986 */ /* 0x0007e2000c101908 */
[----:B------:R-:W-:-:S03]  /*3a9c0*/  ISETP.LT.AND P0, PT, R135, c[0x0][0x178], !P0 ;  /* 0x00005e0087007a0c */ /* 0x000fc60004701270 */
[----:B------:R4:W-:Y:S01]  /*3a9d0*/  @P2 STG.E [R20.64], R246 ;  /* 0x000000f614002986 */ /* 0x0009e2000c101908 */
[----:B------:R-:W-:-:S03]  /*3a9e0*/  ISETP.LT.AND P3, PT, R214, c[0x0][0x178], !P1 ;  /* 0x00005e00d6007a0c */ /* 0x000fc60004f61270 */
[----:B------:R5:W-:Y:S01]  /*3a9f0*/  @P5 STG.E [R24.64], R26 ;  /* 0x0000001a18005986 */ /* 0x000be2000c101908 */
[----:B------:R-:W-:Y:S02]  /*3aa00*/  ISETP.LT.AND P5, PT, R235, c[0x0][0x178], !P1 ;  /* 0x00005e00eb007a0c */ /* 0x000fe40004fa1270 */
[----:B------:R-:W-:Y:S02]  /*3aa10*/  ISETP.LT.AND P2, PT, R215, c[0x0][0x178], !P1 ;  /* 0x00005e00d7007a0c */ /* 0x000fe40004f41270 */
[----:B------:R-:W-:Y:S02]  /*3aa20*/  IADD3 R3, R33, c[0x0][0x198], RZ ;  /* 0x0000660021037a10 */ /* 0x000fe40007ffe0ff */
[----:B------:R-:W-:Y:S01]  /*3aa30*/  ISETP.LT.AND P1, PT, R135, c[0x0][0x178], !P1 ;  /* 0x00005e0087007a0c */ /* 0x000fe20004f21270 */
[----:B-1----:R-:W-:Y:S01]  /*3aa40*/  IMAD.WIDE R12, R33, 0x4, R6 ;  /* 0x00000004210c7825 */ /* 0x002fe200078e0206 */
[----:B------:R-:W-:-:S03]  /*3aa50*/  IADD3 R0, R199, 0xe, RZ ;  /* 0x0000000ec7007810 */ /* 0x000fc60007ffe0ff */
[----:B--2---:R-:W-:Y:S01]  /*3aa60*/  IMAD.WIDE R14, R33, 0x4, R4 ;  /* 0x00000004210e7825 */ /* 0x004fe200078e0204 */
[----:B------:R-:W-:-:S03]  /*3aa70*/  ISETP.GE.AND P4, PT, R0, c[0x0][0x17c], PT ;  /* 0x00005f0000007a0c */ /* 0x000fc60003f86270 */
[C---:B---3--:R-:W-:Y:S01]  /*3aa80*/  IMAD.WIDE R16, R3.reuse, 0x4, R236 ;  /* 0x0000000403107825 */ /* 0x048fe200078e02ec */
[----:B------:R1:W-:Y:S03]  /*3aa90*/  @P6 STG.E [R12.64], R42 ;  /* 0x0000002a0c006986 */ /* 0x0003e6000c101908 */
[----:B----4-:R-:W-:Y:S01]  /*3aaa0*/  IMAD.WIDE R20, R3, 0x4, R224 ;  /* 0x0000000403147825 */ /* 0x010fe200078e02e0 */
[----:B------:R-:W-:Y:S01]  /*3aab0*/  IADD3 R0, R199, 0xf, RZ ;  /* 0x0000000fc7007810 */ /* 0x000fe20007ffe0ff */
[----:B------:R-:W-:Y:S02]  /*3aac0*/  @P0 STG.E [R14.64], R54 ;  /* 0x000000360e000986 */ /* 0x000fe4000c101908 */
[C---:B------:R-:W-:Y:S02]  /*3aad0*/  IMAD.WIDE R22, R3.reuse, 0x4, R6 ;  /* 0x0000000403167825 */ /* 0x040fe400078e0206 */
[----:B------:R-:W-:Y:S02]  /*3aae0*/  @P5 STG.E [R16.64], R247 ;  /* 0x000000f710005986 */ /* 0x000fe4000c101908 */
[----:B-----5:R-:W-:-:S02]  /*3aaf0*/  IMAD.WIDE R24, R3, 0x4, R4 ;  /* 0x0000000403187825 */ /* 0x020fc400078e0204 */
[----:B------:R2:W-:Y:S01]  /*3ab00*/  @P3 STG.E [R20.64], R27 ;  /* 0x0000001b14003986 */ /* 0x0005e2000c101908 */
[----:B------:R-:W-:-:S03]  /*3ab10*/  ISETP.GE.AND P6, PT, R0, c[0x0][0x17c], PT ;  /* 0x00005f0000007a0c */ /* 0x000fc60003fc6270 */
[----:B------:R3:W-:Y:S01]  /*3ab20*/  @P2 STG.E [R22.64], R43 ;  /* 0x0000002b16002986 */ /* 0x0007e2000c101908 */
[----:B------:R-:W-:Y:S02]  /*3ab30*/  ISETP.LT.AND P2, PT, R235, c[0x0][0x178], !P4 ;  /* 0x00005e00eb007a0c */ /* 0x000fe40006741270 */
[----:B------:R-:W-:Y:S01]  /*3ab40*/  ISETP.LT.AND P3, PT, R214, c[0x0][0x178], !P4 ;  /* 0x00005e00d6007a0c */ /* 0x000fe20006761270 */
[----:B------:R-:W-:Y:S01]  /*3ab50*/  @P1 STG.E [R24.64], R55 ;  /* 0x0000003718001986 */ /* 0x000fe2000c101908 */
[----:B------:R-:W-:Y:S02]  /*3ab60*/  ISETP.LT.AND P1, PT, R215, c[0x0][0x178], !P4 ;  /* 0x00005e00d7007a0c */ /* 0x000fe40006721270 */
[----:B------:R-:W-:Y:S02]  /*3ab70*/  IADD3 R3, R3, c[0x0][0x198], RZ ;  /* 0x0000660003037a10 */ /* 0x000fe40007ffe0ff */
[----:B------:R-:W-:Y:S02]  /*3ab80*/  ISETP.LT.AND P4, PT, R135, c[0x0][0x178], !P4 ;  /* 0x00005e0087007a0c */ /* 0x000fe40006781270 */
[----:B------:R-:W-:Y:S01]  /*3ab90*/  ISETP.LT.AND P5, PT, R235, c[0x0][0x178], !P6 ;  /* 0x00005e00eb007a0c */ /* 0x000fe200077a1270 */
[C---:B-1----:R-:W-:Y:S01]  /*3aba0*/  IMAD.WIDE R12, R3.reuse, 0x4, R236 ;  /* 0x00000004030c7825 */ /* 0x042fe200078e02ec */
[----:B--2---:R-:W-:-:S03]  /*3abb0*/  IADD3 R27, R3, c[0x0][0x198], RZ ;  /* 0x00006600031b7a10 */ /* 0x004fc60007ffe0ff */
[C---:B------:R-:W-:Y:S01]  /*3abc0*/  IMAD.WIDE R14, R3.reuse, 0x4, R224 ;  /* 0x00000004030e7825 */ /* 0x040fe200078e02e0 */
[----:B------:R1:W-:Y:S03]  /*3abd0*/  @P2 STG.E [R12.64], R242 ;  /* 0x000000f20c002986 */ /* 0x0003e6000c101908 */
[----:B------:R-:W-:Y:S01]  /*3abe0*/  IMAD.WIDE R16, R3, 0x4, R6 ;  /* 0x0000000403107825 */ /* 0x000fe200078e0206 */
[----:B------:R-:W-:-:S03]  /*3abf0*/  IADD3 R0, R199, 0x10, RZ ;  /* 0x00000010c7007810 */ /* 0x000fc60007ffe0ff */
[----:B------:R-:W-:Y:S01]  /*3ac00*/  IMAD.WIDE R20, R3, 0x4, R4 ;  /* 0x0000000403147825 */ /* 0x000fe200078e0204 */
[----:B------:R2:W-:Y:S03]  /*3ac10*/  @P3 STG.E [R14.64], R18 ;  /* 0x000000120e003986 */ /* 0x0005e6000c101908 */
[----:B---3--:R-:W-:Y:S01]  /*3ac20*/  IMAD.WIDE R22, R27, 0x4, R236 ;  /* 0x000000041b167825 */ /* 0x008fe200078e02ec */
[----:B------:R3:W-:Y:S01]  /*3ac30*/  @P1 STG.E [R16.64], R38 ;  /* 0x0000002610001986 */ /* 0x0007e2000c101908 */
[----:B------:R-:W-:Y:S02]  /*3ac40*/  ISETP.LT.AND P1, PT, R214, c[0x0][0x178], !P6 ;  /* 0x00005e00d6007a0c */ /* 0x000fe40007721270 */
[----:B------:R-:W-:Y:S01]  /*3ac50*/  ISETP.LT.AND P3, PT, R215, c[0x0][0x178], !P6 ;  /* 0x00005e00d7007a0c */ /* 0x000fe20007761270 */
[----:B------:R4:W-:Y:S01]  /*3ac60*/  @P4 STG.E [R20.64], R50 ;  /* 0x0000003214004986 */ /* 0x0009e2000c101908 */
[----:B------:R-:W-:-:S03]  /*3ac70*/  ISETP.GE.AND P0, PT, R0, c[0x0][0x17c], PT ;  /* 0x00005f0000007a0c */ /* 0x000fc60003f06270 */
[----:B------:R5:W-:Y:S01]  /*3ac80*/  @P5 STG.E [R22.64], R243 ;  /* 0x000000f316005986 */ /* 0x000be2000c101908 */
[----:B------:R-:W-:Y:S02]  /*3ac90*/  ISETP.LT.AND P5, PT, R135, c[0x0][0x178], !P6 ;  /* 0x00005e0087007a0c */ /* 0x000fe400077a1270 */
[----:B------:R-:W-:Y:S01]  /*3aca0*/  ISETP.LT.AND P6, PT, R235, c[0x0][0x178], !P0 ;  /* 0x00005e00eb007a0c */ /* 0x000fe200047c1270 */
[C---:B-1----:R-:W-:Y:S01]  /*3acb0*/  IMAD.WIDE R12, R27.reuse, 0x4, R224 ;  /* 0x000000041b0c7825 */ /* 0x042fe200078e02e0 */
[----:B------:R-:W-:Y:S02]  /*3acc0*/  IADD3 R25, R27, c[0x0][0x198], RZ ;  /* 0x000066001b197a10 */ /* 0x000fe40007ffe0ff */
[----:B------:R-:W-:Y:S01]  /*3acd0*/  IADD3 R0, R199, 0x11, RZ ;  /* 0x00000011c7007810 */ /* 0x000fe20007ffe0ff */
[C---:B--2---:R-:W-:Y:S01]  /*3ace0*/  IMAD.WIDE R14, R27.reuse, 0x4, R6 ;  /* 0x000000041b0e7825 */ /* 0x044fe200078e0206 */
[----:B------:R1:W-:Y:S03]  /*3acf0*/  @P1 STG.E [R12.64], R19 ;  /* 0x000000130c001986 */ /* 0x0003e6000c101908 */
[----:B---3--:R-:W-:Y:S01]  /*3ad00*/  IMAD.WIDE R16, R27, 0x4, R4 ;  /* 0x000000041b107825 */ /* 0x008fe200078e0204 */
[----:B------:R-:W-:Y:S01]  /*3ad10*/  ISETP.LT.AND P4, PT, R214, c[0x0][0x178], !P0 ;  /* 0x00005e00d6007a0c */ /* 0x000fe20004781270 */
[----:B------:R2:W-:Y:S01]  /*3ad20*/  @P3 STG.E [R14.64], R39 ;  /* 0x000000270e003986 */ /* 0x0005e2000c101908 */
[----:B------:R-:W-:Y:S01]  /*3ad30*/  ISETP.GE.AND P2, PT, R0, c[0x0][0x17c], PT ;  /* 0x00005f0000007a0c */ /* 0x000fe20003f46270 */
[----:B----4-:R-:W-:-:S02]  /*3ad40*/  IMAD.WIDE R20, R25, 0x4, R236 ;  /* 0x0000000419147825 */ /* 0x010fc400078e02ec */
[----:B------:R3:W-:Y:S01]  /*3ad50*/  @P5 STG.E [R16.64], R51 ;  /* 0x0000003310005986 */ /* 0x0007e2000c101908 */
[----:B------:R-:W-:Y:S02]  /*3ad60*/  ISETP.LT.AND P5, PT, R215, c[0x0][0x178], !P0 ;  /* 0x00005e00d7007a0c */ /* 0x000fe400047a1270 */
[----:B------:R-:W-:Y:S01]  /*3ad70*/  ISETP.LT.AND P0, PT, R135, c[0x0][0x178], !P0 ;  /* 0x00005e0087007a0c */ /* 0x000fe20004701270 */
[----:B------:R4:W-:Y:S01]  /*3ad80*/  @P6 STG.E [R20.64], R72 ;  /* 0x0000004814006986 */ /* 0x0009e2000c101908 */
[----:B------:R-:W-:Y:S01]  /*3ad90*/  ISETP.LT.AND P1, PT, R235, c[0x0][0x178], !P2 ;  /* 0x00005e00eb007a0c */ /* 0x000fe20005721270 */
[----:B-----5:R-:W-:Y:S01]  /*3ada0*/  IMAD.WIDE R22, R25, 0x4, R224 ;  /* 0x0000000419167825 */ /* 0x020fe200078e02e0 */
[----:B------:R-:W-:Y:S02]  /*3adb0*/  ISETP.LT.AND P3, PT, R214, c[0x0][0x178], !P2 ;  /* 0x00005e00d6007a0c */ /* 0x000fe40005761270 */
[----:B------:R-:W-:Y:S01]  /*3adc0*/  ISETP.LT.AND P6, PT, R215, c[0x0][0x178], !P2 ;  /* 0x00005e00d7007a0c */ /* 0x000fe200057c1270 */
[----:B-1----:R-:W-:-:S04]  /*3add0*/  IMAD.WIDE R12, R25, 0x4, R6 ;  /* 0x00000004190c7825 */ /* 0x002fc800078e0206 */
[C---:B--2---:R-:W-:Y:S01]  /*3ade0*/  IMAD.WIDE R14, R25.reuse, 0x4, R4 ;  /* 0x00000004190e7825 */ /* 0x044fe200078e0204 */
[----:B------:R-:W-:Y:S02]  /*3adf0*/  IADD3 R25, R25, c[0x0][0x198], RZ ;  /* 0x0000660019197a10 */ /* 0x000fe40007ffe0ff */
[----:B------:R-:W-:Y:S01]  /*3ae00*/  IADD3 R3, R199, 0x12, RZ ;  /* 0x00000012c7037810 */ /* 0x000fe20007ffe0ff */
[----:B------:R-:W-:Y:S02]  /*3ae10*/  @P4 STG.E [R22.64], R100 ;  /* 0x0000006416004986 */ /* 0x000fe4000c101908 */
[----:B---3--:R-:W-:Y:S01]  /*3ae20*/  IMAD.WIDE R16, R25, 0x4, R236 ;  /* 0x0000000419107825 */ /* 0x008fe200078e02ec */
[----:B------:R-:W-:Y:S01]  /*3ae30*/  ISETP.GE.AND P4, PT, R3, c[0x0][0x17c], PT ;  /* 0x00005f0003007a0c */ /* 0x000fe20003f86270 */
[----:B------:R1:W-:Y:S02]  /*3ae40*/  @P5 STG.E [R12.64], R116 ;  /* 0x000000740c005986 */ /* 0x0003e4000c101908 */
[----:B------:R-:W-:Y:S01]  /*3ae50*/  IMAD.WIDE R18, R25, 0x4, R224 ;  /* 0x0000000419127825 */ /* 0x000fe200078e02e0 */
[----:B------:R-:W-:Y:S01]  /*3ae60*/  ISETP.LT.AND P2, PT, R135, c[0x0][0x178], !P2 ;  /* 0x00005e0087007a0c */ /* 0x000fe20005741270 */
[----:B------:R2:W-:Y:S02]  /*3ae70*/  @P0 STG.E [R14.64], R140 ;  /* 0x0000008c0e000986 */ /* 0x0005e4000c101908 */
[----:B----4-:R-:W-:Y:S01]  /*3ae80*/  IMAD.WIDE R20, R25, 0x4, R6 ;  /* 0x0000000419147825 */ /* 0x010fe200078e0206 */
[----:B------:R-:W-:Y:S01]  /*3ae90*/  ISETP.LT.AND P0, PT, R235, c[0x0][0x178], !P4 ;  /* 0x00005e00eb007a0c */ /* 0x000fe20006701270 */
[----:B------:R3:W-:Y:S01]  /*3aea0*/  @P1 STG.E [R16.64], R73 ;  /* 0x0000004910001986 */ /* 0x0007e2000c101908 */
[----:B------:R-:W-:-:S03]  /*3aeb0*/  ISETP.LT.AND P1, PT, R214, c[0x0][0x178], !P4 ;  /* 0x00005e00d6007a0c */ /* 0x000fc60006721270 */
[----:B------:R4:W-:Y:S01]  /*3aec0*/  @P3 STG.E [R18.64], R101 ;  /* 0x0000006512003986 */ /* 0x0009e2000c101908 */
[----:B------:R-:W-:-:S03]  /*3aed0*/  IADD3 R3, R25, c[0x0][0x198], RZ ;  /* 0x0000660019037a10 */ /* 0x000fc60007ffe0ff */
[----:B------:R5:W-:Y:S01]  /*3aee0*/  @P6 STG.E [R20.64], R117 ;  /* 0x0000007514006986 */ /* 0x000be2000c101908 */
[----:B------:R-:W-:Y:S01]  /*3aef0*/  ISETP.LT.AND P6, PT, R215, c[0x0][0x178], !P4 ;  /* 0x00005e00d7007a0c */ /* 0x000fe200067c1270 */
[----:B-1----:R-:W-:Y:S01]  /*3af00*/  IMAD.WIDE R12, R25, 0x4, R4 ;  /* 0x00000004190c7825 */ /* 0x002fe200078e0204 */
[----:B------:R-:W-:-:S03]  /*3af10*/  IADD3 R0, R199, 0x13, RZ ;  /* 0x00000013c7007810 */ /* 0x000fc60007ffe0ff */
[----:B--2---:R-:W-:Y:S01]  /*3af20*/  IMAD.WIDE R14, R3, 0x4, R236 ;  /* 0x00000004030e7825 */ /* 0x004fe200078e02ec */
[----:B------:R-:W-:-:S03]  /*3af30*/  ISETP.GE.AND P5, PT, R0, c[0x0][0x17c], PT ;  /* 0x00005f0000007a0c */ /* 0x000fc60003fa6270 */
[----:B---3--:R-:W-:Y:S01]  /*3af40*/  IMAD.WIDE R16, R3, 0x4, R224 ;  /* 0x0000000403107825 */ /* 0x008fe200078e02e0 */
[----:B------:R-:W-:Y:S01]  /*3af50*/  ISETP.LT.AND P4, PT, R135, c[0x0][0x178], !P4 ;  /* 0x00005e0087007a0c */ /* 0x000fe20006781270 */
[----:B------:R1:W-:Y:S02]  /*3af60*/  @P2 STG.E [R12.64], R141 ;  /* 0x0000008d0c002986 */ /* 0x0003e4000c101908 */
[----:B----4-:R-:W-:Y:S02]  /*3af70*/  IMAD.WIDE R18, R3, 0x4, R6 ;  /* 0x0000000403127825 */ /* 0x010fe400078e0206 */
[----:B------:R2:W-:Y:S01]  /*3af80*/  @P0 STG.E [R14.64], R68 ;  /* 0x000000440e000986 */ /* 0x0005e2000c101908 */
[----:B------:R-:W-:-:S03]  /*3af90*/  ISETP.LT.AND P0, PT, R235, c[0x0][0x178], !P5 ;  /* 0x00005e00eb007a0c */ /* 0x000fc60006f01270 */
[----:B------:R3:W-:Y:S01]  /*3afa0*/  @P1 STG.E [R16.64], R96 ;  /* 0x0000006010001986 */ /* 0x0007e2000c101908 */
[----:B------:R-:W-:-:S03]  /*3afb0*/  ISETP.LT.AND P1, PT, R214, c[0x0][0x178], !P5 ;  /* 0x00005e00d6007a0c */ /* 0x000fc60006f21270 */
[----:B------:R4:W-:Y:S01]  /*3afc0*/  @P6 STG.E [R18.64], R112 ;  /* 0x0000007012006986 */ /* 0x0009e2000c101908 */
[----:B------:R-:W-:Y:S02]  /*3afd0*/  ISETP.LT.AND P6, PT, R215, c[0x0][0x178], !P5 ;  /* 0x00005e00d7007a0c */ /* 0x000fe40006fc1270 */
[----:B------:R-:W-:Y:S02]  /*3afe0*/  IADD3 R0, R199, 0x14, RZ ;  /* 0x00000014c7007810 */ /* 0x000fe40007ffe0ff */
[----:B------:R-:W-:Y:S02]  /*3aff0*/  IADD3 R23, R3, c[0x0][0x198], RZ ;  /* 0x0000660003177a10 */ /* 0x000fe40007ffe0ff */
[----:B------:R-:W-:Y:S01]  /*3b000*/  ISETP.LT.AND P5, PT, R135, c[0x0][0x178], !P5 ;  /* 0x00005e0087007a0c */ /* 0x000fe20006fa1270 */
[----:B-----5:R-:W-:Y:S01]  /*3b010*/  IMAD.WIDE R20, R3, 0x4, R4 ;  /* 0x0000000403147825 */ /* 0x020fe200078e0204 */
[----:B------:R-:W-:-:S03]  /*3b020*/  ISETP.GE.AND P3, PT, R0, c[0x0][0x17c], PT ;  /* 0x00005f0000007a0c */ /* 0x000fc60003f66270 */
[----:B-1----:R-:W-:Y:S01]  /*3b030*/  IMAD.WIDE R12, R23, 0x4, R236 ;  /* 0x00000004170c7825 */ /* 0x002fe200078e02ec */
[----:B------:R1:W-:Y:S01]  /*3b040*/  @P4 STG.E [R20.64], R136 ;  /* 0x0000008814004986 */ /* 0x0003e2000c101908 */
[----:B------:R-:W-:Y:S02]  /*3b050*/  ISETP.LT.AND P4, PT, R235, c[0x0][0x178], !P3 ;  /* 0x00005e00eb007a0c */ /* 0x000fe40005f81270 */
[----:B--2---:R-:W-:Y:S01]  /*3b060*/  IMAD.WIDE R14, R23, 0x4, R224 ;  /* 0x00000004170e7825 */ /* 0x004fe200078e02e0 */
[----:B------:R-:W-:-:S03]  /*3b070*/  IADD3 R0, R199, 0x15, RZ ;  /* 0x00000015c7007810 */ /* 0x000fc60007ffe0ff */
[C---:B---3--:R-:W-:Y:S01]  /*3b080*/  IMAD.WIDE R16, R23.reuse, 0x4, R6 ;  /* 0x0000000417107825 */ /* 0x048fe200078e0206 */
[----:B------:R2:W-:Y:S03]  /*3b090*/  @P0 STG.E [R12.64], R69 ;  /* 0x000000450c000986 */ /* 0x0005e6000c101908 */
[C---:B----4-:R-:W-:Y:S01]  /*3b0a0*/  IMAD.WIDE R18, R23.reuse, 0x4, R4 ;  /* 0x0000000417127825 */ /* 0x050fe200078e0204 */
[----:B------:R-:W-:Y:S01]  /*3b0b0*/  IADD3 R3, R23, c[0x0][0x198], RZ ;  /* 0x0000660017037a10 */ /* 0x000fe20007ffe0ff */
[----:B------:R3:W-:Y:S01]  /*3b0c0*/  @P1 STG.E [R14.64], R97 ;  /* 0x000000610e001986 */ /* 0x0007e2000c101908 */
[----:B------:R-:W-:Y:S02]  /*3b0d0*/  ISETP.GE.AND P2, PT, R0, c[0x0][0x17c], PT ;  /* 0x00005f0000007a0c */ /* 0x000fe40003f46270 */
[----:B------:R-:W-:Y:S01]  /*3b0e0*/  ISETP.LT.AND P1, PT, R214, c[0x0][0x178], !P3 ;  /* 0x00005e00d6007a0c */ /* 0x000fe20005f21270 */
[----:B------:R4:W-:Y:S01]  /*3b0f0*/  @P6 STG.E [R16.64], R113 ;  /* 0x0000007110006986 */ /* 0x0009e2000c101908 */
[----:B-1----:R-:W-:-:S03]  /*3b100*/  IMAD.WIDE R20, R3, 0x4, R236 ;  /* 0x0000000403147825 */ /* 0x002fc600078e02ec */
[----:B------:R1:W-:Y:S01]  /*3b110*/  @P5 STG.E [R18.64], R137 ;  /* 0x0000008912005986 */ /* 0x0003e2000c101908 */
[----:B------:R-:W-:Y:S02]  /*3b120*/  ISETP.LT.AND P5, PT, R215, c[0x0][0x178], !P3 ;  /* 0x00005e00d7007a0c */ /* 0x000fe40005fa1270 */
[----:B------:R-:W-:Y:S02]  /*3b130*/  ISETP.LT.AND P3, PT, R135, c[0x0][0x178], !P3 ;  /* 0x00005e0087007a0c */ /* 0x000fe40005f61270 */
[----:B------:R-:W-:Y:S01]  /*3b140*/  ISETP.LT.AND P6, PT, R235, c[0x0][0x178], !P2 ;  /* 0x00005e00eb007a0c */ /* 0x000fe200057c1270 */
[----:B------:R5:W-:Y:S01]  /*3b150*/  @P4 STG.E [R20.64], R64 ;  /* 0x0000004014004986 */ /* 0x000be2000c101908 */
[C---:B------:R-:W-:Y:S01]  /*3b160*/  IADD3 R23, R3.reuse, c[0x0][0x198], RZ ;  /* 0x0000660003177a10 */ /* 0x040fe20007ffe0ff */
[----:B--2---:R-:W-:Y:S01]  /*3b170*/  IMAD.WIDE R12, R3, 0x4, R224 ;  /* 0x00000004030c7825 */ /* 0x004fe200078e02e0 */
[----:B------:R-:W-:Y:S02]  /*3b180*/  ISETP.LT.AND P4, PT, R214, c[0x0][0x178], !P2 ;  /* 0x00005e00d6007a0c */ /* 0x000fe40005781270 */
[----:B------:R-:W-:Y:S01]  /*3b190*/  IADD3 R0, R199, 0x16, RZ ;  /* 0x00000016c7007810 */ /* 0x000fe20007ffe0ff */
[C---:B---3--:R-:W-:Y:S01]  /*3b1a0*/  IMAD.WIDE R14, R3.reuse, 0x4, R6 ;  /* 0x00000004030e7825 */ /* 0x048fe200078e0206 */
[----:B------:R2:W-:Y:S03]  /*3b1b0*/  @P1 STG.E [R12.64], R92 ;  /* 0x0000005c0c001986 */ /* 0x0005e6000c101908 */
[----:B----4-:R-:W-:Y:S01]  /*3b1c0*/  IMAD.WIDE R16, R3, 0x4, R4 ;  /* 0x0000000403107825 */ /* 0x010fe200078e0204 */
[----:B------:R-:W-:Y:S01]  /*3b1d0*/  ISETP.GE.AND P0, PT, R0, c[0x0][0x17c], PT ;  /* 0x00005f0000007a0c */ /* 0x000fe20003f06270 */
[----:B------:R3:W-:Y:S02]  /*3b1e0*/  @P5 STG.E [R14.64], R108 ;  /* 0x0000006c0e005986 */ /* 0x0007e4000c101908 */
[----:B-1----:R-:W-:-:S02]  /*3b1f0*/  IMAD.WIDE R18, R23, 0x4, R236 ;  /* 0x0000000417127825 */ /* 0x002fc400078e02ec */
[----:B------:R1:W-:Y:S01]  /*3b200*/  @P3 STG.E [R16.64], R124 ;  /* 0x0000007c10003986 */ /* 0x0003e2000c101908 */
[----:B------:R-:W-:Y:S01]  /*3b210*/  ISETP.LT.AND P3, PT, R215, c[0x0][0x178], !P2 ;  /* 0x00005e00d7007a0c */ /* 0x000fe20005761270 */
[----:B-----5:R-:W-:Y:S01]  /*3b220*/  IMAD.WIDE R20, R23, 0x4, R224 ;  /* 0x0000000417147825 */ /* 0x020fe200078e02e0 */
[----:B------:R-:W-:Y:S01]  /*3b230*/  ISETP.LT.AND P2, PT, R135, c[0x0][0x178], !P2 ;  /* 0x00005e0087007a0c */ /* 0x000fe20005741270 */
[----:B------:R4:W-:Y:S01]  /*3b240*/  @P6 STG.E [R18.64], R65 ;  /* 0x0000004112006986 */ /* 0x0009e2000c101908 */
[----:B------:R-:W-:Y:S02]  /*3b250*/  ISETP.LT.AND P6, PT, R235, c[0x0][0x178], !P0 ;  /* 0x00005e00eb007a0c */ /* 0x000fe400047c1270 */
[----:B------:R-:W-:Y:S01]  /*3b260*/  ISETP.LT.AND P5, PT, R214, c[0x0][0x178], !P0 ;  /* 0x00005e00d6007a0c */ /* 0x000fe200047a1270 */
[----:B------:R5:W-:Y:S01]  /*3b270*/  @P4 STG.E [R20.64], R93 ;  /* 0x0000005d14004986 */ /* 0x000be2000c101908 */
[C---:B------:R-:W-:Y:S01]  /*3b280*/  IADD3 R3, R23.reuse, c[0x0][0x198], RZ ;  /* 0x0000660017037a10 */ /* 0x040fe20007ffe0ff */
[----:B--2---:R-:W-:Y:S01]  /*3b290*/  IMAD.WIDE R12, R23, 0x4, R6 ;  /* 0x00000004170c7825 */ /* 0x004fe200078e0206 */
[----:B------:R-:W-:-:S02]  /*3b2a0*/  ISETP.LT.AND P4, PT, R215, c[0x0][0x178], !P0 ;  /* 0x00005e00d7007a0c */ /* 0x000fc40004781270 */
[----:B------:R-:W-:Y:S01]  /*3b2b0*/  IADD3 R0, R199, 0x17, RZ ;  /* 0x00000017c7007810 */ /* 0x000fe20007ffe0ff */
[----:B---3--:R-:W-:Y:S01]  /*3b2c0*/  IMAD.WIDE R14, R23, 0x4, R4 ;  /* 0x00000004170e7825 */ /* 0x008fe200078e0204 */
[----:B------:R2:W-:Y:S03]  /*3b2d0*/  @P3 STG.E [R12.64], R109 ;  /* 0x0000006d0c003986 */ /* 0x0005e6000c101908 */
[----:B-1----:R-:W-:Y:S01]  /*3b2e0*/  IMAD.WIDE R16, R3, 0x4, R236 ;  /* 0x0000000403107825 */ /* 0x002fe200078e02ec */
[----:B------:R-:W-:-:S03]  /*3b2f0*/  ISETP.GE.AND P1, PT, R0, c[0x0][0x17c], PT ;  /* 0x00005f0000007a0c */ /* 0x000fc60003f26270 */
[----:B----4-:R-:W-:Y:S01]  /*3b300*/  IMAD.WIDE R18, R3, 0x4, R224 ;  /* 0x0000000403127825 */ /* 0x010fe200078e02e0 */
[----:B------:R1:W-:Y:S01]  /*3b310*/  @P2 STG.E [R14.64], R125 ;  /* 0x0000007d0e002986 */ /* 0x0003e2000c101908 */
[----:B------:R-:W-:Y:S02]  /*3b320*/  ISETP.LT.AND P0, PT, R135, c[0x0][0x178], !P0 ;  /* 0x00005e0087007a0c */ /* 0x000fe40004701270 */
[----:B-----5:R-:W-:Y:S01]  /*3b330*/  IMAD.WIDE R20, R3, 0x4, R6 ;  /* 0x0000000403147825 */ /* 0x020fe200078e0206 */
[----:B------:R3:W-:Y:S01]  /*3b340*/  @P6 STG.E [R16.64], R60 ;  /* 0x0000003c10006986 */ /* 0x0007e2000c101908 */
[----:B------:R-:W-:-:S03]  /*3b350*/  ISETP.LT.AND P6, PT, R235, c[0x0][0x178], !P1 ;  /* 0x00005e00eb007a0c */ /* 0x000fc60004fc1270 */
[----:B------:R4:W-:Y:S01]  /*3b360*/  @P5 STG.E [R18.64], R88 ;  /* 0x0000005812005986 */ /* 0x0009e2000c101908 */
[----:B------:R-:W-:Y:S02]  /*3b370*/  ISETP.LT.AND P5, PT, R214, c[0x0][0x178], !P1 ;  /* 0x00005e00d6007a0c */ /* 0x000fe40004fa1270 */
[----:B------:R-:W-:Y:S01]  /*3b380*/  IADD3 R23, R3, c[0x0][0x198], RZ ;  /* 0x0000660003177a10 */ /* 0x000fe20007ffe0ff */
[----:B------:R5:W-:Y:S01]  /*3b390*/  @P4 STG.E [R20.64], R104 ;  /* 0x0000006814004986 */ /* 0x000be2000c101908 */
[----:B------:R-:W-:Y:S02]  /*3b3a0*/  ISETP.LT.AND P2, PT, R215, c[0x0][0x178], !P1 ;  /* 0x00005e00d7007a0c */ /* 0x000fe40004f41270 */
[----:B------:R-:W-:Y:S01]  /*3b3b0*/  ISETP.LT.AND P4, PT, R135, c[0x0][0x178], !P1 ;  /* 0x00005e0087007a0c */ /* 0x000fe20004f81270 */
[----:B--2---:R-:W-:Y:S01]  /*3b3c0*/  IMAD.WIDE R12, R3, 0x4, R4 ;  /* 0x00000004030c7825 */ /* 0x004fe200078e0204 */
[----:B------:R-:W-:-:S03]  /*3b3d0*/  IADD3 R0, R199, 0x18, RZ ;  /* 0x00000018c7007810 */ /* 0x000fc60007ffe0ff */
[----:B-1----:R-:W-:Y:S01]  /*3b3e0*/  IMAD.WIDE R14, R23, 0x4, R236 ;  /* 0x00000004170e7825 */ /* 0x002fe200078e02ec */
[----:B------:R-:W-:-:S03]  /*3b3f0*/  ISETP.GE.AND P3, PT, R0, c[0x0][0x17c], PT ;  /* 0x00005f0000007a0c */ /* 0x000fc60003f66270 */
[----:B---3--:R-:W-:Y:S01]  /*3b400*/  IMAD.WIDE R16, R23, 0x4, R224 ;  /* 0x0000000417107825 */ /* 0x008fe200078e02e0 */
[----:B------:R-:W-:Y:S01]  /*3b410*/  IADD3 R0, R199, 0x19, RZ ;  /* 0x00000019c7007810 */ /* 0x000fe20007ffe0ff */
[----:B------:R1:W-:Y:S02]  /*3b420*/  @P0 STG.E [R12.64], R76 ;  /* 0x0000004c0c000986 */ /* 0x0003e4000c101908 */
[C---:B----4-:R-:W-:Y:S02]  /*3b430*/  IMAD.WIDE R18, R23.reuse, 0x4, R6 ;  /* 0x0000000417127825 */ /* 0x050fe400078e0206 */
[----:B------:R2:W-:Y:S02]  /*3b440*/  @P6 STG.E [R14.64], R61 ;  /* 0x0000003d0e006986 */ /* 0x0005e4000c101908 */
[----:B-----5:R-:W-:Y:S01]  /*3b450*/  IMAD.WIDE R20, R23, 0x4, R4 ;  /* 0x0000000417147825 */ /* 0x020fe200078e0204 */
[----:B------:R-:W-:Y:S01]  /*3b460*/  ISETP.GE.AND P1, PT, R0, c[0x0][0x17c], PT ;  /* 0x00005f0000007a0c */ /* 0x000fe20003f26270 */
[----:B------:R3:W-:Y:S01]  /*3b470*/  @P5 STG.E [R16.64], R89 ;  /* 0x0000005910005986 */ /* 0x0007e2000c101908 */
[----:B------:R-:W-:-:S02]  /*3b480*/  ISETP.LT.AND P5, PT, R235, c[0x0][0x178], !P3 ;  /* 0x00005e00eb007a0c */ /* 0x000fc40005fa1270 */
[----:B------:R-:W-:Y:S01]  /*3b490*/  ISETP.LT.AND P0, PT, R214, c[0x0][0x178], !P3 ;  /* 0x00005e00d6007a0c */ /* 0x000fe20005f01270 */
[----:B------:R4:W-:Y:S01]  /*3b4a0*/  @P2 STG.E [R18.64], R105 ;  /* 0x0000006912002986 */ /* 0x0009e2000c101908 */
[----:B------:R-:W-:Y:S02]  /*3b4b0*/  ISETP.LT.AND P6, PT, R215, c[0x0][0x178], !P3 ;  /* 0x00005e00d7007a0c */ /* 0x000fe40005fc1270 */
[----:B------:R-:W-:Y:S01]  /*3b4c0*/  IADD3 R23, R23, c[0x0][0x198], RZ ;  /* 0x0000660017177a10 */ /* 0x000fe20007ffe0ff */
[----:B------:R-:W-:Y:S01]  /*3b4d0*/  @P4 STG.E [R20.64], R77 ;  /* 0x0000004d14004986 */ /* 0x000fe2000c101908 */
[----:B------:R-:W-:Y:S02]  /*3b4e0*/  ISETP.LT.AND P3, PT, R135, c[0x0][0x178], !P3 ;  /* 0x00005e0087007a0c */ /* 0x000fe40005f61270 */
[----:B------:R-:W-:Y:S01]  /*3b4f0*/  ISETP.LT.AND P4, PT, R235, c[0x0][0x178], !P1 ;  /* 0x00005e00eb007a0c */ /* 0x000fe20004f81270 */
[C---:B-1----:R-:W-:Y:S01]  /*3b500*/  IMAD.WIDE R12, R23.reuse, 0x4, R236 ;  /* 0x00000004170c7825 */ /* 0x042fe200078e02ec */
[----:B------:R-:W-:-:S03]  /*3b510*/  IADD3 R3, R23, c[0x0][0x198], RZ ;  /* 0x0000660017037a10 */ /* 0x000fc60007ffe0ff */
[----:B--2---:R-:W-:Y:S01]  /*3b520*/  IMAD.WIDE R14, R23, 0x4, R224 ;  /* 0x00000004170e7825 */ /* 0x004fe200078e02e0 */
[----:B------:R-:W-:-:S03]  /*3b530*/  IADD3 R0, R199, 0x1a, RZ ;  /* 0x0000001ac7007810 */ /* 0x000fc60007ffe0ff */
[C---:B---3--:R-:W-:Y:S01]  /*3b540*/  IMAD.WIDE R16, R23.reuse, 0x4, R6 ;  /* 0x0000000417107825 */ /* 0x048fe200078e0206 */
[----:B------:R1:W-:Y:S03]  /*3b550*/  @P5 STG.E [R12.64], R74 ;  /* 0x0000004a0c005986 */ /* 0x0003e6000c101908 */
[----:B----4-:R-:W-:Y:S01]  /*3b560*/  IMAD.WIDE R18, R23, 0x4, R4 ;  /* 0x0000000417127825 */ /* 0x010fe200078e0204 */
[----:B------:R2:W-:Y:S03]  /*3b570*/  @P0 STG.E [R14.64], R102 ;  /* 0x000000660e000986 */ /* 0x0005e6000c101908 */
[----:B------:R-:W-:Y:S01]  /*3b580*/  IMAD.WIDE R22, R3, 0x4, R236 ;  /* 0x0000000403167825 */ /* 0x000fe200078e02ec */
[----:B------:R3:W-:Y:S01]  /*3b590*/  @P6 STG.E [R16.64], R118 ;  /* 0x0000007610006986 */ /* 0x0007e2000c101908 */
[----:B------:R-:W-:-:S03]  /*3b5a0*/  ISETP.GE.AND P2, PT, R0, c[0x0][0x17c], PT ;  /* 0x00005f0000007a0c */ /* 0x000fc60003f46270 */
[----:B------:R4:W-:Y:S01]  /*3b5b0*/  @P3 STG.E [R18.64], R142 ;  /* 0x0000008e12003986 */ /* 0x0009e2000c101908 */
[----:B------:R-:W-:-:S03]  /*3b5c0*/  ISETP.LT.AND P3, PT, R214, c[0x0][0x178], !P1 ;  /* 0x00005e00d6007a0c */ /* 0x000fc60004f61270 */
[----:B------:R5:W-:Y:S01]  /*3b5d0*/  @P4 STG.E [R22.64], R75 ;  /* 0x0000004b16004986 */ /* 0x000be2000c101908 */
[----:B------:R-:W-:Y:S02]  /*3b5e0*/  ISETP.LT.AND P4, PT, R215, c[0x0][0x178], !P1 ;  /* 0x00005e00d7007a0c */ /* 0x000fe40004f81270 */
[----:B------:R-:W-:Y:S02]  /*3b5f0*/  ISETP.LT.AND P0, PT, R135, c[0x0][0x178], !P1 ;  /* 0x00005e0087007a0c */ /* 0x000fe40004f01270 */
[----:B------:R-:W-:Y:S02]  /*3b600*/  ISETP.LT.AND P6, PT, R235, c[0x0][0x178], !P2 ;  /* 0x00005e00eb007a0c */ /* 0x000fe400057c1270 */
[----:B------:R-:W-:Y:S02]  /*3b610*/  ISETP.LT.AND P5, PT, R214, c[0x0][0x178], !P2 ;  /* 0x00005e00d6007a0c */ /* 0x000fe400057a1270 */
[C---:B------:R-:W-:Y:S01]  /*3b620*/  IADD3 R25, R3.reuse, c[0x0][0x198], RZ ;  /* 0x0000660003197a10 */ /* 0x040fe20007ffe0ff */
[----:B-1----:R-:W-:Y:S01]  /*3b630*/  IMAD.WIDE R12, R3, 0x4, R224 ;  /* 0x00000004030c7825 */ /* 0x002fe200078e02e0 */
[----:B------:R-:W-:-:S03]  /*3b640*/  IADD3 R0, R199, 0x1b, RZ ;  /* 0x0000001bc7007810 */ /* 0x000fc60007ffe0ff */
[C---:B--2---:R-:W-:Y:S01]  /*3b650*/  IMAD.WIDE R14, R3.reuse, 0x4, R6 ;  /* 0x00000004030e7825 */ /* 0x044fe200078e0206 */
[----:B------:R1:W-:Y:S03]  /*3b660*/  @P3 STG.E [R12.64], R103 ;  /* 0x000000670c003986 */ /* 0x0003e6000c101908 */
[----:B---3--:R-:W-:Y:S01]  /*3b670*/  IMAD.WIDE R16, R3, 0x4, R4 ;  /* 0x0000000403107825 */ /* 0x008fe200078e0204 */
[----:B------:R-:W-:-:S03]  /*3b680*/  ISETP.GE.AND P1, PT, R0, c[0x0][0x17c], PT ;  /* 0x00005f0000007a0c */ /* 0x000fc60003f26270 */
[C---:B----4-:R-:W-:Y:S01]  /*3b690*/  IMAD.WIDE R18, R25.reuse, 0x4, R236 ;  /* 0x0000000419127825 */ /* 0x050fe200078e02ec */
[----:B------:R2:W-:Y:S03]  /*3b6a0*/  @P4 STG.E [R14.64], R119 ;  /* 0x000000770e004986 */ /* 0x0005e6000c101908 */
[----:B------:R-:W-:Y:S01]  /*3b6b0*/  IMAD.WIDE R20, R25, 0x4, R224 ;  /* 0x0000000419147825 */ /* 0x000fe200078e02e0 */
[----:B------:R3:W-:Y:S01]  /*3b6c0*/  @P0 STG.E [R16.64], R143 ;  /* 0x0000008f10000986 */ /* 0x0007e2000c101908 */
[----:B------:R-:W-:Y:S02]  /*3b6d0*/  ISETP.LT.AND P3, PT, R215, c[0x0][0x178], !P2 ;  /* 0x00005e00d7007a0c */ /* 0x000fe40005761270 */
[----:B------:R-:W-:Y:S01]  /*3b6e0*/  ISETP.LT.AND P2, PT, R135, c[0x0][0x178], !P2 ;  /* 0x00005e0087007a0c */ /* 0x000fe20005741270 */
[----:B------:R4:W-:Y:S04]  /*3b6f0*/  @P6 STG.E [R18.64], R70 ;  /* 0x0000004612006986 */ /* 0x0009e8000c101908 */
[----:B------:R3:W-:Y:S01]  /*3b700*/  @P5 STG.E [R20.64], R98 ;  /* 0x0000006214005986 */ /* 0x0007e2000c101908 */
[----:B------:R-:W-:-:S02]  /*3b710*/  ISETP.LT.AND P5, PT, R235, c[0x0][0x178], !P1 ;  /* 0x00005e00eb007a0c */ /* 0x000fc40004fa1270 */
[C---:B-----5:R-:W-:Y:S01]  /*3b720*/  IADD3 R23, R25.reuse, c[0x0][0x198], RZ ;  /* 0x0000660019177a10 */ /* 0x060fe20007ffe0ff */
[----:B-1----:R-:W-:Y:S01]  /*3b730*/  IMAD.WIDE R12, R25, 0x4, R6 ;  /* 0x00000004190c7825 */ /* 0x002fe200078e0206 */
[----:B------:R-:W-:-:S03]  /*3b740*/  IADD3 R3, R199, 0x1c, RZ ;  /* 0x0000001cc7037810 */ /* 0x000fc60007ffe0ff */
[----:B--2---:R-:W-:Y:S01]  /*3b750*/  IMAD.WIDE R14, R25, 0x4, R4 ;  /* 0x00000004190e7825 */ /* 0x004fe200078e0204 */
[----:B------:R-:W-:Y:S02]  /*3b760*/  ISETP.LT.AND P0, PT, R214, c[0x0][0x178], !P1 ;  /* 0x00005e00d6007a0c */ /* 0x000fe40004f01270 */
[----:B------:R-:W-:Y:S01]  /*3b770*/  ISETP.GE.AND P6, PT, R3, c[0x0][0x17c], PT ;  /* 0x00005f0003007a0c */ /* 0x000fe20003fc6270 */
[----:B---3--:R-:W-:Y:S01]  /*3b780*/  IMAD.WIDE R16, R23, 0x4, R236 ;  /* 0x0000000417107825 */ /* 0x008fe200078e02ec */
[----:B------:R-:W-:Y:S01]  /*3b790*/  ISETP.LT.AND P4, PT, R215, c[0x0][0x178], !P1 ;  /* 0x00005e00d7007a0c */ /* 0x000fe20004f81270 */
[----:B------:R1:W-:Y:S01]  /*3b7a0*/  @P3 STG.E [R12.64], R114 ;  /* 0x000000720c003986 */ /* 0x0003e2000c101908 */
[----:B------:R-:W-:-:S03]  /*3b7b0*/  ISETP.LT.AND P1, PT, R135, c[0x0][0x178], !P1 ;  /* 0x00005e0087007a0c */ /* 0x000fc60004f21270 */
[----:B------:R2:W-:Y:S01]  /*3b7c0*/  @P2 STG.E [R14.64], R138 ;  /* 0x0000008a0e002986 */ /* 0x0005e2000c101908 */
[----:B------:R-:W-:-:S03]  /*3b7d0*/  ISETP.LT.AND P2, PT, R235, c[0x0][0x178], !P6 ;  /* 0x00005e00eb007a0c */ /* 0x000fc60007741270 */
[----:B------:R3:W-:Y:S01]  /*3b7e0*/  @P5 STG.E [R16.64], R71 ;  /* 0x0000004710005986 */ /* 0x0007e2000c101908 */
[----:B------:R-:W-:Y:S01]  /*3b7f0*/  ISETP.LT.AND P5, PT, R214, c[0x0][0x178], !P6 ;  /* 0x00005e00d6007a0c */ /* 0x000fe200077a1270 */
[C---:B----4-:R-:W-:Y:S01]  /*3b800*/  IMAD.WIDE R18, R23.reuse, 0x4, R224 ;  /* 0x0000000417127825 */ /* 0x050fe200078e02e0 */
[----:B------:R-:W-:-:S03]  /*3b810*/  IADD3 R3, R23, c[0x0][0x198], RZ ;  /* 0x0000660017037a10 */ /* 0x000fc60007ffe0ff */
[----:B------:R-:W-:Y:S01]  /*3b820*/  IMAD.WIDE R20, R23, 0x4, R6 ;  /* 0x0000000417147825 */ /* 0x000fe200078e0206 */
[----:B------:R-:W-:Y:S01]  /*3b830*/  IADD3 R0, R199, 0x1d, RZ ;  /* 0x0000001dc7007810 */ /* 0x000fe20007ffe0ff */
[----:B------:R4:W-:Y:S02]  /*3b840*/  @P0 STG.E [R18.64], R99 ;  /* 0x0000006312000986 */ /* 0x0009e4000c101908 */
[----:B-1----:R-:W-:Y:S01]  /*3b850*/  IMAD.WIDE R12, R23, 0x4, R4 ;  /* 0x00000004170c7825 */ /* 0x002fe200078e0204 */
[----:B------:R-:W-:Y:S01]  /*3b860*/  ISETP.GE.AND P3, PT, R0, c[0x0][0x17c], PT ;  /* 0x00005f0000007a0c */ /* 0x000fe20003f66270 */
[----:B------:R1:W-:Y:S02]  /*3b870*/  @P4 STG.E [R20.64], R115 ;  /* 0x0000007314004986 */ /* 0x0003e4000c101908 */
[----:B--2---:R-:W-:Y:S01]  /*3b880*/  IMAD.WIDE R14, R3, 0x4, R236 ;  /* 0x00000004030e7825 */ /* 0x004fe200078e02ec */
[----:B------:R-:W-:-:S03]  /*3b890*/  ISETP.LT.AND P4, PT, R215, c[0x0][0x178], !P6 ;  /* 0x00005e00d7007a0c */ /* 0x000fc60007781270 */
[----:B---3--:R-:W-:Y:S01]  /*3b8a0*/  IMAD.WIDE R16, R3, 0x4, R224 ;  /* 0x0000000403107825 */ /* 0x008fe200078e02e0 */
[----:B------:R-:W-:Y:S01]  /*3b8b0*/  ISETP.LT.AND P6, PT, R135, c[0x0][0x178], !P6 ;  /* 0x00005e0087007a0c */ /* 0x000fe200077c1270 */
[----:B------:R2:W-:Y:S04]  /*3b8c0*/  @P1 STG.E [R12.64], R139 ;  /* 0x0000008b0c001986 */ /* 0x0005e8000c101908 */
[----:B------:R3:W-:Y:S01]  /*3b8d0*/  @P2 STG.E [R14.64], R66 ;  /* 0x000000420e002986 */ /* 0x0007e2000c101908 */
[----:B----4-:R-:W-:-:S03]  /*3b8e0*/  IMAD.WIDE R18, R3, 0x4, R6 ;  /* 0x0000000403127825 */ /* 0x010fc600078e0206 */
[----:B------:R4:W-:Y:S01]  /*3b8f0*/  @P5 STG.E [R16.64], R94 ;  /* 0x0000005e10005986 */ /* 0x0009e2000c101908 */
[----:B------:R-:W-:Y:S01]  /*3b900*/  ISETP.LT.AND P5, PT, R235, c[0x0][0x178], !P3 ;  /* 0x00005e00eb007a0c */ /* 0x000fe20005fa1270 */
[----:B-1----:R-:W-:Y:S01]  /*3b910*/  IMAD.WIDE R20, R3, 0x4, R4 ;  /* 0x0000000403147825 */ /* 0x002fe200078e0204 */
[----:B------:R-:W-:Y:S02]  /*3b920*/  IADD3 R0, R199, 0x1e, RZ ;  /* 0x0000001ec7007810 */ /* 0x000fe40007ffe0ff */
[----:B------:R-:W-:Y:S02]  /*3b930*/  IADD3 R3, R3, c[0x0][0x198], RZ ;  /* 0x0000660003037a10 */ /* 0x000fe40007ffe0ff */
[----:B------:R-:W-:Y:S01]  /*3b940*/  ISETP.GE.AND P0, PT, R0, c[0x0][0x17c], PT ;  /* 0x00005f0000007a0c */ /* 0x000fe20003f06270 */
[----:B------:R1:W-:Y:S01]  /*3b950*/  @P4 STG.E [R18.64], R110 ;  /* 0x0000006e12004986 */ /* 0x0003e2000c101908 */
[----:B------:R-:W-:Y:S01]  /*3b960*/  ISETP.LT.AND P1, PT, R214, c[0x0][0x178], !P3 ;  /* 0x00005e00d6007a0c */ /* 0x000fe20005f21270 */
[----:B--2---:R-:W-:Y:S01]  /*3b970*/  IMAD.WIDE R12, R3, 0x4, R236 ;  /* 0x00000004030c7825 */ /* 0x004fe200078e02ec */
[----:B------:R-:W-:Y:S01]  /*3b980*/  ISETP.LT.AND P2, PT, R215, c[0x0][0x178], !P3 ;  /* 0x00005e00d7007a0c */ /* 0x000fe20005f41270 */
[----:B------:R2:W-:Y:S01]  /*3b990*/  @P6 STG.E [R20.64], R126 ;  /* 0x0000007e14006986 */ /* 0x0005e2000c101908 */
[----:B------:R-:W-:-:S02]  /*3b9a0*/  ISETP.LT.AND P3, PT, R135, c[0x0][0x178], !P3 ;  /* 0x00005e0087007a0c */ /* 0x000fc40005f61270 */
[----:B------:R-:W-:Y:S01]  /*3b9b0*/  ISETP.LT.AND P6, PT, R235, c[0x0][0x178], !P0 ;  /* 0x00005e00eb007a0c */ /* 0x000fe200047c1270 */
[----:B------:R5:W-:Y:S01]  /*3b9c0*/  @P5 STG.E [R12.64], R67 ;  /* 0x000000430c005986 */ /* 0x000be2000c101908 */
[----:B------:R-:W-:Y:S02]  /*3b9d0*/  ISETP.LT.AND P5, PT, R214, c[0x0][0x178], !P0 ;  /* 0x00005e00d6007a0c */ /* 0x000fe400047a1270 */
[C---:B------:R-:W-:Y:S01]  /*3b9e0*/  IADD3 R25, R3.reuse, c[0x0][0x198], RZ ;  /* 0x0000660003197a10 */ /* 0x040fe20007ffe0ff */
[----:B---3--:R-:W-:Y:S01]  /*3b9f0*/  IMAD.WIDE R14, R3, 0x4, R224 ;  /* 0x00000004030e7825 */ /* 0x008fe200078e02e0 */
[----:B------:R-:W-:-:S03]  /*3ba00*/  IADD3 R0, R199, 0x1f, RZ ;  /* 0x0000001fc7007810 */ /* 0x000fc60007ffe0ff */
[----:B----4-:R-:W-:Y:S01]  /*3ba10*/  IMAD.WIDE R16, R3, 0x4, R6 ;  /* 0x0000000403107825 */ /* 0x010fe200078e0206 */
[----:B------:R-:W-:-:S03]  /*3ba20*/  ISETP.GE.AND P4, PT, R0, c[0x0][0x17c], PT ;  /* 0x00005f0000007a0c */ /* 0x000fc60003f86270 */
[----:B-1----:R-:W-:Y:S01]  /*3ba30*/  IMAD.WIDE R18, R3, 0x4, R4 ;  /* 0x0000000403127825 */ /* 0x002fe200078e0204 */
[----:B------:R1:W-:Y:S03]  /*3ba40*/  @P1 STG.E [R14.64], R95 ;  /* 0x0000005f0e001986 */ /* 0x0003e6000c101908 */
[----:B--2---:R-:W-:Y:S01]  /*3ba50*/  IMAD.WIDE R20, R25, 0x4, R236 ;  /* 0x0000000419147825 */ /* 0x004fe200078e02ec */
[----:B------:R2:W-:Y:S01]  /*3ba60*/  @P2 STG.E [R16.64], R111 ;  /* 0x0000006f10002986 */ /* 0x0005e2000c101908 */
[----:B------:R-:W-:Y:S02]  /*3ba70*/  ISETP.LT.AND P1, PT, R215, c[0x0][0x178], !P0 ;  /* 0x00005e00d7007a0c */ /* 0x000fe40004721270 */
[----:B------:R-:W-:Y:S01]  /*3ba80*/  IMAD.WIDE R22, R25, 0x4, R224 ;  /* 0x0000000419167825 */ /* 0x000fe200078e02e0 */
[----:B------:R3:W-:Y:S01]  /*3ba90*/  @P3 STG.E [R18.64], R127 ;  /* 0x0000007f12003986 */ /* 0x0007e2000c101908 */
[----:B------:R-:W-:-:S03]  /*3baa0*/  ISETP.LT.AND P0, PT, R135, c[0x0][0x178], !P0 ;  /* 0x00005e0087007a0c */ /* 0x000fc60004701270 */
[----:B------:R4:W-:Y:S01]  /*3bab0*/  @P6 STG.E [R20.64], R62 ;  /* 0x0000003e14006986 */ /* 0x0009e2000c101908 */
[----:B------:R-:W-:Y:S02]  /*3bac0*/  ISETP.LT.AND P6, PT, R235, c[0x0][0x178], !P4 ;  /* 0x00005e00eb007a0c */ /* 0x000fe400067c1270 */
[----:B------:R-:W-:Y:S01]  /*3bad0*/  ISETP.LT.AND P3, PT, R214, c[0x0][0x178], !P4 ;  /* 0x00005e00d6007a0c */ /* 0x000fe20006761270 */
[----:B------:R2:W-:Y:S01]  /*3bae0*/  @P5 STG.E [R22.64], R90 ;  /* 0x0000005a16005986 */ /* 0x0005e2000c101908 */
[----:B------:R-:W-:Y:S02]  /*3baf0*/  IADD3 R3, R25, c[0x0][0x198], RZ ;  /* 0x0000660019037a10 */ /* 0x000fe40007ffe0ff */
[----:B------:R-:W-:Y:S02]  /*3bb00*/  ISETP.LT.AND P5, PT, R215, c[0x0][0x178], !P4 ;  /* 0x00005e00d7007a0c */ /* 0x000fe400067a1270 */
[----:B------:R-:W-:Y:S01]  /*3bb10*/  ISETP.LT.AND P4, PT, R135, c[0x0][0x178], !P4 ;  /* 0x00005e0087007a0c */ /* 0x000fe20006781270 */
[----:B-----5:R-:W-:Y:S01]  /*3bb20*/  IMAD.WIDE R12, R25, 0x4, R6 ;  /* 0x00000004190c7825 */ /* 0x020fe200078e0206 */
[----:B------:R-:W-:-:S03]  /*3bb30*/  IADD3 R0, R199, 0x20, RZ ;  /* 0x00000020c7007810 */ /* 0x000fc60007ffe0ff */
[----:B-1----:R-:W-:Y:S01]  /*3bb40*/  IMAD.WIDE R14, R25, 0x4, R4 ;  /* 0x00000004190e7825 */ /* 0x002fe200078e0204 */
[----:B------:R-:W-:-:S03]  /*3bb50*/  ISETP.GE.AND P2, PT, R0, c[0x0][0x17c], PT ;  /* 0x00005f0000007a0c */ /* 0x000fc60003f46270 */
[----:B--2---:R-:W-:Y:S01]  /*3bb60*/  IMAD.WIDE R16, R3, 0x4, R236 ;  /* 0x0000000403107825 */ /* 0x004fe200078e02ec */
[----:B------:R-:W-:Y:S01]  /*3bb70*/  IADD3 R0, R199, 0x21, RZ ;  /* 0x00000021c7007810 */ /* 0x000fe20007ffe0ff */
[----:B------:R1:W-:Y:S02]  /*3bb80*/  @P1 STG.E [R12.64], R106 ;  /* 0x0000006a0c001986 */ /* 0x0003e4000c101908 */
[C---:B---3--:R-:W-:Y:S02]  /*3bb90*/  IMAD.WIDE R18, R3.reuse, 0x4, R224 ;  /* 0x0000000403127825 */ /* 0x048fe400078e02e0 */
[----:B------:R2:W-:Y:S02]  /*3bba0*/  @P0 STG.E [R14.64], R78 ;  /* 0x0000004e0e000986 */ /* 0x0005e4000c101908 */
[C---:B----4-:R-:W-:Y:S01]  /*3bbb0*/  IMAD.WIDE R20, R3.reuse, 0x4, R6 ;  /* 0x0000000403147825 */ /* 0x050fe200078e0206 */
        /* <DEDUP_REMOVED lines=16> */
[C---:B--2---:R-:W-:Y:S01]  /*3bcc0*/  IMAD.WIDE R14, R3.reuse, 0x4, R224 ;  /* 0x00000004030e7825 */ /* 0x044fe200078e02e0 */
[----:B------:R1:W-:Y:S03]  /*3bcd0*/  @P0 STG.E [R12.64], R148 ;  /* 0x000000940c000986 */ /* 0x0003e6000c101908 */
[----:B---3--:R-:W-:Y:S01]  /*3bce0*/  IMAD.WIDE R16, R3, 0x4, R6 ;  /* 0x0000000403107825 */ /* 0x008fe200078e0206 */
[----:B------:R-:W-:-:S03]  /*3bcf0*/  ISETP.GE.AND P0, PT, R0, c[0x0][0x17c], PT ;  /* 0x00005f0000007a0c */ /* 0x000fc60003f06270 */
[----:B----4-:R-:W-:Y:S01]  /*3bd00*/  IMAD.WIDE R18, R3, 0x4, R4 ;  /* 0x0000000403127825 */ /* 0x010fe200078e0204 */
[----:B------:R2:W-:Y:S03]  /*3bd10*/  @P3 STG.E [R14.64], R164 ;  /* 0x000000a40e003986 */ /* 0x0005e6000c101908 */
[C---:B-----5:R-:W-:Y:S01]  /*3bd20*/  IMAD.WIDE R20, R25.reuse, 0x4, R236 ;  /* 0x0000000419147825 */ /* 0x060fe200078e02ec */
[----:B------:R3:W-:Y:S03]  /*3bd30*/  @P6 STG.E [R16.64], R180 ;  /* 0x000000b410006986 */ /* 0x0007e6000c101908 */
[----:B------:R-:W-:Y:S01]  /*3bd40*/  IMAD.WIDE R22, R25, 0x4, R224 ;  /* 0x0000000419167825 */ /* 0x000fe200078e02e0 */
        /* <DEDUP_REMOVED lines=8> */
[C---:B------:R-:W-:Y:S01]  /*3bdd0*/  IADD3 R3, R25.reuse, c[0x0][0x198], RZ ;  /* 0x0000660019037a10 */ /* 0x040fe20007ffe0ff */
        /* <DEDUP_REMOVED lines=23> */
[----:B--2---:R-:W-:Y:S01]  /*3bf50*/  IMAD.WIDE R14, R23, 0x4, R236 ;  /* 0x00000004170e7825 */ /* 0x004fe200078e02ec */
[----:B------:R-:W-:-:S03]  /*3bf60*/  IADD3 R0, R199, 0x25, RZ ;  /* 0x00000025c7007810 */ /* 0x000fc60007ffe0ff */
[C---:B---3--:R-:W-:Y:S01]  /*3bf70*/  IMAD.WIDE R16, R23.reuse, 0x4, R224 ;  /* 0x0000000417107825 */ /* 0x048fe200078e02e0 */
[----:B------:R1:W-:Y:S03]  /*3bf80*/  @P0 STG.E [R12.64], R184 ;  /* 0x000000b80c000986 */ /* 0x0003e6000c101908 */
[C---:B----4-:R-:W-:Y:S01]  /*3bf90*/  IMAD.WIDE R18, R23.reuse, 0x4, R6 ;  /* 0x0000000417127825 */ /* 0x050fe200078e0206 */
[----:B------:R2:W-:Y:S01]  /*3bfa0*/  @P4 STG.E [R14.64], R145 ;  /* 0x000000910e004986 */ /* 0x0005e2000c101908 */
[----:B------:R-:W-:Y:S02]  /*3bfb0*/  ISETP.GE.AND P0, PT, R0, c[0x0][0x17c], PT ;  /* 0x00005f0000007a0c */ /* 0x000fe40003f06270 */
[----:B-----5:R-:W-:Y:S01]  /*3bfc0*/  IMAD.WIDE R20, R23, 0x4, R4 ;  /* 0x0000000417147825 */ /* 0x020fe200078e0204 */
[----:B------:R3:W-:Y:S01]  /*3bfd0*/  @P6 STG.E [R16.64], R169 ;  /* 0x000000a910006986 */ /* 0x0007e2000c101908 */
[----:B------:R-:W-:-:S02]  /*3bfe0*/  ISETP.LT.AND P6, PT, R214, c[0x0][0x178], !P3 ;  /* 0x00005e00d6007a0c */ /* 0x000fc40005fc1270 */
[----:B------:R-:W-:Y:S01]  /*3bff0*/  IMAD.WIDE R22, R3, 0x4, R236 ;  /* 0x0000000403167825 */ /* 0x000fe200078e02ec */
[----:B------:R-:W-:Y:S01]  /*3c000*/  ISETP.LT.AND P4, PT, R215, c[0x0][0x178], !P3 ;  /* 0x00005e00d7007a0c */ /* 0x000fe20005f81270 */
[----:B------:R4:W-:Y:S01]  /*3c010*/  @P2 STG.E [R18.64], R177 ;  /* 0x000000b112002986 */ /* 0x0009e2000c101908 */
[----:B------:R-:W-:Y:S02]  /*3c020*/  ISETP.LT.AND P3, PT, R135, c[0x0][0x178], !P3 ;  /* 0x00005e0087007a0c */ /* 0x000fe40005f61270 */
[----:B------:R-:W-:Y:S01]  /*3c030*/  ISETP.LT.AND P2, PT, R235, c[0x0][0x178], !P0 ;  /* 0x00005e00eb007a0c */ /* 0x000fe20004741270 */
[----:B------:R5:W-:Y:S01]  /*3c040*/  @P1 STG.E [R20.64], R185 ;  /* 0x000000b914001986 */ /* 0x000be2000c101908 */
[----:B------:R-:W-:-:S03]  /*3c050*/  IADD3 R25, R3, c[0x0][0x198], RZ ;  /* 0x0000660003197a10 */ /* 0x000fc60007ffe0ff */
[----:B------:R-:W-:Y:S01]  /*3c060*/  @P5 STG.E [R22.64], R120 ;  /* 0x0000007816005986 */ /* 0x000fe2000c101908 */
[----:B------:R-:W-:Y:S01]  /*3c070*/  ISETP.LT.AND P5, PT, R214, c[0x0][0x178], !P0 ;  /* 0x00005e00d6007a0c */ /* 0x000fe200047a1270 */
        /* <DEDUP_REMOVED lines=8> */
[----:B-----5:R-:W-:Y:S01]  /*3c100*/  IMAD.WIDE R20, R25, 0x4, R224 ;  /* 0x0000000419147825 */ /* 0x020fe200078e02e0 */
[----:B------:R3:W-:Y:S01]  /*3c110*/  @P3 STG.E [R16.64], R188 ;  /* 0x000000bc10003986 */ /* 0x0007e2000c101908 */
[----:B------:R-:W-:Y:S02]  /*3c120*/  ISETP.LT.AND P6, PT, R215, c[0x0][0x178], !P0 ;  /* 0x00005e00d7007a0c */ /* 0x000fe400047c1270 */
[----:B------:R-:W-:Y:S01]  /*3c130*/  ISETP.LT.AND P0, PT, R135, c[0x0][0x178], !P0 ;  /* 0x00005e0087007a0c */ /* 0x000fe20004701270 */
        /* <DEDUP_REMOVED lines=16> */
[C---:B-----5:R-:W-:Y:S02]  /*3c240*/  IMAD.WIDE R20, R3.reuse, 0x4, R6 ;  /* 0x0000000403147825 */ /* 0x060fe400078e0206 */
[----:B------:R3:W-:Y:S02]  /*3c250*/  @P5 STG.E [R16.64], R80 ;  /* 0x0000005010005986 */ /* 0x0007e4000c101908 */
[----:B------:R-:W-:-:S02]  /*3c260*/  IMAD.WIDE R22, R3, 0x4, R4 ;  /* 0x0000000403167825 */ /* 0x000fc400078e0204 */
[----:B------:R4:W-:Y:S01]  /*3c270*/  @P3 STG.E [R18.64], R160 ;  /* 0x000000a012003986 */ /* 0x0009e2000c101908 */
[----:B------:R-:W-:-:S03]  /*3c280*/  ISETP.GE.AND P6, PT, R0, c[0x0][0x17c], PT ;  /* 0x00005f0000007a0c */ /* 0x000fc60003fc6270 */
[----:B------:R5:W-:Y:S01]  /*3c290*/  @P2 STG.E [R20.64], R84 ;  /* 0x0000005414002986 */ /* 0x000be2000c101908 */
[----:B------:R-:W-:Y:S02]  /*3c2a0*/  ISETP.LT.AND P2, PT, R235, c[0x0][0x178], !P4 ;  /* 0x00005e00eb007a0c */ /* 0x000fe40006741270 */
[----:B------:R-:W-:Y:S01]  /*3c2b0*/  ISETP.LT.AND P3, PT, R214, c[0x0][0x178], !P4 ;  /* 0x00005e00d6007a0c */ /* 0x000fe20006761270 */
[----:B------:R2:W-:Y:S01]  /*3c2c0*/  @P1 STG.E [R22.64], R152 ;  /* 0x0000009816001986 */ /* 0x0005e2000c101908 */
[----:B------:R-:W-:Y:S02]  /*3c2d0*/  ISETP.LT.AND P1, PT, R215, c[0x0][0x178], !P4 ;  /* 0x00005e00d7007a0c */ /* 0x000fe40006721270 */
[----:B------:R-:W-:Y:S02]  /*3c2e0*/  IADD3 R3, R3, c[0x0][0x198], RZ ;  /* 0x0000660003037a10 */ /* 0x000fe40007ffe0ff */
        /* <DEDUP_REMOVED lines=25> */
[----:B---3--:R-:W-:Y:S01]  /*3c480*/  IMAD.WIDE R16, R25, 0x4, R4 ;  /* 0x0000000419107825 */ /* 0x008fe200078e0204 */
[----:B------:R1:W-:Y:S03]  /*3c490*/  @P2 STG.E [R12.64], R166 ;  /* 0x000000a60c002986 */ /* 0x0003e6000c101908 */
[C---:B----4-:R-:W-:Y:S01]  /*3c4a0*/  IMAD.WIDE R18, R23.reuse, 0x4, R236 ;  /* 0x0000000417127825 */ /* 0x050fe200078e02ec */
[----:B------:R2:W-:Y:S03]  /*3c4b0*/  @P3 STG.E [R14.64], R182 ;  /* 0x000000b60e003986 */ /* 0x0005e6000c101908 */
[----:B-----5:R-:W-:Y:S01]  /*3c4c0*/  IMAD.WIDE R20, R23, 0x4, R224 ;  /* 0x0000000417147825 */ /* 0x020fe200078e02e0 */
[----:B------:R3:W-:Y:S01]  /*3c4d0*/  @P6 STG.E [R16.64], R194 ;  /* 0x000000c210006986 */ /* 0x0007e2000c101908 */
[----:B------:R-:W-:-:S02]  /*3c4e0*/  ISETP.LT.AND P3, PT, R215, c[0x0][0x178], !P0 ;  /* 0x00005e00d7007a0c */ /* 0x000fc40004761270 */
[----:B------:R-:W-:Y:S01]  /*3c4f0*/  ISETP.LT.AND P0, PT, R135, c[0x0][0x178], !P0 ;  /* 0x00005e0087007a0c */ /* 0x000fe20004701270 */
[----:B------:R4:W-:Y:S01]  /*3c500*/  @P5 STG.E [R18.64], R151 ;  /* 0x0000009712005986 */ /* 0x0009e2000c101908 */
[----:B------:R-:W-:Y:S01]  /*3c510*/  ISETP.LT.AND P2, PT, R235, c[0x0][0x178], !P1 ;  /* 0x00005e00eb007a0c */ /* 0x000fe20004f41270 */
[C---:B-1----:R-:W-:Y:S02]  /*3c520*/  IMAD.WIDE R12, R23.reuse, 0x4, R6 ;  /* 0x00000004170c7825 */ /* 0x042fe400078e0206 */
[----:B------:R1:W-:Y:S01]  /*3c530*/  @P4 STG.E [R20.64], R167 ;  /* 0x000000a714004986 */ /* 0x0003e2000c101908 */
[----:B------:R-:W-:Y:S01]  /*3c540*/  ISETP.LT.AND P4, PT, R214, c[0x0][0x178], !P1 ;  /* 0x00005e00d6007a0c */ /* 0x000fe20004f81270 */
[----:B--2---:R-:W-:Y:S01]  /*3c550*/  IMAD.WIDE R14, R23, 0x4, R4 ;  /* 0x00000004170e7825 */ /* 0x004fe200078e0204 */
[----:B------:R-:W-:Y:S02]  /*3c560*/  ISETP.LT.AND P6, PT, R215, c[0x0][0x178], !P1 ;  /* 0x00005e00d7007a0c */ /* 0x000fe40004fc1270 */
[----:B------:R-:W-:-:S02]  /*3c570*/  IADD3 R23, R23, c[0x0][0x198], RZ ;  /* 0x0000660017177a10 */ /* 0x000fc40007ffe0ff */
[----:B------:R-:W-:-:S03]  /*3c580*/  IADD3 R3, R199, 0x2b, RZ ;  /* 0x0000002bc7037810 */ /* 0x000fc60007ffe0ff */
[----:B---3--:R-:W-:Y:S01]  /*3c590*/  IMAD.WIDE R16, R23, 0x4, R236 ;  /* 0x0000000417107825 */ /* 0x008fe200078e02ec */
[----:B------:R-:W-:Y:S01]  /*3c5a0*/  ISETP.GE.AND P5, PT, R3, c[0x0][0x17c], PT ;  /* 0x00005f0003007a0c */ /* 0x000fe20003fa6270 */
[----:B------:R2:W-:Y:S02]  /*3c5b0*/  @P3 STG.E [R12.64], R183 ;  /* 0x000000b70c003986 */ /* 0x0005e4000c101908 */
[----:B----4-:R-:W-:Y:S01]  /*3c5c0*/  IMAD.WIDE R18, R23, 0x4, R224 ;  /* 0x0000000417127825 */ /* 0x010fe200078e02e0 */
[----:B------:R-:W-:Y:S01]  /*3c5d0*/  ISETP.LT.AND P1, PT, R135, c[0x0][0x178], !P1 ;  /* 0x00005e0087007a0c */ /* 0x000fe20004f21270 */
[----:B------:R3:W-:Y:S02]  /*3c5e0*/  @P0 STG.E [R14.64], R195 ;  /* 0x000000c30e000986 */ /* 0x0007e4000c101908 */
[----:B-1----:R-:W-:Y:S01]  /*3c5f0*/  IMAD.WIDE R20, R23, 0x4, R6 ;  /* 0x0000000417147825 */ /* 0x002fe200078e0206 */
[----:B------:R-:W-:Y:S01]  /*3c600*/  ISETP.LT.AND P0, PT, R235, c[0x0][0x178], !P5 ;  /* 0x00005e00eb007a0c */ /* 0x000fe20006f01270 */
[----:B------:R1:W-:Y:S01]  /*3c610*/  @P2 STG.E [R16.64], R146 ;  /* 0x0000009210002986 */ /* 0x0003e2000c101908 */
[----:B------:R-:W-:-:S03]  /*3c620*/  IADD3 R3, R23, c[0x0][0x198], RZ ;  /* 0x0000660017037a10 */ /* 0x000fc60007ffe0ff */
[----:B------:R4:W-:Y:S01]  /*3c630*/  @P4 STG.E [R18.64], R170 ;  /* 0x000000aa12004986 */ /* 0x0009e2000c101908 */
[----:B------:R-:W-:-:S03]  /*3c640*/  ISETP.LT.AND P4, PT, R214, c[0x0][0x178], !P5 ;  /* 0x00005e00d6007a0c */ /* 0x000fc60006f81270 */
[----:B------:R5:W-:Y:S01]  /*3c650*/  @P6 STG.E [R20.64], R178 ;  /* 0x000000b214006986 */ /* 0x000be2000c101908 */
[----:B------:R-:W-:Y:S01]  /*3c660*/  ISETP.LT.AND P6, PT, R215, c[0x0][0x178], !P5 ;  /* 0x00005e00d7007a0c */ /* 0x000fe20006fc1270 */
[----:B--2---:R-:W-:Y:S01]  /*3c670*/  IMAD.WIDE R12, R23, 0x4, R4 ;  /* 0x00000004170c7825 */ /* 0x004fe200078e0204 */
[----:B------:R-:W-:Y:S02]  /*3c680*/  IADD3 R0, R199, 0x2c, RZ ;  /* 0x0000002cc7007810 */ /* 0x000fe40007ffe0ff */
[----:B------:R-:W-:Y:S01]  /*3c690*/  ISETP.LT.AND P5, PT, R135, c[0x0][0x178], !P5 ;  /* 0x00005e0087007a0c */ /* 0x000fe20006fa1270 */
[----:B---3--:R-:W-:Y:S01]  /*3c6a0*/  IMAD.WIDE R14, R3, 0x4, R236 ;  /* 0x00000004030e7825 */ /* 0x008fe200078e02ec */
[----:B------:R-:W-:-:S03]  /*3c6b0*/  ISETP.GE.AND P3, PT, R0, c[0x0][0x17c], PT ;  /* 0x00005f0000007a0c */ /* 0x000fc60003f66270 */
[----:B-1----:R-:W-:Y:S01]  /*3c6c0*/  IMAD.WIDE R16, R3, 0x4, R224 ;  /* 0x0000000403107825 */ /* 0x002fe200078e02e0 */
[----:B------:R-:W-:Y:S01]  /*3c6d0*/  IADD3 R0, R199, 0x2d, RZ ;  /* 0x0000002dc7007810 */ /* 0x000fe20007ffe0ff */
[----:B------:R1:W-:Y:S02]  /*3c6e0*/  @P1 STG.E [R12.64], R186 ;  /* 0x000000ba0c001986 */ /* 0x0003e4000c101908 */
[----:B----4-:R-:W-:Y:S01]  /*3c6f0*/  IMAD.WIDE R18, R3, 0x4, R6 ;  /* 0x0000000403127825 */ /* 0x010fe200078e0206 */
[----:B------:R-:W-:Y:S01]  /*3c700*/  ISETP.LT.AND P1, PT, R235, c[0x0][0x178], !P3 ;  /* 0x00005e00eb007a0c */ /* 0x000fe20005f21270 */
[----:B------:R2:W-:Y:S02]  /*3c710*/  @P0 STG.E [R14.64], R147 ;  /* 0x000000930e000986 */ /* 0x0005e4000c101908 */
[----:B-----5:R-:W-:Y:S02]  /*3c720*/  IMAD.WIDE R20, R3, 0x4, R4 ;  /* 0x0000000403147825 */ /* 0x020fe400078e0204 */
[----:B------:R3:W-:Y:S01]  /*3c730*/  @P4 STG.E [R16.64], R171 ;  /* 0x000000ab10004986 */ /* 0x0007e2000c101908 */
[----:B------:R-:W-:-:S02]  /*3c740*/  ISETP.LT.AND P4, PT, R214, c[0x0][0x178], !P3 ;  /* 0x00005e00d6007a0c */ /* 0x000fc40005f81270 */
[----:B------:R-:W-:Y:S01]  /*3c750*/  ISETP.GE.AND P2, PT, R0, c[0x0][0x17c], PT ;  /* 0x00005f0000007a0c */ /* 0x000fe20003f46270 */
[----:B------:R4:W-:Y:S01]  /*3c760*/  @P6 STG.E [R18.64], R179 ;  /* 0x000000b312006986 */ /* 0x0009e2000c101908 */
[----:B------:R-:W-:Y:S02]  /*3c770*/  ISETP.LT.AND P6, PT, R215, c[0x0][0x178], !P3 ;  /* 0x00005e00d7007a0c */ /* 0x000fe40005fc1270 */
[----:B------:R-:W-:Y:S02]  /*3c780*/  IADD3 R23, R3, c[0x0][0x198], RZ ;  /* 0x0000660003177a10 */ /* 0x000fe40007ffe0ff */
[----:B------:R-:W-:Y:S01]  /*3c790*/  ISETP.LT.AND P3, PT, R135, c[0x0][0x178], !P3 ;  /* 0x00005e0087007a0c */ /* 0x000fe20005f61270 */
[----:B------:R5:W-:Y:S01]  /*3c7a0*/  @P5 STG.E [R20.64], R187 ;  /* 0x000000bb14005986 */ /* 0x000be2000c101908 */
[----:B------:R-:W-:Y:S01]  /*3c7b0*/  ISETP.LT.AND P5, PT, R235, c[0x0][0x178], !P2 ;  /* 0x00005e00eb007a0c */ /* 0x000fe200057a1270 */
[C---:B-1----:R-:W-:Y:S02]  /*3c7c0*/  IMAD.WIDE R12, R23.reuse, 0x4, R236 ;  /* 0x00000004170c7825 */ /* 0x042fe400078e02ec */
[----:B------:R-:W1:Y:S01]  /*3c7d0*/  S2R R251, SR_TID.X ;  /* 0x0000000000fb7919 */ /* 0x000e620000002100 */
[C---:B------:R-:W-:Y:S01]  /*3c7e0*/  IADD3 R3, R23.reuse, c[0x0][0x198], RZ ;  /* 0x0000660017037a10 */ /* 0x040fe20007ffe0ff */
[----:B--2---:R-:W-:Y:S01]  /*3c7f0*/  IMAD.WIDE R14, R23, 0x4, R224 ;  /* 0x00000004170e7825 */ /* 0x004fe200078e02e0 */
[----:B------:R-:W-:-:S03]  /*3c800*/  IADD3 R0, R199, 0x2e, RZ ;  /* 0x0000002ec7007810 */ /* 0x000fc60007ffe0ff */
[C---:B---3--:R-:W-:Y:S01]  /*3c810*/  IMAD.WIDE R16, R23.reuse, 0x4, R6 ;  /* 0x0000000417107825 */ /* 0x048fe200078e0206 */
[----:B------:R-:W-:Y:S03]  /*3c820*/  @P1 STG.E [R12.64], R122 ;  /* 0x0000007a0c001986 */ /* 0x000fe6000c101908 */
[----:B----4-:R-:W-:Y:S01]  /*3c830*/  IMAD.WIDE R18, R23, 0x4, R4 ;  /* 0x0000000417127825 */ /* 0x010fe200078e0204 */
[----:B------:R-:W-:Y:S01]  /*3c840*/  @P4 STG.E [R14.64], R158 ;  /* 0x0000009e0e004986 */ /* 0x000fe2000c101908 */
[----:B------:R-:W-:Y:S02]  /*3c850*/  ISETP.GE.AND P0, PT, R0, c[0x0][0x17c], PT ;  /* 0x00005f0000007a0c */ /* 0x000fe40003f06270 */
[----:B-----5:R-:W-:Y:S01]  /*3c860*/  IMAD.WIDE R20, R3, 0x4, R236 ;  /* 0x0000000403147825 */ /* 0x020fe200078e02ec */
[----:B------:R2:W-:Y:S01]  /*3c870*/  @P6 STG.E [R16.64], R174 ;  /* 0x000000ae10006986 */ /* 0x0005e2000c101908 */
[----:B------:R-:W-:-:S03]  /*3c880*/  ISETP.LT.AND P4, PT, R214, c[0x0][0x178], !P2 ;  /* 0x00005e00d6007a0c */ /* 0x000fc60005781270 */
[----:B------:R3:W-:Y:S01]  /*3c890*/  @P3 STG.E [R18.64], R190 ;  /* 0x000000be12003986 */ /* 0x0007e2000c101908 */
[----:B------:R-:W-:Y:S02]  /*3c8a0*/  ISETP.LT.AND P3, PT, R215, c[0x0][0x178], !P2 ;  /* 0x00005e00d7007a0c */ /* 0x000fe40005761270 */
[----:B------:R-:W-:Y:S01]  /*3c8b0*/  ISETP.LT.AND P2, PT, R135, c[0x0][0x178], !P2 ;  /* 0x00005e0087007a0c */ /* 0x000fe20005741270 */
[----:B------:R4:W-:Y:S01]  /*3c8c0*/  @P5 STG.E [R20.64], R123 ;  /* 0x0000007b14005986 */ /* 0x0009e2000c101908 */
[----:B------:R-:W-:Y:S02]  /*3c8d0*/  ISETP.LT.AND P6, PT, R235, c[0x0][0x178], !P0 ;  /* 0x00005e00eb007a0c */ /* 0x000fe400047c1270 */
[----:B------:R-:W-:Y:S02]  /*3c8e0*/  ISETP.LT.AND P5, PT, R214, c[0x0][0x178], !P0 ;  /* 0x00005e00d6007a0c */ /* 0x000fe400047a1270 */
[C---:B------:R-:W-:Y:S01]  /*3c8f0*/  IADD3 R27, R3.reuse, c[0x0][0x198], RZ ;  /* 0x00006600031b7a10 */ /* 0x040fe20007ffe0ff */
[----:B------:R-:W-:Y:S01]  /*3c900*/  IMAD.WIDE R22, R3, 0x4, R224 ;  /* 0x0000000403167825 */ /* 0x000fe200078e02e0 */
[----:B------:R-:W-:Y:S01]  /*3c910*/  IADD3 R0, R199, 0x2f, RZ ;  /* 0x0000002fc7007810 */ /* 0x000fe20007ffe0ff */
[----:B------:R-:W5:Y:S02]  /*3c920*/  LDS.128 R12, [R2] ;  /* 0x00000000020c7984 */ /* 0x000f640000000c00 */
[----:B------:R-:W-:Y:S01]  /*3c930*/  IMAD.WIDE R24, R3, 0x4, R6 ;  /* 0x0000000403187825 */ /* 0x000fe200078e0206 */
[----:B------:R-:W-:-:S03]  /*3c940*/  ISETP.GE.AND P1, PT, R0, c[0x0][0x17c], PT ;  /* 0x00005f0000007a0c */ /* 0x000fc60003f26270 */
[----:B--2---:R-:W-:Y:S01]  /*3c950*/  IMAD.WIDE R16, R3, 0x4, R4 ;  /* 0x0000000403107825 */ /* 0x004fe200078e0204 */
[----:B------:R2:W-:Y:S03]  /*3c960*/  @P4 STG.E [R22.64], R159 ;  /* 0x0000009f16004986 */ /* 0x0005e6000c101908 */
[----:B---3--:R-:W-:Y:S01]  /*3c970*/  IMAD.WIDE R18, R27, 0x4, R236 ;  /* 0x000000041b127825 */ /* 0x008fe200078e02ec */
[----:B------:R-:W-:Y:S01]  /*3c980*/  @P3 STG.E [R24.64], R175 ;  /* 0x000000af18003986 */ /* 0x000fe2000c101908 */
[----:B-1----:R-:W-:Y:S02]  /*3c990*/  LOP3.LUT R28, R251, 0x7f, RZ, 0xc0, !PT ;  /* 0x0000007ffb1c7812 */ /* 0x002fe400078ec0ff */
[----:B----4-:R-:W-:Y:S01]  /*3c9a0*/  IMAD.WIDE R20, R27, 0x4, R224 ;  /* 0x000000041b147825 */ /* 0x010fe200078e02e0 */
[----:B------:R1:W-:Y:S01]  /*3c9b0*/  @P2 STG.E [R16.64], R191 ;  /* 0x000000bf10002986 */ /* 0x0003e2000c101908 */
[----:B------:R-:W-:-:S02]  /*3c9c0*/  ISETP.LT.AND P3, PT, R215, c[0x0][0x178], !P0 ;  /* 0x00005e00d7007a0c */ /* 0x000fc40004761270 */
[----:B------:R-:W-:Y:S01]  /*3c9d0*/  IMAD.SHL.U32 R251, R251, 0x400, RZ ;  /* 0x00000400fbfb7824 */ /* 0x000fe200078e00ff */
[----:B------:R3:W-:Y:S01]  /*3c9e0*/  @P6 STG.E [R18.64], R82 ;  /* 0x0000005212006986 */ /* 0x0007e2000c101908 */
[----:B------:R-:W-:Y:S02]  /*3c9f0*/  ISETP.LT.AND P0, PT, R135, c[0x0][0x178], !P0 ;  /* 0x00005e0087007a0c */ /* 0x000fe40004701270 */
[----:B------:R-:W-:Y:S01]  /*3ca00*/  ISETP.LT.AND P2, PT, R235, c[0x0][0x178], !P1 ;  /* 0x00005e00eb007a0c */ /* 0x000fe20004f41270 */
[----:B------:R-:W-:Y:S01]  /*3ca10*/  @P5 STG.E [R20.64], R162 ;  /* 0x000000a214005986 */ /* 0x000fe2000c101908 */
[----:B------:R-:W-:Y:S02]  /*3ca20*/  ISETP.LT.AND P5, PT, R214, c[0x0][0x178], !P1 ;  /* 0x00005e00d6007a0c */ /* 0x000fe40004fa1270 */
[----:B------:R-:W-:Y:S02]  /*3ca30*/  ISETP.LT.AND P6, PT, R215, c[0x0][0x178], !P1 ;  /* 0x00005e00d7007a0c */ /* 0x000fe40004fc1270 */
[----:B------:R-:W-:-:S02]  /*3ca40*/  IADD3 R29, R27, c[0x0][0x198], RZ ;  /* 0x000066001b1d7a10 */ /* 0x000fc40007ffe0ff */
[----:B------:R-:W-:Y:S01]  /*3ca50*/  LOP3.LUT R251, R251, 0x1800, RZ, 0xc0, !PT ;  /* 0x00001800fbfb7812 */ /* 0x000fe200078ec0ff */
[----:B--2---:R-:W-:-:S03]  /*3ca60*/  IMAD.WIDE R22, R27, 0x4, R6 ;  /* 0x000000041b167825 */ /* 0x004fc600078e0206 */
[----:B------:R-:W-:Y:S01]  /*3ca70*/  LEA R251, R28, R251, 0x4 ;  /* 0x000000fb1cfb7211 */ /* 0x000fe200078e20ff */
[----:B-1----:R-:W-:Y:S01]  /*3ca80*/  IMAD.WIDE R16, R27, 0x4, R4 ;  /* 0x000000041b107825 */ /* 0x002fe200078e0204 */
[----:B------:R-:W-:Y:S03]  /*3ca90*/  @P3 STG.E [R22.64], R86 ;  /* 0x0000005616003986 */ /* 0x000fe6000c101908 */
[----:B------:R-:W-:Y:S01]  /*3caa0*/  IMAD.WIDE R24, R29, 0x4, R236 ;  /* 0x000000041d187825 */ /* 0x000fe200078e02ec */
[----:B------:R-:W-:-:S03]  /*3cab0*/  LOP3.LUT R251, R251, 0x20, RZ, 0x3c, !PT ;  /* 0x00000020fbfb7812 */ /* 0x000fc600078e3cff */
[C---:B------:R-:W-:Y:S01]  /*3cac0*/  IMAD.WIDE R2, R29.reuse, 0x4, R224 ;  /* 0x000000041d027825 */ /* 0x040fe200078e02e0 */
[----:B------:R-:W-:Y:S03]  /*3cad0*/  @P0 STG.E [R16.64], R154 ;  /* 0x0000009a10000986 */ /* 0x000fe6000c101908 */
[----:B---3--:R-:W-:Y:S01]  /*3cae0*/  IMAD.WIDE R18, R29, 0x4, R6 ;  /* 0x000000041d127825 */ /* 0x008fe200078e0206 */
[----:B------:R-:W-:Y:S04]  /*3caf0*/  @P2 STG.E [R24.64], R83 ;  /* 0x0000005318002986 */ /* 0x000fe8000c101908 */
[----:B------:R-:W-:Y:S04]  /*3cb00*/  @P5 STG.E [R2.64], R163 ;  /* 0x000000a302005986 */ /* 0x000fe8000c101908 */
[----:B------:R-:W-:Y:S04]  /*3cb10*/  @P6 STG.E [R18.64], R87 ;  /* 0x0000005712006986 */ /* 0x000fe8000c101908 */
[----:B------:R1:W2:Y:S01]  /*3cb20*/  LDS.128 R16, [R251] ;  /* 0x00000000fb107984 */ /* 0x0002a20000000c00 */
[----:B------:R-:W-:-:S03]  /*3cb30*/  IADD3 R0, R199, 0x30, RZ ;  /* 0x00000030c7007810 */ /* 0x000fc60007ffe0ff */
[----:B-1----:R-:W1:Y:S01]  /*3cb40*/  S2R R251, SR_TID.X ;  /* 0x0000000000fb7919 */ /* 0x002e620000002100 */
[----:B------:R-:W-:Y:S02]  /*3cb50*/  ISETP.GE.AND P4, PT, R0, c[0x0][0x17c], PT ;  /* 0x00005f0000007a0c */ /* 0x000fe40003f86270 */
[----:B------:R-:W-:Y:S02]  /*3cb60*/  ISETP.LT.AND P1, PT, R135, c[0x0][0x178], !P1 ;  /* 0x00005e0087007a0c */ /* 0x000fe40004f21270 */
[----:B------:R-:W-:Y:S02]  /*3cb70*/  ISETP.LT.AND P0, PT, R235, c[0x0][0x178], !P4 ;  /* 0x00005e00eb007a0c */ /* 0x000fe40006701270 */
[----:B------:R-:W-:Y:S02]  /*3cb80*/  ISETP.LT.AND P5, PT, R214, c[0x0][0x178], !P4 ;  /* 0x00005e00d6007a0c */ /* 0x000fe400067a1270 */
[C---:B------:R-:W-:Y:S01]  /*3cb90*/  IADD3 R31, R29.reuse, c[0x0][0x198], RZ ;  /* 0x000066001d1f7a10 */ /* 0x040fe20007ffe0ff */
[----:B------:R-:W-:Y:S01]  /*3cba0*/  IMAD.WIDE R20, R29, 0x4, R4 ;  /* 0x000000041d147825 */ /* 0x000fe200078e0204 */
[----:B------:R-:W-:-:S03]  /*3cbb0*/  IADD3 R0, R199, 0x31, RZ ;  /* 0x00000031c7007810 */ /* 0x000fc60007ffe0ff */
[----:B------:R-:W-:Y:S01]  /*3cbc0*/  IMAD.WIDE R22, R31, 0x4, R236 ;  /* 0x000000041f167825 */ /* 0x000fe200078e02ec */
[----:B------:R-:W-:-:S03]  /*3cbd0*/  ISETP.GE.AND P3, PT, R0, c[0x0][0x17c], PT ;  /* 0x00005f0000007a0c */ /* 0x000fc60003f66270 */
[----:B------:R-:W-:Y:S01]  /*3cbe0*/  IMAD.WIDE R2, R31, 0x4, R224 ;  /* 0x000000041f027825 */ /* 0x000fe200078e02e0 */
[----:B------:R-:W-:Y:S01]  /*3cbf0*/  ISETP.LT.AND P6, PT, R215, c[0x0][0x178], !P4 ;  /* 0x00005e00d7007a0c */ /* 0x000fe200067c1270 */
[----:B------:R3:W-:Y:S01]  /*3cc00*/  @P1 STG.E [R20.64], R155 ;  /* 0x0000009b14001986 */ /* 0x0007e2000c101908 */
[----:B------:R-:W-:Y:S02]  /*3cc10*/  ISETP.LT.AND P4, PT, R135, c[0x0][0x178], !P4 ;  /* 0x00005e0087007a0c */ /* 0x000fe40006781270 */
[C---:B-1----:R-:W-:Y:S01]  /*3cc20*/  LOP3.LUT R28, R251.reuse, 0x7f, RZ, 0xc0, !PT ;  /* 0x0000007ffb1c7812 */ /* 0x042fe200078ec0ff */
[----:B------:R-:W-:Y:S01]  /*3cc30*/  IMAD.SHL.U32 R251, R251, 0x400, RZ ;  /* 0x00000400fbfb7824 */ /* 0x000fe200078e00ff */
[----:B------:R1:W-:Y:S01]  /*3cc40*/  @P0 STG.E [R22.64], R204 ;  /* 0x000000cc16000986 */ /* 0x0003e2000c101908 */
[----:B------:R-:W-:Y:S01]  /*3cc50*/  ISETP.LT.AND P0, PT, R235, c[0x0][0x178], !P3 ;  /* 0x00005e00eb007a0c */ /* 0x000fe20005f01270 */
[C---:B------:R-:W-:Y:S02]  /*3cc60*/  IMAD.WIDE R24, R31.reuse, 0x4, R6 ;  /* 0x000000041f187825 */ /* 0x040fe400078e0206 */
[----:B------:R4:W-:Y:S01]  /*3cc70*/  @P5 STG.E [R2.64], R220 ;  /* 0x000000dc02005986 */ /* 0x0009e2000c101908 */
[----:B------:R-:W-:Y:S01]  /*3cc80*/  ISETP.LT.AND P5, PT, R214, c[0x0][0x178], !P3 ;  /* 0x00005e00d6007a0c */ /* 0x000fe20005fa1270 */
[----:B------:R-:W-:Y:S01]  /*3cc90*/  IMAD.WIDE R26, R31, 0x4, R4 ;  /* 0x000000041f1a7825 */ /* 0x000fe200078e0204 */
[----:B------:R-:W-:-:S02]  /*3cca0*/  LOP3.LUT R251, R251, 0x1800, RZ, 0xc0, !PT ;  /* 0x00001800fbfb7812 */ /* 0x000fc400078ec0ff */
[----:B------:R-:W-:Y:S02]  /*3ccb0*/  IADD3 R31, R31, c[0x0][0x198], RZ ;  /* 0x000066001f1f7a10 */ /* 0x000fe40007ffe0ff */
[----:B------:R-:W-:Y:S01]  /*3ccc0*/  LEA R251, R28, R251, 0x4 ;  /* 0x000000fb1cfb7211 */ /* 0x000fe200078e20ff */
[----:B------:R-:W-:Y:S02]  /*3ccd0*/  @P6 STG.E [R24.64], R8 ;  /* 0x0000000818006986 */ /* 0x000fe4000c101908 */
[----:B---3--:R-:W-:Y:S01]  /*3cce0*/  IMAD.WIDE R20, R31, 0x4, R236 ;  /* 0x000000041f147825 */ /* 0x008fe200078e02ec */
[----:B------:R-:W-:Y:S01]  /*3ccf0*/  LOP3.LUT R251, R251, 0x40, RZ, 0x3c, !PT ;  /* 0x00000040fbfb7812 */ /* 0x000fe200078e3cff */
[----:B-----5:R-:W-:Y:S02]  /*3cd00*/  @P4 STG.E [R26.64], R12 ;  /* 0x0000000c1a004986 */ /* 0x020fe4000c101908 */
[----:B-1----:R-:W-:Y:S01]  /*3cd10*/  IMAD.WIDE R22, R31, 0x4, R224 ;  /* 0x000000041f167825 */ /* 0x002fe200078e02e0 */
[----:B------:R-:W-:Y:S01]  /*3cd20*/  ISETP.LT.AND P4, PT, R215, c[0x0][0x178], !P3 ;  /* 0x00005e00d7007a0c */ /* 0x000fe20005f81270 */
[----:B------:R-:W-:Y:S01]  /*3cd30*/  @P0 STG.E [R20.64], R205 ;  /* 0x000000cd14000986 */ /* 0x000fe2000c101908 */
[----:B------:R-:W-:-:S03]  /*3cd40*/  IADD3 R0, R199, 0x32, RZ ;  /* 0x00000032c7007810 */ /* 0x000fc60007ffe0ff */
[----:B------:R-:W-:Y:S04]  /*3cd50*/  @P5 STG.E [R22.64], R221 ;  /* 0x000000dd16005986 */ /* 0x000fe8000c101908 */
[----:B------:R1:W3:Y:S01]  /*3cd60*/  LDS.128 R20, [R251] ;  /* 0x00000000fb147984 */ /* 0x0002e20000000c00 */
[----:B------:R-:W-:Y:S01]  /*3cd70*/  ISETP.GE.AND P2, PT, R0, c[0x0][0x17c], PT ;  /* 0x00005f0000007a0c */ /* 0x000fe20003f46270 */
[----:B----4-:R-:W-:Y:S02]  /*3cd80*/  IMAD.WIDE R2, R31, 0x4, R6 ;  /* 0x000000041f027825 */ /* 0x010fe400078e0206 */
[----:B-1----:R-:W1:Y:S01]  /*3cd90*/  S2R R251, SR_TID.X ;  /* 0x0000000000fb7919 */ /* 0x002e620000002100 */
[----:B------:R-:W-:Y:S02]  /*3cda0*/  ISETP.LT.AND P3, PT, R135, c[0x0][0x178], !P3 ;  /* 0x00005e0087007a0c */ /* 0x000fe40005f61270 */
[----:B------:R-:W-:Y:S01]  /*3cdb0*/  ISETP.LT.AND P6, PT, R235, c[0x0][0x178], !P2 ;  /* 0x00005e00eb007a0c */ /* 0x000fe200057c1270 */
[----:B------:R-:W-:Y:S01]  /*3cdc0*/  @P4 STG.E [R2.64], R9 ;  /* 0x0000000902004986 */ /* 0x000fe2000c101908 */
[----:B------:R-:W-:-:S02]  /*3cdd0*/  ISETP.LT.AND P5, PT, R214, c[0x0][0x178], !P2 ;  /* 0x00005e00d6007a0c */ /* 0x000fc400057a1270 */
[----:B------:R-:W-:Y:S02]  /*3cde0*/  ISETP.LT.AND P4, PT, R215, c[0x0][0x178], !P2 ;  /* 0x00005e00d7007a0c */ /* 0x000fe40005781270 */
[C---:B------:R-:W-:Y:S01]  /*3cdf0*/  IADD3 R33, R31.reuse, c[0x0][0x198], RZ ;  /* 0x000066001f217a10 */ /* 0x040fe20007ffe0ff */
[----:B------:R-:W-:Y:S01]  /*3ce00*/  IMAD.WIDE R24, R31, 0x4, R4 ;  /* 0x000000041f187825 */ /* 0x000fe200078e0204 */
[----:B------:R-:W-:-:S03]  /*3ce10*/  IADD3 R0, R199, 0x33, RZ ;  /* 0x00000033c7007810 */ /* 0x000fc60007ffe0ff */
[----:B------:R-:W-:Y:S01]  /*3ce20*/  IMAD.WIDE R26, R33, 0x4, R236 ;  /* 0x00000004211a7825 */ /* 0x000fe200078e02ec */
[----:B------:R-:W-:-:S03]  /*3ce30*/  ISETP.GE.AND P1, PT, R0, c[0x0][0x17c], PT ;  /* 0x00005f0000007a0c */ /* 0x000fc60003f26270 */
[C---:B------:R-:W-:Y:S01]  /*3ce40*/  IMAD.WIDE R28, R33.reuse, 0x4, R224 ;  /* 0x00000004211c7825 */ /* 0x040fe200078e02e0 */
[----:B------:R-:W-:Y:S03]  /*3ce50*/  @P3 STG.E [R24.64], R13 ;  /* 0x0000000d18003986 */ /* 0x000fe6000c101908 */
[----:B------:R-:W-:Y:S01]  /*3ce60*/  IMAD.WIDE R30, R33, 0x4, R6 ;  /* 0x00000004211e7825 */ /* 0x000fe200078e0206 */
[----:B------:R1:W-:Y:S01]  /*3ce70*/  @P6 STG.E [R26.64], R200 ;  /* 0x000000c81a006986 */ /* 0x0003e2000c101908 */
[----:B------:R-:W-:Y:S02]  /*3ce80*/  ISETP.LT.AND P2, PT, R135, c[0x0][0x178], !P2 ;  /* 0x00005e0087007a0c */ /* 0x000fe40005741270 */
[----:B------:R-:W-:Y:S01]  /*3ce90*/  ISETP.LT.AND P6, PT, R235, c[0x0][0x178], !P1 ;  /* 0x00005e00eb007a0c */ /* 0x000fe20004fc1270 */
[----:B------:R4:W-:Y:S01]  /*3cea0*/  @P5 STG.E [R28.64], R216 ;  /* 0x000000d81c005986 */ /* 0x0009e2000c101908 */
[----:B------:R-:W-:-:S03]  /*3ceb0*/  ISETP.LT.AND P5, PT, R215, c[0x0][0x178], !P1 ;  /* 0x00005e00d7007a0c */ /* 0x000fc60004fa1270 */
[----:B------:R5:W-:Y:S01]  /*3cec0*/  @P4 STG.E [R30.64], R128 ;  /* 0x000000801e004986 */ /* 0x000be2000c101908 */
[----:B------:R-:W-:Y:S02]  /*3ced0*/  ISETP.LT.AND P4, PT, R214, c[0x0][0x178], !P1 ;  /* 0x00005e00d6007a0c */ /* 0x000fe40004f81270 */
[C---:B-1----:R-:W-:Y:S01]  /*3cee0*/  LOP3.LUT R26, R251.reuse, 0x7f, RZ, 0xc0, !PT ;  /* 0x0000007ffb1a7812 */ /* 0x042fe200078ec0ff */
[----:B------:R-:W-:Y:S01]  /*3cef0*/  IMAD.SHL.U32 R251, R251, 0x400, RZ ;  /* 0x00000400fbfb7824 */ /* 0x000fe200078e00ff */
[----:B------:R-:W-:Y:S02]  /*3cf00*/  IADD3 R35, R33, c[0x0][0x198], RZ ;  /* 0x0000660021237a10 */ /* 0x000fe40007ffe0ff */
[----:B------:R-:W-:Y:S01]  /*3cf10*/  ISETP.LT.AND P1, PT, R135, c[0x0][0x178], !P1 ;  /* 0x00005e0087007a0c */ /* 0x000fe20004f21270 */
[----:B------:R-:W-:Y:S01]  /*3cf20*/  IMAD.WIDE R2, R33, 0x4, R4 ;  /* 0x0000000421027825 */ /* 0x000fe200078e0204 */
[----:B------:R-:W-:Y:S02]  /*3cf30*/  IADD3 R0, R199, 0x34, RZ ;  /* 0x00000034c7007810 */ /* 0x000fe40007ffe0ff */
[----:B------:R-:W-:Y:S01]  /*3cf40*/  LOP3.LUT R251, R251, 0x1800, RZ, 0xc0, !PT ;  /* 0x00001800fbfb7812 */ /* 0x000fe200078ec0ff */
[----:B------:R-:W-:Y:S01]  /*3cf50*/  IMAD.WIDE R8, R35, 0x4, R236 ;  /* 0x0000000423087825 */ /* 0x000fe200078e02ec */
[----:B------:R-:W-:-:S03]  /*3cf60*/  ISETP.GE.AND P0, PT, R0, c[0x0][0x17c], PT ;  /* 0x00005f0000007a0c */ /* 0x000fc60003f06270 */
[C---:B------:R-:W-:Y:S01]  /*3cf70*/  IMAD.WIDE R12, R35.reuse, 0x4, R224 ;  /* 0x00000004230c7825 */ /* 0x040fe200078e02e0 */
[----:B------:R-:W-:Y:S01]  /*3cf80*/  LEA R251, R26, R251, 0x4 ;  /* 0x000000fb1afb7211 */ /* 0x000fe200078e20ff */
[----:B--2---:R1:W-:Y:S02]  /*3cf90*/  @P2 STG.E [R2.64], R16 ;  /* 0x0000001002002986 */ /* 0x0043e4000c101908 */
[----:B------:R-:W-:Y:S01]  /*3cfa0*/  IMAD.WIDE R24, R35, 0x4, R6 ;  /* 0x0000000423187825 */ /* 0x000fe200078e0206 */
[----:B------:R-:W-:Y:S01]  /*3cfb0*/  IADD3 R0, R199, 0x35, RZ ;  /* 0x00000035c7007810 */ /* 0x000fe20007ffe0ff */
[----:B------:R2:W-:Y:S02]  /*3cfc0*/  @P6 STG.E [R8.64], R201 ;  /* 0x000000c908006986 */ /* 0x0005e4000c101908 */
[----:B----4-:R-:W-:Y:S01]  /*3cfd0*/  IMAD.WIDE R28, R35, 0x4, R4 ;  /* 0x00000004231c7825 */ /* 0x010fe200078e0204 */
[----:B------:R-:W-:Y:S01]  /*3cfe0*/  ISETP.LT.AND P2, PT, R235, c[0x0][0x178], !P0 ;  /* 0x00005e00eb007a0c */ /* 0x000fe20004741270 */
[----:B------:R4:W-:Y:S01]  /*3cff0*/  @P4 STG.E [R12.64], R217 ;  /* 0x000000d90c004986 */ /* 0x0009e2000c101908 */
[----:B------:R-:W-:-:S02]  /*3d000*/  LOP3.LUT R251, R251, 0x60, RZ, 0x3c, !PT ;  /* 0x00000060fbfb7812 */ /* 0x000fc400078e3cff */
[----:B------:R-:W-:Y:S01]  /*3d010*/  ISETP.GE.AND P3, PT, R0, c[0x0][0x17c], PT ;  /* 0x00005f0000007a0c */ /* 0x000fe20003f66270 */
[----:B------:R-:W-:Y:S01]  /*3d020*/  @P5 STG.E [R24.64], R129 ;  /* 0x0000008118005986 */ /* 0x000fe2000c101908 */
[----:B------:R-:W-:-:S03]  /*3d030*/  ISETP.LT.AND P4, PT, R214, c[0x0][0x178], !P0 ;  /* 0x00005e00d6007a0c */ /* 0x000fc60004781270 */
[----:B------:R1:W-:Y:S01]  /*3d040*/  @P1 STG.E [R28.64], R17 ;  /* 0x000000111c001986 */ /* 0x0003e2000c101908 */
[----:B------:R-:W-:Y:S02]  /*3d050*/  ISETP.LT.AND P1, PT, R215, c[0x0][0x178], !P0 ;  /* 0x00005e00d7007a0c */ /* 0x000fe40004721270 */
[----:B------:R-:W-:Y:S01]  /*3d060*/  IADD3 R33, R35, c[0x0][0x198], RZ ;  /* 0x0000660023217a10 */ /* 0x000fe20007ffe0ff */
[----:B------:R-:W3:Y:S01]  /*3d070*/  LDS.128 R24, [R251] ;  /* 0x00000000fb187984 */ /* 0x000ee20000000c00 */
[----:B------:R-:W-:Y:S02]  /*3d080*/  ISETP.LT.AND P0, PT, R135, c[0x0][0x178], !P0 ;  /* 0x00005e0087007a0c */ /* 0x000fe40004701270 */
[----:B------:R-:W-:Y:S01]  /*3d090*/  ISETP.LT.AND P5, PT, R235, c[0x0][0x178], !P3 ;  /* 0x00005e00eb007a0c */ /* 0x000fe20005fa1270 */
[C---:B-----5:R-:W-:Y:S01]  /*3d0a0*/  IMAD.WIDE R30, R33.reuse, 0x4, R236 ;  /* 0x00000004211e7825 */ /* 0x060fe200078e02ec */
[----:B------:R-:W-:-:S03]  /*3d0b0*/  IADD3 R35, R33, c[0x0][0x198], RZ ;  /* 0x0000660021237a10 */ /* 0x000fc60007ffe0ff */
[----:B-1----:R-:W-:Y:S01]  /*3d0c0*/  IMAD.WIDE R2, R33, 0x4, R224 ;  /* 0x0000000421027825 */ /* 0x002fe200078e02e0 */
[----:B------:R-:W-:-:S03]  /*3d0d0*/  IADD3 R0, R199, 0x36, RZ ;  /* 0x00000036c7007810 */ /* 0x000fc60007ffe0ff */
[C---:B--2---:R-:W-:Y:S01]  /*3d0e0*/  IMAD.WIDE R8, R33.reuse, 0x4, R6 ;  /* 0x0000000421087825 */ /* 0x044fe200078e0206 */
[----:B------:R1:W-:Y:S03]  /*3d0f0*/  @P2 STG.E [R30.64], R196 ;  /* 0x000000c41e002986 */ /* 0x0003e6000c101908 */
[----:B----4-:R-:W-:Y:S01]  /*3d100*/  IMAD.WIDE R12, R33, 0x4, R4 ;  /* 0x00000004210c7825 */ /* 0x010fe200078e0204 */
[----:B------:R2:W-:Y:S01]  /*3d110*/  @P4 STG.E [R2.64], R208 ;  /* 0x000000d002004986 */ /* 0x0005e2000c101908 */
[----:B------:R-:W-:Y:S02]  /*3d120*/  ISETP.GE.AND P6, PT, R0, c[0x0][0x17c], PT ;  /* 0x00005f0000007a0c */ /* 0x000fe40003fc6270 */
[----:B------:R-:W-:Y:S01]  /*3d130*/  IMAD.WIDE R16, R35, 0x4, R236 ;  /* 0x0000000423107825 */ /* 0x000fe200078e02ec */
[----:B------:R4:W-:Y:S01]  /*3d140*/  @P1 STG.E [R8.64], R228 ;  /* 0x000000e408001986 */ /* 0x0009e2000c101908 */
[----:B------:R-:W-:-:S03]  /*3d150*/  ISETP.LT.AND P2, PT, R214, c[0x0][0x178], !P3 ;  /* 0x00005e00d6007a0c */ /* 0x000fc60005f41270 */
[----:B---3--:R3:W-:Y:S01]  /*3d160*/  @P0 STG.E [R12.64], R20 ;  /* 0x000000140c000986 */ /* 0x0087e2000c101908 */
[----:B------:R-:W-:Y:S02]  /*3d170*/  ISETP.LT.AND P0, PT, R215, c[0x0][0x178], !P3 ;  /* 0x00005e00d7007a0c */ /* 0x000fe40005f01270 */
[----:B------:R-:W-:Y:S01]  /*3d180*/  ISETP.LT.AND P3, PT, R135, c[0x0][0x178], !P3 ;  /* 0x00005e0087007a0c */ /* 0x000fe20005f61270 */
[----:B------:R5:W-:Y:S01]  /*3d190*/  @P5 STG.E [R16.64], R197 ;  /* 0x000000c510005986 */ /* 0x000be2000c101908 */
[----:B------:R-:W-:Y:S02]  /*3d1a0*/  ISETP.LT.AND P5, PT, R235, c[0x0][0x178], !P6 ;  /* 0x00005e00eb007a0c */ /* 0x000fe400077a1270 */
[----:B------:R-:W-:Y:S02]  /*3d1b0*/  ISETP.LT.AND P1, PT, R214, c[0x0][0x178], !P6 ;  /* 0x00005e00d6007a0c */ /* 0x000fe40007721270 */
[C---:B-1----:R-:W-:Y:S01]  /*3d1c0*/  IADD3 R31, R35.reuse, c[0x0][0x198], RZ ;  /* 0x00006600231f7a10 */ /* 0x042fe20007ffe0ff */
[----:B------:R-:W-:Y:S01]  /*3d1d0*/  IMAD.WIDE R28, R35, 0x4, R224 ;  /* 0x00000004231c7825 */ /* 0x000fe200078e02e0 */
[----:B------:R-:W-:-:S03]  /*3d1e0*/  IADD3 R0, R199, 0x37, RZ ;  /* 0x00000037c7007810 */ /* 0x000fc60007ffe0ff */
[----:B--2---:R-:W-:Y:S01]  /*3d1f0*/  IMAD.WIDE R2, R35, 0x4, R6 ;  /* 0x0000000423027825 */ /* 0x004fe200078e0206 */
[----:B------:R-:W-:-:S03]  /*3d200*/  ISETP.GE.AND P4, PT, R0, c[0x0][0x17c], PT ;  /* 0x00005f0000007a0c */ /* 0x000fc60003f86270 */
[----:B----4-:R-:W-:Y:S01]  /*3d210*/  IMAD.WIDE R8, R35, 0x4, R4 ;  /* 0x0000000423087825 */ /* 0x010fe200078e0204 */
[----:B------:R1:W-:Y:S03]  /*3d220*/  @P2 STG.E [R28.64], R209 ;  /* 0x000000d11c002986 */ /* 0x0003e6000c101908 */
[----:B---3--:R-:W-:Y:S01]  /*3d230*/  IMAD.WIDE R12, R31, 0x4, R236 ;  /* 0x000000041f0c7825 */ /* 0x008fe200078e02ec */
[----:B------:R2:W-:Y:S01]  /*3d240*/  @P0 STG.E [R2.64], R229 ;  /* 0x000000e502000986 */ /* 0x0005e2000c101908 */
[----:B------:R-:W-:Y:S02]  /*3d250*/  ISETP.LT.AND P2, PT, R215, c[0x0][0x178], !P6 ;  /* 0x00005e00d7007a0c */ /* 0x000fe40007741270 */
        /* <DEDUP_REMOVED lines=8> */
[C---:B------:R-:W-:Y:S01]  /*3d2e0*/  IADD3 R33, R31.reuse, c[0x0][0x198], RZ ;  /* 0x000066001f217a10 */ /* 0x040fe20007ffe0ff */
[----:B-1----:R-:W-:Y:S01]  /*3d2f0*/  IMAD.WIDE R28, R31, 0x4, R6 ;  /* 0x000000041f1c7825 */ /* 0x002fe200078e0206 */
[----:B------:R-:W-:-:S03]  /*3d300*/  IADD3 R0, R199, 0x38, RZ ;  /* 0x00000038c7007810 */ /* 0x000fc60007ffe0ff */
[----:B--2---:R-:W-:Y:S01]  /*3d310*/  IMAD.WIDE R2, R31, 0x4, R4 ;  /* 0x000000041f027825 */ /* 0x004fe200078e0204 */
[----:B------:R-:W-:-:S03]  /*3d320*/  ISETP.GE.AND P0, PT, R0, c[0x0][0x17c], PT ;  /* 0x00005f0000007a0c */ /* 0x000fc60003f06270 */
[C---:B---3--:R-:W-:Y:S01]  /*3d330*/  IMAD.WIDE R8, R33.reuse, 0x4, R236 ;  /* 0x0000000421087825 */ /* 0x048fe200078e02ec */
[----:B------:R-:W-:Y:S03]  /*3d340*/  @P2 STG.E [R28.64], R232 ;  /* 0x000000e81c002986 */ /* 0x000fe6000c101908 */
[C---:B----4-:R-:W-:Y:S01]  /*3d350*/  IMAD.WIDE R12, R33.reuse, 0x4, R224 ;  /* 0x00000004210c7825 */ /* 0x050fe200078e02e0 */
[----:B------:R1:W-:Y:S03]  /*3d360*/  @P6 STG.E [R2.64], R24 ;  /* 0x0000001802006986 */ /* 0x0003e6000c101908 */
[----:B-----5:R-:W-:Y:S01]  /*3d370*/  IMAD.WIDE R16, R33, 0x4, R6 ;  /* 0x0000000421107825 */ /* 0x020fe200078e0206 */
[----:B------:R2:W-:Y:S01]  /*3d380*/  @P5 STG.E [R8.64], R133 ;  /* 0x0000008508005986 */ /* 0x0005e2000c101908 */
[----:B------:R-:W-:-:S03]  /*3d390*/  ISETP.LT.AND P4, PT, R135, c[0x0][0x178], !P4 ;  /* 0x00005e0087007a0c */ /* 0x000fc60006781270 */
[----:B------:R3:W-:Y:S01]  /*3d3a0*/  @P3 STG.E [R12.64], R213 ;  /* 0x000000d50c003986 */ /* 0x0007e2000c101908 */
[----:B------:R-:W-:Y:S01]  /*3d3b0*/  ISETP.LT.AND P3, PT, R235, c[0x0][0x178], !P0 ;  /* 0x00005e00eb007a0c */ /* 0x000fe20004761270 */
[----:B------:R-:W-:Y:S02]  /*3d3c0*/  IMAD.WIDE R20, R33, 0x4, R4 ;  /* 0x0000000421147825 */ /* 0x000fe400078e0204 */
[----:B------:R4:W-:Y:S01]  /*3d3d0*/  @P1 STG.E [R16.64], R233 ;  /* 0x000000e910001986 */ /* 0x0009e2000c101908 */
[----:B------:R-:W-:Y:S02]  /*3d3e0*/  ISETP.LT.AND P1, PT, R214, c[0x0][0x178], !P0 ;  /* 0x00005e00d6007a0c */ /* 0x000fe40004721270 */
[----:B------:R-:W-:Y:S02]  /*3d3f0*/  ISETP.LT.AND P6, PT, R215, c[0x0][0x178], !P0 ;  /* 0x00005e00d7007a0c */ /* 0x000fe400047c1270 */
[----:B------:R-:W-:Y:S02]  /*3d400*/  IADD3 R33, R33, c[0x0][0x198], RZ ;  /* 0x0000660021217a10 */ /* 0x000fe40007ffe0ff */
[----:B------:R-:W-:-:S02]  /*3d410*/  ISETP.LT.AND P0, PT, R135, c[0x0][0x178], !P0 ;  /* 0x00005e0087007a0c */ /* 0x000fc40004701270 */
[----:B------:R-:W-:Y:S01]  /*3d420*/  IADD3 R0, R199, 0x39, RZ ;  /* 0x00000039c7007810 */ /* 0x000fe20007ffe0ff */
[C---:B-1----:R-:W-:Y:S01]  /*3d430*/  IMAD.WIDE R2, R33.reuse, 0x4, R236 ;  /* 0x0000000421027825 */ /* 0x042fe200078e02ec */
[----:B------:R1:W-:Y:S03]  /*3d440*/  @P4 STG.E [R20.64], R25 ;  /* 0x0000001914004986 */ /* 0x0003e6000c101908 */
[----:B--2---:R-:W-:Y:S01]  /*3d450*/  IMAD.WIDE R8, R33, 0x4, R224 ;  /* 0x0000000421087825 */ /* 0x004fe200078e02e0 */
[----:B------:R-:W-:-:S03]  /*3d460*/  ISETP.GE.AND P2, PT, R0, c[0x0][0x17c], PT ;  /* 0x00005f0000007a0c */ /* 0x000fc60003f46270 */
[C---:B---3--:R-:W-:Y:S01]  /*3d470*/  IMAD.WIDE R12, R33.reuse, 0x4, R6 ;  /* 0x00000004210c7825 */ /* 0x048fe200078e0206 */
[----:B------:R2:W-:Y:S03]  /*3d480*/  @P3 STG.E [R2.64], R206 ;  /* 0x000000ce02003986 */ /* 0x0005e6000c101908 */
[----:B----4-:R-:W-:Y:S01]  /*3d490*/  IMAD.WIDE R16, R33, 0x4, R4 ;  /* 0x0000000421107825 */ /* 0x010fe200078e0204 */
[----:B------:R-:W-:Y:S01]  /*3d4a0*/  IADD3 R0, R199, 0x3a, RZ ;  /* 0x0000003ac7007810 */ /* 0x000fe20007ffe0ff */
[----:B------:R3:W-:Y:S01]  /*3d4b0*/  @P1 STG.E [R8.64], R222 ;  /* 0x000000de08001986 */ /* 0x0007e2000c101908 */
[----:B------:R-:W-:-:S03]  /*3d4c0*/  ISETP.LT.AND P4, PT, R235, c[0x0][0x178], !P2 ;  /* 0x00005e00eb007a0c */ /* 0x000fc60005781270 */
[----:B------:R4:W-:Y:S01]  /*3d4d0*/  @P6 STG.E [R12.64], R10 ;  /* 0x0000000a0c006986 */ /* 0x0009e2000c101908 */
[----:B------:R-:W-:-:S03]  /*3d4e0*/  ISETP.GE.AND P5, PT, R0, c[0x0][0x17c], PT ;  /* 0x00005f0000007a0c */ /* 0x000fc60003fa6270 */
[----:B------:R5:W-:Y:S01]  /*3d4f0*/  @P0 STG.E [R16.64], R14 ;  /* 0x0000000e10000986 */ /* 0x000be2000c101908 */
[----:B------:R-:W-:Y:S02]  /*3d500*/  ISETP.LT.AND P0, PT, R214, c[0x0][0x178], !P2 ;  /* 0x00005e00d6007a0c */ /* 0x000fe40005701270 */
[----:B------:R-:W-:Y:S02]  /*3d510*/  ISETP.LT.AND P1, PT, R215, c[0x0][0x178], !P2 ;  /* 0x00005e00d7007a0c */ /* 0x000fe40005721270 */
[----:B------:R-:W-:Y:S02]  /*3d520*/  IADD3 R31, R33, c[0x0][0x198], RZ ;  /* 0x00006600211f7a10 */ /* 0x000fe40007ffe0ff */
[----:B------:R-:W-:Y:S02]  /*3d530*/  ISETP.LT.AND P2, PT, R135, c[0x0][0x178], !P2 ;  /* 0x00005e0087007a0c */ /* 0x000fe40005741270 */
[----:B------:R-:W-:Y:S01]  /*3d540*/  ISETP.LT.AND P6, PT, R235, c[0x0][0x178], !P5 ;  /* 0x00005e00eb007a0c */ /* 0x000fe20006fc1270 */
[C---:B------:R-:W-:Y:S01]  /*3d550*/  IMAD.WIDE R28, R31.reuse, 0x4, R236 ;  /* 0x000000041f1c7825 */ /* 0x040fe200078e02ec */
[----:B-1----:R-:W-:-:S03]  /*3d560*/  IADD3 R25, R31, c[0x0][0x198], RZ ;  /* 0x000066001f197a10 */ /* 0x002fc60007ffe0ff */
[----:B--2---:R-:W-:Y:S01]  /*3d570*/  IMAD.WIDE R2, R31, 0x4, R224 ;  /* 0x000000041f027825 */ /* 0x004fe200078e02e0 */
[----:B------:R-:W-:-:S03]  /*3d580*/  IADD3 R0, R199, 0x3b, RZ ;  /* 0x0000003bc7007810 */ /* 0x000fc60007ffe0ff */
[C---:B---3--:R-:W-:Y:S01]  /*3d590*/  IMAD.WIDE R8, R31.reuse, 0x4, R6 ;  /* 0x000000041f087825 */ /* 0x048fe200078e0206 */
[----:B------:R1:W-:Y:S01]  /*3d5a0*/  @P4 STG.E [R28.64], R207 ;  /* 0x000000cf1c004986 */ /* 0x0003e2000c101908 */
[----:B------:R-:W-:Y:S02]  /*3d5b0*/  ISETP.LT.AND P4, PT, R214, c[0x0][0x178], !P5 ;  /* 0x00005e00d6007a0c */ /* 0x000fe40006f81270 */
[----:B----4-:R-:W-:Y:S01]  /*3d5c0*/  IMAD.WIDE R12, R31, 0x4, R4 ;  /* 0x000000041f0c7825 */ /* 0x010fe200078e0204 */
[----:B------:R2:W-:Y:S01]  /*3d5d0*/  @P0 STG.E [R2.64], R223 ;  /* 0x000000df02000986 */ /* 0x0005e2000c101908 */
[----:B------:R-:W-:Y:S02]  /*3d5e0*/  ISETP.GE.AND P3, PT, R0, c[0x0][0x17c], PT ;  /* 0x00005f0000007a0c */ /* 0x000fe40003f66270 */
[----:B-----5:R-:W-:Y:S01]  /*3d5f0*/  IMAD.WIDE R16, R25, 0x4, R236 ;  /* 0x0000000419107825 */ /* 0x020fe200078e02ec */
[----:B------:R3:W-:Y:S01]  /*3d600*/  @P1 STG.E [R8.64], R11 ;  /* 0x0000000b08001986 */ /* 0x0007e2000c101908 */
[----:B------:R-:W-:-:S02]  /*3d610*/  ISETP.LT.AND P1, PT, R215, c[0x0][0x178], !P5 ;  /* 0x00005e00d7007a0c */ /* 0x000fc40006f21270 */
[----:B------:R-:W-:Y:S01]  /*3d620*/  ISETP.LT.AND P5, PT, R135, c[0x0][0x178], !P5 ;  /* 0x00005e0087007a0c */ /* 0x000fe20006fa1270 */
[----:B------:R4:W-:Y:S01]  /*3d630*/  @P2 STG.E [R12.64], R15 ;  /* 0x0000000f0c002986 */ /* 0x0009e2000c101908 */
[----:B------:R-:W-:-:S03]  /*3d640*/  ISETP.LT.AND P0, PT, R214, c[0x0][0x178], !P3 ;  /* 0x00005e00d6007a0c */ /* 0x000fc60005f01270 */
[----:B------:R5:W-:Y:S01]  /*3d650*/  @P6 STG.E [R16.64], R202 ;  /* 0x000000ca10006986 */ /* 0x000be2000c101908 */
[----:B------:R-:W-:Y:S01]  /*3d660*/  ISETP.LT.AND P6, PT, R235, c[0x0][0x178], !P3 ;  /* 0x00005e00eb007a0c */ /* 0x000fe20005fc1270 */
[C---:B------:R-:W-:Y:S01]  /*3d670*/  IMAD.WIDE R20, R25.reuse, 0x4, R224 ;  /* 0x0000000419147825 */ /* 0x040fe200078e02e0 */
[----:B-1----:R-:W-:-:S03]  /*3d680*/  IADD3 R29, R25, c[0x0][0x198], RZ ;  /* 0x00006600191d7a10 */ /* 0x002fc60007ffe0ff */
[----:B--2---:R-:W-:Y:S01]  /*3d690*/  IMAD.WIDE R2, R25, 0x4, R6 ;  /* 0x0000000419027825 */ /* 0x004fe200078e0206 */
[----:B------:R-:W-:Y:S01]  /*3d6a0*/  IADD3 R0, R199, 0x3d, RZ ;  /* 0x0000003dc7007810 */ /* 0x000fe20007ffe0ff */
[----:B------:R-:W-:Y:S02]  /*3d6b0*/  @P4 STG.E [R20.64], R218 ;  /* 0x000000da14004986 */ /* 0x000fe4000c101908 */
[----:B---3--:R-:W-:Y:S02]  /*3d6c0*/  IMAD.WIDE R8, R25, 0x4, R4 ;  /* 0x0000000419087825 */ /* 0x008fe400078e0204 */
[----:B------:R1:W-:Y:S02]  /*3d6d0*/  @P1 STG.E [R2.64], R130 ;  /* 0x0000008202001986 */ /* 0x0003e4000c101908 */
[----:B------:R-:W-:Y:S01]  /*3d6e0*/  IMAD.WIDE R10, R29, 0x4, R236 ;  /* 0x000000041d0a7825 */ /* 0x000fe200078e02ec */
[----:B------:R-:W-:-:S03]  /*3d6f0*/  ISETP.GE.AND P1, PT, R0, c[0x0][0x17c], PT ;  /* 0x00005f0000007a0c */ /* 0x000fc60003f26270 */
[----:B----4-:R-:W-:Y:S01]  /*3d700*/  IMAD.WIDE R12, R29, 0x4, R224 ;  /* 0x000000041d0c7825 */ /* 0x010fe200078e02e0 */
[C---:B------:R-:W-:Y:S01]  /*3d710*/  IADD3 R0, R199.reuse, 0x3e, RZ ;  /* 0x0000003ec7007810 */ /* 0x040fe20007ffe0ff */
[----:B------:R2:W-:Y:S01]  /*3d720*/  @P5 STG.E [R8.64], R18 ;  /* 0x0000001208005986 */ /* 0x0005e2000c101908 */
[----:B------:R-:W-:-:S03]  /*3d730*/  IADD3 R14, R199, 0x3c, RZ ;  /* 0x0000003cc70e7810 */ /* 0x000fc60007ffe0ff */
[----:B------:R3:W-:Y:S04]  /*3d740*/  @P6 STG.E [R10.64], R203 ;  /* 0x000000cb0a006986 */ /* 0x0007e8000c101908 */
[----:B------:R2:W-:Y:S01]  /*3d750*/  @P0 STG.E [R12.64], R219 ;  /* 0x000000db0c000986 */ /* 0x0005e2000c101908 */
[----:B------:R-:W-:Y:S02]  /*3d760*/  ISETP.GE.AND P0, PT, R0, c[0x0][0x17c], PT ;  /* 0x00005f0000007a0c */ /* 0x000fe40003f06270 */
[----:B------:R-:W-:Y:S02]  /*3d770*/  IADD3 R0, R199, 0x3f, RZ ;  /* 0x0000003fc7007810 */ /* 0x000fe40007ffe0ff */
[----:B------:R-:W4:Y:S01]  /*3d780*/  LDL.LU R199, [R1+0xd38] ;  /* 0x000d380001c77983 */ /* 0x000f220000300800 */
[----:B------:R-:W-:-:S02]  /*3d790*/  ISETP.LT.AND P4, PT, R215, c[0x0][0x178], !P3 ;  /* 0x00005e00d7007a0c */ /* 0x000fc40005f81270 */
[----:B------:R-:W-:Y:S01]  /*3d7a0*/  ISETP.GE.AND P2, PT, R14, c[0x0][0x17c], PT ;  /* 0x00005f000e007a0c */ /* 0x000fe20003f46270 */
[----:B------:R-:W-:Y:S01]  /*3d7b0*/  IMAD.WIDE R14, R29, 0x4, R6 ;  /* 0x000000041d0e7825 */ /* 0x000fe200078e0206 */
[----:B------:R-:W-:Y:S02]  /*3d7c0*/  ISETP.LT.AND P3, PT, R135, c[0x0][0x178], !P3 ;  /* 0x00005e0087007a0c */ /* 0x000fe40005f61270 */
[----:B------:R-:W-:Y:S02]  /*3d7d0*/  ISETP.LT.AND P6, PT, R235, c[0x0][0x178], !P2 ;  /* 0x00005e00eb007a0c */ /* 0x000fe400057c1270 */
[----:B------:R-:W-:Y:S02]  /*3d7e0*/  ISETP.LT.AND P5, PT, R214, c[0x0][0x178], !P2 ;  /* 0x00005e00d6007a0c */ /* 0x000fe400057a1270 */
[----:B-----5:R-:W-:-:S03]  /*3d7f0*/  IADD3 R17, R29, c[0x0][0x198], RZ ;  /* 0x000066001d117a10 */ /* 0x020fc60007ffe0ff */
[----:B------:R5:W-:Y:S01]  /*3d800*/  @P4 STG.E [R14.64], R131 ;  /* 0x000000830e004986 */ /* 0x000be2000c101908 */
[----:B------:R-:W-:Y:S02]  /*3d810*/  ISETP.LT.AND P4, PT, R215, c[0x0][0x178], !P2 ;  /* 0x00005e00d7007a0c */ /* 0x000fe40005781270 */
[----:B------:R-:W-:Y:S01]  /*3d820*/  ISETP.LT.AND P2, PT, R135, c[0x0][0x178], !P2 ;  /* 0x00005e0087007a0c */ /* 0x000fe20005741270 */
[----:B-1----:R-:W-:-:S04]  /*3d830*/  IMAD.WIDE R2, R29, 0x4, R4 ;  /* 0x000000041d027825 */ /* 0x002fc800078e0204 */
[C---:B--2---:R-:W-:Y:S01]  /*3d840*/  IMAD.WIDE R8, R17.reuse, 0x4, R236 ;  /* 0x0000000411087825 */ /* 0x044fe200078e02ec */
[----:B------:R1:W-:Y:S03]  /*3d850*/  @P3 STG.E [R2.64], R19 ;  /* 0x0000001302003986 */ /* 0x0003e6000c101908 */
[C---:B---3--:R-:W-:Y:S01]  /*3d860*/  IMAD.WIDE R10, R17.reuse, 0x4, R224 ;  /* 0x00000004110a7825 */ /* 0x048fe200078e02e0 */
[----:B------:R2:W-:Y:S03]  /*3d870*/  @P6 STG.E [R8.64], R198 ;  /* 0x000000c608006986 */ /* 0x0005e6000c101908 */
[----:B------:R-:W-:Y:S01]  /*3d880*/  IMAD.WIDE R12, R17, 0x4, R6 ;  /* 0x00000004110c7825 */ /* 0x000fe200078e0206 */
[----:B------:R3:W-:Y:S01]  /*3d890*/  @P5 STG.E [R10.64], R210 ;  /* 0x000000d20a005986 */ /* 0x0007e2000c101908 */
[----:B------:R-:W-:-:S02]  /*3d8a0*/  ISETP.LT.AND P5, PT, R235, c[0x0][0x178], !P1 ;  /* 0x00005e00eb007a0c */ /* 0x000fc40004fa1270 */
[----:B-----5:R-:W-:Y:S01]  /*3d8b0*/  IMAD.WIDE R14, R17, 0x4, R4 ;  /* 0x00000004110e7825 */ /* 0x020fe200078e0204 */
[----:B------:R-:W-:Y:S01]  /*3d8c0*/  ISETP.LT.AND P6, PT, R214, c[0x0][0x178], !P1 ;  /* 0x00005e00d6007a0c */ /* 0x000fe20004fc1270 */
[----:B------:R5:W-:Y:S01]  /*3d8d0*/  @P4 STG.E [R12.64], R230 ;  /* 0x000000e60c004986 */ /* 0x000be2000c101908 */
[----:B------:R-:W-:Y:S02]  /*3d8e0*/  ISETP.LT.AND P4, PT, R215, c[0x0][0x178], !P1 ;  /* 0x00005e00d7007a0c */ /* 0x000fe40004f81270 */
[----:B------:R-:W-:Y:S01]  /*3d8f0*/  IADD3 R21, R17, c[0x0][0x198], RZ ;  /* 0x0000660011157a10 */ /* 0x000fe20007ffe0ff */
[----:B------:R3:W-:Y:S01]  /*3d900*/  @P2 STG.E [R14.64], R22 ;  /* 0x000000160e002986 */ /* 0x0007e2000c101908 */
[----:B------:R-:W-:Y:S02]  /*3d910*/  ISETP.LT.AND P1, PT, R135, c[0x0][0x178], !P1 ;  /* 0x00005e0087007a0c */ /* 0x000fe40004f21270 */
[----:B------:R-:W-:Y:S01]  /*3d920*/  ISETP.LT.AND P2, PT, R235, c[0x0][0x178], !P0 ;  /* 0x00005e00eb007a0c */ /* 0x000fe20004741270 */
[C---:B-1----:R-:W-:Y:S01]  /*3d930*/  IMAD.WIDE R2, R21.reuse, 0x4, R236 ;  /* 0x0000000415027825 */ /* 0x042fe200078e02ec */
[----:B------:R-:W-:-:S03]  /*3d940*/  IADD3 R19, R21, c[0x0][0x198], RZ ;  /* 0x0000660015137a10 */ /* 0x000fc60007ffe0ff */
[----:B--2---:R-:W-:Y:S01]  /*3d950*/  IMAD.WIDE R8, R21, 0x4, R224 ;  /* 0x0000000415087825 */ /* 0x004fe200078e02e0 */
[----:B------:R-:W-:-:S03]  /*3d960*/  ISETP.GE.AND P3, PT, R0, c[0x0][0x17c], PT ;  /* 0x00005f0000007a0c */ /* 0x000fc60003f66270 */
[----:B---3--:R-:W-:-:S04]  /*3d970*/  IMAD.WIDE R10, R21, 0x4, R6 ;  /* 0x00000004150a7825 */ /* 0x008fc800078e0206 */
[----:B-----5:R-:W-:-:S04]  /*3d980*/  IMAD.WIDE R12, R21, 0x4, R4 ;  /* 0x00000004150c7825 */ /* 0x020fc800078e0204 */
[----:B------:R-:W-:Y:S01]  /*3d990*/  IMAD.WIDE R16, R19, 0x4, R236 ;  /* 0x0000000413107825 */ /* 0x000fe200078e02ec */
[----:B----4-:R1:W-:Y:S01]  /*3d9a0*/  @P5 STG.E [R2.64], R199 ;  /* 0x000000c702005986 */ /* 0x0103e2000c101908 */
[----:B------:R-:W-:-:S03]  /*3d9b0*/  ISETP.LT.AND P5, PT, R235, c[0x0][0x178], !P3 ;  /* 0x00005e00eb007a0c */ /* 0x000fc60005fa1270 */
[----:B------:R2:W-:Y:S01]  /*3d9c0*/  @P6 STG.E [R8.64], R211 ;  /* 0x000000d308006986 */ /* 0x0005e2000c101908 */
[----:B------:R-:W-:-:S03]  /*3d9d0*/  ISETP.LT.AND P6, PT, R214, c[0x0][0x178], !P3 ;  /* 0x00005e00d6007a0c */ /* 0x000fc60005fc1270 */
[----:B------:R3:W-:Y:S01]  /*3d9e0*/  @P4 STG.E [R10.64], R231 ;  /* 0x000000e70a004986 */ /* 0x0007e2000c101908 */
[----:B------:R-:W-:-:S03]  /*3d9f0*/  ISETP.LT.AND P4, PT, R214, c[0x0][0x178], !P0 ;  /* 0x00005e00d6007a0c */ /* 0x000fc60004781270 */
[----:B------:R-:W4:Y:S04]  /*3da00*/  LDL.LU R235, [R1+0xd34] ;  /* 0x000d340001eb7983 */ /* 0x000f280000300800 */
[----:B------:R1:W-:Y:S01]  /*3da10*/  @P1 STG.E [R12.64], R23 ;  /* 0x000000170c001986 */ /* 0x0003e2000c101908 */
[----:B------:R-:W-:-:S03]  /*3da20*/  ISETP.LT.AND P1, PT, R215, c[0x0][0x178], !P0 ;  /* 0x00005e00d7007a0c */ /* 0x000fc60004721270 */
[----:B------:R-:W5:Y:S01]  /*3da30*/  LDL.LU R214, [R1+0xd30] ;  /* 0x000d300001d67983 */ /* 0x000f620000300800 */
[----:B------:R-:W-:-:S03]  /*3da40*/  ISETP.LT.AND P0, PT, R135, c[0x0][0x178], !P0 ;  /* 0x00005e0087007a0c */ /* 0x000fc60004701270 */
[----:B------:R2:W-:Y:S01]  /*3da50*/  @P2 STG.E [R16.64], R134 ;  /* 0x0000008610002986 */ /* 0x0005e2000c101908 */
[----:B------:R-:W-:Y:S02]  /*3da60*/  ISETP.LT.AND P2, PT, R215, c[0x0][0x178], !P3 ;  /* 0x00005e00d7007a0c */ /* 0x000fe40005f41270 */
[----:B------:R-:W-:Y:S01]  /*3da70*/  ISETP.LT.AND P3, PT, R135, c[0x0][0x178], !P3 ;  /* 0x00005e0087007a0c */ /* 0x000fe20005f61270 */
[----:B------:R-:W4:Y:S04]  /*3da80*/  LDL.LU R215, [R1+0xd2c] ;  /* 0x000d2c0001d77983 */ /* 0x000f280000300800 */
[----:B------:R-:W4:Y:S01]  /*3da90*/  LDL.LU R135, [R1+0xd28] ;  /* 0x000d280001877983 */ /* 0x000f220000300800 */
[C---:B------:R-:W-:Y:S01]  /*3daa0*/  IADD3 R15, R19.reuse, c[0x0][0x198], RZ ;  /* 0x00006600130f7a10 */ /* 0x040fe20007ffe0ff */
[----:B-1----:R-:W-:-:S04]  /*3dab0*/  IMAD.WIDE R2, R19, 0x4, R224 ;  /* 0x0000000413027825 */ /* 0x002fc800078e02e0 */
[----:B--2---:R-:W-:-:S04]  /*3dac0*/  IMAD.WIDE R8, R19, 0x4, R6 ;  /* 0x0000000413087825 */ /* 0x004fc800078e0206 */
[----:B---3--:R-:W-:-:S04]  /*3dad0*/  IMAD.WIDE R10, R19, 0x4, R4 ;  /* 0x00000004130a7825 */ /* 0x008fc800078e0204 */
[----:B------:R-:W-:-:S04]  /*3dae0*/  IMAD.WIDE R236, R15, 0x4, R236 ;  /* 0x000000040fec7825 */ /* 0x000fc800078e02ec */
[----:B------:R-:W-:-:S04]  /*3daf0*/  IMAD.WIDE R224, R15, 0x4, R224 ;  /* 0x000000040fe07825 */ /* 0x000fc800078e02e0 */
[----:B------:R-:W-:-:S04]  /*3db00*/  IMAD.WIDE R6, R15, 0x4, R6 ;  /* 0x000000040f067825 */ /* 0x000fc800078e0206 */
[----:B------:R-:W-:Y:S01]  /*3db10*/  IMAD.WIDE R4, R15, 0x4, R4 ;  /* 0x000000040f047825 */ /* 0x000fe200078e0204 */
[----:B-----5:R1:W-:Y:S04]  /*3db20*/  @P4 STG.E [R2.64], R214 ;  /* 0x000000d602004986 */ /* 0x0203e8000c101908 */
[----:B------:R1:W-:Y:S04]  /*3db30*/  @P1 STG.E [R8.64], R234 ;  /* 0x000000ea08001986 */ /* 0x0003e8000c101908 */
[----:B------:R1:W-:Y:S04]  /*3db40*/  @P0 STG.E [R10.64], R26 ;  /* 0x0000001a0a000986 */ /* 0x0003e8000c101908 */
[----:B----4-:R1:W-:Y:S04]  /*3db50*/  @P5 STG.E [R236.64], R135 ;  /* 0x00000087ec005986 */ /* 0x0103e8000c101908 */
[----:B------:R1:W-:Y:S04]  /*3db60*/  @P6 STG.E [R224.64], R215 ;  /* 0x000000d7e0006986 */ /* 0x0003e8000c101908 */
[----:B------:R1:W-:Y:S01]  /*3db70*/  @P2 STG.E [R6.64], R235 ;  /* 0x000000eb06002986 */ /* 0x0003e2000c101908 */
[----:B------:R-:W-:Y:S05]  /*3db80*/  @!P3 EXIT ;  /* 0x000000000000b94d */ /* 0x000fea0003800000 */
[----:B------:R-:W-:Y:S01]  /*3db90*/  STG.E [R4.64], R27 ;  /* 0x0000001b04007986 */ /* 0x000fe2000c101908 */
[----:B------:R-:W-:Y:S05]  /*3dba0*/  EXIT ;  /* 0x000000000000794d */ /* 0x000fea0003800000 */
.L_x_2:
[----:B------:R-:W-:-:S00]  /*3dbb0*/  BRA `(.L_x_2) ;  /* 0xfffffff000007947 */ /* 0x000fc0000383ffff */
[----:B------:R-:W-:-:S00]  /*3dbc0*/  NOP ;  /* 0x0000000000007918 */ /* 0x000fc00000000000 */
        /* <DEDUP_REMOVED lines=11> */
.L_x_3:


//--------------------- .nv.shared.matmul_kernel  --------------------------
	.section	.nv.shared.matmul_kernel,"aw",@nobits
	.sectionflags	@""
	.align	16
